def attn_fwd(
    Q,
    K,
    V,
    Out,
    Lse,
    sm_scale,
    stride_qz,
    stride_qh,
    stride_qm,
    stride_qk,
    stride_kz,
    stride_kh,
    stride_kn,
    stride_kk,
    stride_vz,
    stride_vh,
    stride_vn,
    stride_vk,
    stride_oz,
    stride_oh,
    stride_om,
    stride_ok,
    seqlen_q,
    seqlen_k,
    BLOCK_M: tl.constexpr,
    BLOCK_N: tl.constexpr,
    HEAD_DIM: tl.constexpr,
    CAUSAL: tl.constexpr,
):
    start_m = tl.program_id(0)
    off_hz = tl.program_id(1)
    q_off = off_hz * stride_qh
    k_off = off_hz * stride_kh
    v_off = off_hz * stride_vh
    offs_m = start_m * BLOCK_M + tl.arange(0, BLOCK_M)
    offs_d = tl.arange(0, HEAD_DIM)
    offs_n = tl.arange(0, BLOCK_N)
    q_ptrs = Q + q_off + offs_m[:, None] * stride_qm + offs_d[None, :] * stride_qk
    k_ptrs = K + k_off + offs_d[:, None] * stride_kk + offs_n[None, :] * stride_kn
    v_ptrs = V + v_off + offs_n[:, None] * stride_vn + offs_d[None, :] * stride_vk
    m_i = tl.full([BLOCK_M], float("-inf"), dtype=tl.float32)
    l_i = tl.zeros([BLOCK_M], dtype=tl.float32) + 1.0
    acc = tl.zeros([BLOCK_M, HEAD_DIM], dtype=tl.float32)
    q = tl.load(q_ptrs)
    acc, l_i, m_i = _attn_fwd_inner(
        acc,
        l_i,
        m_i,
        q,
        k_ptrs,
        v_ptrs,
        sm_scale,
        stride_kn,
        stride_vn,
        start_m,
        seqlen_k,
        BLOCK_M,
        BLOCK_N,
        HEAD_DIM,
        CAUSAL,
    )
    acc = acc / l_i[:, None]
    lse = m_i + tl.math.log2(l_i) / 1.4426950408889634
    o_ptrs = (
        Out
        + off_hz * stride_oh
        + offs_m[:, None] * stride_om
        + offs_d[None, :] * stride_ok
    )
    tl.store(o_ptrs, acc.to(Out.dtype.element_ty))
    tl.store(Lse + off_hz * seqlen_q + offs_m, lse)

# config = {"BLOCK_M": 256, "BLOCK_N": 32, "HEAD_DIM": 512, "arch": "sm_90", "causal": true, "dtype": "fp8e4m3", "num_stages": 3, "num_warps": 8}
# arch = sm_90


// ===== COMPILED SASS (sm_90a) =====

	.target	sm_90a

	.elftype	@"ET_EXEC"


//--------------------- .note.nv.tkinfo           --------------------------
	.section	.note.nv.tkinfo,"",@"SHT_NOTE"
	.sectionflags	@"SHF_NOTE_NV_TKINFO"
	.tkinfo
        /*0018*/ 	.word	0x00000002
        /*0030*/ 	.string	""
        /*0030*/ 	.string	"ptxas"
        /*0030*/ 	.string	"Cuda compilation tools, release 13.0, V13.0.88"
        /*0030*/ 	.string	"Build cuda_13.0.r13.0/compiler.36424714_0"
        /*0030*/ 	.string	"-v  -suppress-debug-info  -lineinfo  -arch sm_90a "



//--------------------- .note.nv.cuinfo           --------------------------
	.section	.note.nv.cuinfo,"",@"SHT_NOTE"
	.sectionflags	@"SHF_NOTE_NV_CUINFO"
        /*0018*/ 	.short	0x0002
        /*001a*/ 	.short	0x005a
        /*001c*/ 	.short	0x0082
	.zero		2


//--------------------- .nv.info                  --------------------------
	.section	.nv.info,"",@"SHT_CUDA_INFO"
	.align	4


	//----- nvinfo : EIATTR_REGCOUNT
	.align		4
        /*0000*/ 	.byte	0x04, 0x2f
        /*0002*/ 	.short	(.L_2 - .L_1)
	.align		4
.L_1:
        /*0004*/ 	.word	index@(attn_fwd)
        /*0008*/ 	.word	0x000000ff


	//----- nvinfo : EIATTR_FRAME_SIZE
	.align		4
.L_2:
        /*000c*/ 	.byte	0x04, 0x11
        /*000e*/ 	.short	(.L_4 - .L_3)
	.align		4
.L_3:
        /*0010*/ 	.word	index@(attn_fwd)
        /*0014*/ 	.word	0x00001908


	//----- nvinfo : EIATTR_MIN_STACK_SIZE
	.align		4
.L_4:
        /*0018*/ 	.byte	0x04, 0x12
        /*001a*/ 	.short	(.L_6 - .L_5)
	.align		4
.L_5:
        /*001c*/ 	.word	index@(attn_fwd)
        /*0020*/ 	.word	0x00001908
.L_6:


//--------------------- .nv.compat                --------------------------
	.section	.nv.compat,"",@"SHT_CUDA_COMPAT_INFO"
	.align	4
        /*0000*/ 	.byte	0x02, 0x09, 0x01, 0x00, 0x02, 0x02, 0x04, 0x00, 0x02, 0x05, 0x05, 0x00, 0x03, 0x07, 0x01, 0x01
        /*0010*/ 	.byte	0x02, 0x03, 0x00, 0x00, 0x02, 0x06, 0x01, 0x00, 0x04, 0x0b, 0x08, 0x00, 0x00, 0x00, 0x00, 0x00
        /*0020*/ 	.byte	0x00, 0x00, 0x00, 0x00


//--------------------- .nv.info.attn_fwd         --------------------------
	.section	.nv.info.attn_fwd,"",@"SHT_CUDA_INFO"
	.sectionflags	@""
	.align	4


	//----- nvinfo : EIATTR_CUDA_API_VERSION
	.align		4
        /*0000*/ 	.byte	0x04, 0x37
        /*0002*/ 	.short	(.L_8 - .L_7)
.L_7:
        /*0004*/ 	.word	0x00000082


	//----- nvinfo : EIATTR_KPARAM_INFO
	.align		4
.L_8:
        /*0008*/ 	.byte	0x04, 0x17
        /*000a*/ 	.short	(.L_10 - .L_9)
.L_9:
        /*000c*/ 	.word	0x00000000
        /*0010*/ 	.short	0x0019
        /*0012*/ 	.short	0x0080
        /*0014*/ 	.byte	0x00, 0xf4, 0x21, 0x00


	//----- nvinfo : EIATTR_KPARAM_INFO
	.align		4
.L_10:
        /*0018*/ 	.byte	0x04, 0x17
        /*001a*/ 	.short	(.L_12 - .L_11)
.L_11:
        /*001c*/ 	.word	0x00000000
        /*0020*/ 	.short	0x0018
        /*0022*/ 	.short	0x0078
        /*0024*/ 	.byte	0x00, 0xf4, 0x21, 0x00


	//----- nvinfo : EIATTR_KPARAM_INFO
	.align		4
.L_12:
        /*0028*/ 	.byte	0x04, 0x17
        /*002a*/ 	.short	(.L_14 - .L_13)
.L_13:
        /*002c*/ 	.word	0x00000000
        /*0030*/ 	.short	0x0017
        /*0032*/ 	.short	0x0070
        /*0034*/ 	.byte	0x00, 0xf0, 0x11, 0x00


	//----- nvinfo : EIATTR_KPARAM_INFO
	.align		4
.L_14:
        /*0038*/ 	.byte	0x04, 0x17
        /*003a*/ 	.short	(.L_16 - .L_15)
.L_15:
        /*003c*/ 	.word	0x00000000
        /*0040*/ 	.short	0x0016
        /*0042*/ 	.short	0x006c
        /*0044*/ 	.byte	0x00, 0xf0, 0x11, 0x00


	//----- nvinfo : EIATTR_KPARAM_INFO
	.align		4
.L_16:
        /*0048*/ 	.byte	0x04, 0x17
        /*004a*/ 	.short	(.L_18 - .L_17)
.L_17:
        /*004c*/ 	.word	0x00000000
        /*0050*/ 	.short	0x0015
        /*0052*/ 	.short	0x0068
        /*0054*/ 	.byte	0x00, 0xf0, 0x11, 0x00


	//----- nvinfo : EIATTR_KPARAM_INFO
	.align		4
.L_18:
        /*0058*/ 	.byte	0x04, 0x17
        /*005a*/ 	.short	(.L_20 - .L_19)
.L_19:
        /*005c*/ 	.word	0x00000000
        /*0060*/ 	.short	0x0014
        /*0062*/ 	.short	0x0064
        /*0064*/ 	.byte	0x00, 0xf0, 0x11, 0x00


	//----- nvinfo : EIATTR_KPARAM_INFO
	.align		4
.L_20:
        /*0068*/ 	.byte	0x04, 0x17
        /*006a*/ 	.short	(.L_22 - .L_21)
.L_21:
        /*006c*/ 	.word	0x00000000
        /*0070*/ 	.short	0x0013
        /*0072*/ 	.short	0x0060
        /*0074*/ 	.byte	0x00, 0xf0, 0x11, 0x00


	//----- nvinfo : EIATTR_KPARAM_INFO
	.align		4
.L_22:
        /*0078*/ 	.byte	0x04, 0x17
        /*007a*/ 	.short	(.L_24 - .L_23)
.L_23:
        /*007c*/ 	.word	0x00000000
        /*0080*/ 	.short	0x0012
        /*0082*/ 	.short	0x005c
        /*0084*/ 	.byte	0x00, 0xf0, 0x11, 0x00


	//----- nvinfo : EIATTR_KPARAM_INFO
	.align		4
.L_24:
        /*0088*/ 	.byte	0x04, 0x17
        /*008a*/ 	.short	(.L_26 - .L_25)
.L_25:
        /*008c*/ 	.word	0x00000000
        /*0090*/ 	.short	0x0011
        /*0092*/ 	.short	0x0058
        /*0094*/ 	.byte	0x00, 0xf0, 0x11, 0x00


	//----- nvinfo : EIATTR_KPARAM_INFO
	.align		4
.L_26:
        /*0098*/ 	.byte	0x04, 0x17
        /*009a*/ 	.short	(.L_28 - .L_27)
.L_27:
        /*009c*/ 	.word	0x00000000
        /*00a0*/ 	.short	0x0010
        /*00a2*/ 	.short	0x0054
        /*00a4*/ 	.byte	0x00, 0xf0, 0x11, 0x00


	//----- nvinfo : EIATTR_KPARAM_INFO
	.align		4
.L_28:
        /*00a8*/ 	.byte	0x04, 0x17
        /*00aa*/ 	.short	(.L_30 - .L_29)
.L_29:
        /*00ac*/ 	.word	0x00000000
        /*00b0*/ 	.short	0x000f
        /*00b2*/ 	.short	0x0050
        /*00b4*/ 	.byte	0x00, 0xf0, 0x11, 0x00


	//----- nvinfo : EIATTR_KPARAM_INFO
	.align		4
.L_30:
        /*00b8*/ 	.byte	0x04, 0x17
        /*00ba*/ 	.short	(.L_32 - .L_31)
.L_31:
        /*00bc*/ 	.word	0x00000000
        /*00c0*/ 	.short	0x000e
        /*00c2*/ 	.short	0x004c
        /*00c4*/ 	.byte	0x00, 0xf0, 0x11, 0x00


	//----- nvinfo : EIATTR_KPARAM_INFO
	.align		4
.L_32:
        /*00c8*/ 	.byte	0x04, 0x17
        /*00ca*/ 	.short	(.L_34 - .L_33)
.L_33:
        /*00cc*/ 	.word	0x00000000
        /*00d0*/ 	.short	0x000d
        /*00d2*/ 	.short	0x0048
        /*00d4*/ 	.byte	0x00, 0xf0, 0x11, 0x00


	//----- nvinfo : EIATTR_KPARAM_INFO
	.align		4
.L_34:
        /*00d8*/ 	.byte	0x04, 0x17
        /*00da*/ 	.short	(.L_36 - .L_35)
.L_35:
        /*00dc*/ 	.word	0x00000000
        /*00e0*/ 	.short	0x000c
        /*00e2*/ 	.short	0x0044
        /*00e4*/ 	.byte	0x00, 0xf0, 0x11, 0x00


	//----- nvinfo : EIATTR_KPARAM_INFO
	.align		4
.L_36:
        /*00e8*/ 	.byte	0x04, 0x17
        /*00ea*/ 	.short	(.L_38 - .L_37)
.L_37:
        /*00ec*/ 	.word	0x00000000
        /*00f0*/ 	.short	0x000b
        /*00f2*/ 	.short	0x0040
        /*00f4*/ 	.byte	0x00, 0xf0, 0x11, 0x00


	//----- nvinfo : EIATTR_KPARAM_INFO
	.align		4
.L_38:
        /*00f8*/ 	.byte	0x04, 0x17
        /*00fa*/ 	.short	(.L_40 - .L_39)
.L_39:
        /*00fc*/ 	.word	0x00000000
        /*0100*/ 	.short	0x000a
        /*0102*/ 	.short	0x003c
        /*0104*/ 	.byte	0x00, 0xf0, 0x11, 0x00


	//----- nvinfo : EIATTR_KPARAM_INFO
	.align		4
.L_40:
        /*0108*/ 	.byte	0x04, 0x17
        /*010a*/ 	.short	(.L_42 - .L_41)
.L_41:
        /*010c*/ 	.word	0x00000000
        /*0110*/ 	.short	0x0009
        /*0112*/ 	.short	0x0038
        /*0114*/ 	.byte	0x00, 0xf0, 0x11, 0x00


	//----- nvinfo : EIATTR_KPARAM_INFO
	.align		4
.L_42:
        /*0118*/ 	.byte	0x04, 0x17
        /*011a*/ 	.short	(.L_44 - .L_43)
.L_43:
        /*011c*/ 	.word	0x00000000
        /*0120*/ 	.short	0x0008
        /*0122*/ 	.short	0x0034
        /*0124*/ 	.byte	0x00, 0xf0, 0x11, 0x00


	//----- nvinfo : EIATTR_KPARAM_INFO
	.align		4
.L_44:
        /*0128*/ 	.byte	0x04, 0x17
        /*012a*/ 	.short	(.L_46 - .L_45)
.L_45:
        /*012c*/ 	.word	0x00000000
        /*0130*/ 	.short	0x0007
        /*0132*/ 	.short	0x0030
        /*0134*/ 	.byte	0x00, 0xf0, 0x11, 0x00


	//----- nvinfo : EIATTR_KPARAM_INFO
	.align		4
.L_46:
        /*0138*/ 	.byte	0x04, 0x17
        /*013a*/ 	.short	(.L_48 - .L_47)
.L_47:
        /*013c*/ 	.word	0x00000000
        /*0140*/ 	.short	0x0006
        /*0142*/ 	.short	0x002c
        /*0144*/ 	.byte	0x00, 0xf0, 0x11, 0x00


	//----- nvinfo : EIATTR_KPARAM_INFO
	.align		4
.L_48:
        /*0148*/ 	.byte	0x04, 0x17
        /*014a*/ 	.short	(.L_50 - .L_49)
.L_49:
        /*014c*/ 	.word	0x00000000
        /*0150*/ 	.short	0x0005
        /*0152*/ 	.short	0x0028
        /*0154*/ 	.byte	0x00, 0xf0, 0x11, 0x00


	//----- nvinfo : EIATTR_KPARAM_INFO
	.align		4
.L_50:
        /*0158*/ 	.byte	0x04, 0x17
        /*015a*/ 	.short	(.L_52 - .L_51)
.L_51:
        /*015c*/ 	.word	0x00000000
        /*0160*/ 	.short	0x0004
        /*0162*/ 	.short	0x0020
        /*0164*/ 	.byte	0x00, 0xf4, 0x21, 0x00


	//----- nvinfo : EIATTR_KPARAM_INFO
	.align		4
.L_52:
        /*0168*/ 	.byte	0x04, 0x17
        /*016a*/ 	.short	(.L_54 - .L_53)
.L_53:
        /*016c*/ 	.word	0x00000000
        /*0170*/ 	.short	0x0003
        /*0172*/ 	.short	0x0018
        /*0174*/ 	.byte	0x00, 0xf4, 0x21, 0x00


	//----- nvinfo : EIATTR_KPARAM_INFO
	.align		4
.L_54:
        /*0178*/ 	.byte	0x04, 0x17
        /*017a*/ 	.short	(.L_56 - .L_55)
.L_55:
        /*017c*/ 	.word	0x00000000
        /*0180*/ 	.short	0x0002
        /*0182*/ 	.short	0x0010
        /*0184*/ 	.byte	0x00, 0xf4, 0x21, 0x00


	//----- nvinfo : EIATTR_KPARAM_INFO
	.align		4
.L_56:
        /*0188*/ 	.byte	0x04, 0x17
        /*018a*/ 	.short	(.L_58 - .L_57)
.L_57:
        /*018c*/ 	.word	0x00000000
        /*0190*/ 	.short	0x0001
        /*0192*/ 	.short	0x0008
        /*0194*/ 	.byte	0x00, 0xf4, 0x21, 0x00


	//----- nvinfo : EIATTR_KPARAM_INFO
	.align		4
.L_58:
        /*0198*/ 	.byte	0x04, 0x17
        /*019a*/ 	.short	(.L_60 - .L_59)
.L_59:
        /*019c*/ 	.word	0x00000000
        /*01a0*/ 	.short	0x0000
        /*01a2*/ 	.short	0x0000
        /*01a4*/ 	.byte	0x00, 0xf4, 0x21, 0x00


	//----- nvinfo : EIATTR_SPARSE_MMA_MASK
	.align		4
.L_60:
        /*01a8*/ 	.byte	0x03, 0x50
        /*01aa*/ 	.short	0x0000


	//----- nvinfo : EIATTR_MAXREG_COUNT
	.align		4
        /*01ac*/ 	.byte	0x03, 0x1b
        /*01ae*/ 	.short	0x00ff


	//----- nvinfo : EIATTR_NUM_BARRIERS
	.align		4
        /*01b0*/ 	.byte	0x02, 0x4c
        /*01b2*/ 	.byte	0x01
	.zero		1


	//----- nvinfo : EIATTR_ANNOTATIONS
	.align		4
        /*01b4*/ 	.byte	0x04, 0x55
        /*01b6*/ 	.short	(.L_62 - .L_61)


	//   ....[0]....
.L_61:
        /*01b8*/ 	.word	0x00000001
        /*01bc*/ 	.byte	0x10, 0x26, 0x00, 0x00, 0x01, 0x00, 0x00, 0x00, 0x20, 0x26, 0x00, 0x00, 0x01, 0x00, 0x00, 0x00
        /* <DEDUP_REMOVED lines=3180> */
        /*c88c*/ 	.byte	0x60, 0x44, 0x04, 0x00, 0x01, 0x00, 0x00, 0x00, 0x70, 0x44, 0x04, 0x00


	//----- nvinfo : EIATTR_MERCURY_ISA_VERSION
	.align		4
.L_62:
        /*c898*/ 	.byte	0x03, 0x5f
        /*c89a*/ 	.short	0x0101


	//----- nvinfo : EIATTR_COOP_GROUP_MASK_REGIDS
	.align		4
        /*c89c*/ 	.byte	0x04, 0x29
        /*c89e*/ 	.short	(.L_64 - .L_63)


	//   ....[0]....
.L_63:
        /*c8a0*/ 	.word	0xffffffff


	//   ....[1]....
        /*c8a4*/ 	.word	0xffffffff


	//   ....[2]....
        /*c8a8*/ 	.word	0xffffffff


	//   ....[3]....
        /*c8ac*/ 	.word	0xffffffff


	//   ....[4]....
        /*c8b0*/ 	.word	0xffffffff


	//   ....[5]....
        /*c8b4*/ 	.word	0xffffffff


	//   ....[6]....
        /*c8b8*/ 	.word	0xffffffff


	//   ....[7]....
        /*c8bc*/ 	.word	0xffffffff


	//   ....[8]....
        /*c8c0*/ 	.word	0xffffffff


	//   ....[9]....
        /*c8c4*/ 	.word	0xffffffff


	//   ....[10]....
        /*c8c8*/ 	.word	0xffffffff


	//   ....[11]....
        /*c8cc*/ 	.word	0xffffffff


	//   ....[12]....
        /*c8d0*/ 	.word	0xffffffff


	//   ....[13]....
        /*c8d4*/ 	.word	0xffffffff


	//   ....[14]....
        /*c8d8*/ 	.word	0xffffffff


	//   ....[15]....
        /*c8dc*/ 	.word	0xffffffff


	//   ....[16]....
        /*c8e0*/ 	.word	0xffffffff


	//   ....[17]....
        /*c8e4*/ 	.word	0xffffffff


	//   ....[18]....
        /*c8e8*/ 	.word	0xffffffff


	//   ....[19]....
        /*c8ec*/ 	.word	0xffffffff


	//   ....[20]....
        /*c8f0*/ 	.word	0xffffffff


	//   ....[21]....
        /*c8f4*/ 	.word	0xffffffff


	//   ....[22]....
        /*c8f8*/ 	.word	0xffffffff


	//   ....[23]....
        /*c8fc*/ 	.word	0xffffffff


	//----- nvinfo : EIATTR_COOP_GROUP_INSTR_OFFSETS
	.align		4
.L_64:
        /*c900*/ 	.byte	0x04, 0x28
        /*c902*/ 	.short	(.L_66 - .L_65)


	//   ....[0]....
.L_65:
        /*c904*/ 	.word	0x00016f40


	//   ....[1]....
        /*c908*/ 	.word	0x00017240


	//   ....[2]....
        /*c90c*/ 	.word	0x00017460


	//   ....[3]....
        /*c910*/ 	.word	0x000175a0


	//   ....[4]....
        /*c914*/ 	.word	0x00017640


	//   ....[5]....
        /*c918*/ 	.word	0x00017880


	//   ....[6]....
        /*c91c*/ 	.word	0x00017890


	//   ....[7]....
        /*c920*/ 	.word	0x000178d0


	//   ....[8]....
        /*c924*/ 	.word	0x00018b20


	//   ....[9]....
        /*c928*/ 	.word	0x00018b30


	//   ....[10]....
        /*c92c*/ 	.word	0x00018b40


	//   ....[11]....
        /*c930*/ 	.word	0x00018b50


	//   ....[12]....
        /*c934*/ 	.word	0x00018f10


	//   ....[13]....
        /*c938*/ 	.word	0x00018f60


	//   ....[14]....
        /*c93c*/ 	.word	0x00018fc0


	//   ....[15]....
        /*c940*/ 	.word	0x00019010


	//   ....[16]....
        /*c944*/ 	.word	0x0001f4a0


	//   ....[17]....
        /*c948*/ 	.word	0x0001f4b0


	//   ....[18]....
        /*c94c*/ 	.word	0x0001f4c0


	//   ....[19]....
        /*c950*/ 	.word	0x0001f4d0


	//   ....[20]....
        /*c954*/ 	.word	0x0001f550


	//   ....[21]....
        /*c958*/ 	.word	0x0001f560


	//   ....[22]....
        /*c95c*/ 	.word	0x0001f570


	//   ....[23]....
        /*c960*/ 	.word	0x0001f580


	//----- nvinfo : EIATTR_EXIT_INSTR_OFFSETS
	.align		4
.L_66:
        /*c964*/ 	.byte	0x04, 0x1c
        /*c966*/ 	.short	(.L_68 - .L_67)


	//   ....[0]....
.L_67:
        /*c968*/ 	.word	0x00044cc0


	//----- nvinfo : EIATTR_REQNTID
	.align		4
.L_68:
        /*c96c*/ 	.byte	0x04, 0x10
        /*c96e*/ 	.short	(.L_70 - .L_69)
.L_69:
        /*c970*/ 	.word	0x00000100
        /*c974*/ 	.word	0x00000001
        /*c978*/ 	.word	0x00000001


	//----- nvinfo : EIATTR_CBANK_PARAM_SIZE
	.align		4
.L_70:
        /*c97c*/ 	.byte	0x03, 0x19
        /*c97e*/ 	.short	0x0088


	//----- nvinfo : EIATTR_PARAM_CBANK
	.align		4
        /*c980*/ 	.byte	0x04, 0x0a
        /*c982*/ 	.short	(.L_72 - .L_71)
	.align		4
.L_71:
        /*c984*/ 	.word	index@(.nv.constant0.attn_fwd)
        /*c988*/ 	.short	0x0210
        /*c98a*/ 	.short	0x0088


	//----- nvinfo : EIATTR_SW_WAR
	.align		4
.L_72:
        /*c98c*/ 	.byte	0x04, 0x36
        /*c98e*/ 	.short	(.L_74 - .L_73)
.L_73:
        /*c990*/ 	.word	0x00000008
.L_74:


//--------------------- .nv.callgraph             --------------------------
	.section	.nv.callgraph,"",@"SHT_CUDA_CALLGRAPH"
	.align	4
	.sectionentsize	8
	.align		4
        /*0000*/ 	.word	0x00000000
	.align		4
        /*0004*/ 	.word	0xffffffff
	.align		4
        /*0008*/ 	.word	0x00000000
	.align		4
        /*000c*/ 	.word	0xfffffffe
	.align		4
        /*0010*/ 	.word	0x00000000
	.align		4
        /*0014*/ 	.word	0xfffffffd
	.align		4
        /*0018*/ 	.word	0x00000000
	.align		4
        /*001c*/ 	.word	0xfffffffc


//--------------------- .nv.constant4             --------------------------
	.section	.nv.constant4,"a",@progbits
	.align	8
	.align		8
.nv.constant4:
        /*0000*/ 	.dword	_$_str


//--------------------- .text.attn_fwd            --------------------------
	.section	.text.attn_fwd,"ax",@progbits
	.align	128
        .global         attn_fwd
        .type           attn_fwd,@function
        .size           attn_fwd,(.L_x_3 - attn_fwd)
        .other          attn_fwd,@"STO_CUDA_ENTRY STV_DEFAULT"
attn_fwd:
.text.attn_fwd:
[----:B------:R-:W0:Y:S01]  /*0000*/  LDC R1, c[0x0][0x28] ;  /* 0x00000a00ff017b82 */ /* 0x000e220000000800 */
[----:B------:R-:W1:Y:S07]  /*0010*/  S2R R0, SR_CTAID.X ;  /* 0x0000000000007919 */ /* 0x000e6e0000002500 */
[----:B------:R-:W2:Y:S01]  /*0020*/  S2UR UR6, SR_CTAID.Y ;  /* 0x00000000000679c3 */ /* 0x000ea20000002600 */
[----:B------:R-:W-:Y:S01]  /*0030*/  ULDC.64 UR4, c[0x0][0x240] ;  /* 0x0000900000047ab9 */ /* 0x000fe20000000a00 */
[----:B------:R-:W-:Y:S01]  /*0040*/  ULDC.64 UR8, c[0x0][0x208] ;  /* 0x0000820000087ab9 */ /* 0x000fe20000000a00 */
[----:B------:R-:W1:Y:S01]  /*0050*/  S2R R46, SR_TID.X ;  /* 0x00000000002e7919 */ /* 0x000e620000002100 */
[----:B0-----:R-:W-:-:S04]  /*0060*/  VIADD R1, R1, 0xffffe6f8 ;  /* 0xffffe6f801017836 */ /* 0x001fc80000000000 */
[----:B------:R-:W0:Y:S08]  /*0070*/  LDC.64 R122, c[0x0][0x210] ;  /* 0x00008400ff7a7b82 */ /* 0x000e300000000a00 */
[----:B------:R-:W3:Y:S01]  /*0080*/  LDC R5, c[0x0][0x248] ;  /* 0x00009200ff057b82 */ /* 0x000ee20000000800 */
[----:B--2---:R-:W-:-:S07]  /*0090*/  UIMAD UR4, UR6, UR4, URZ ;  /* 0x00000004060472a4 */ /* 0x004fce000f8e023f */
[----:B------:R-:W2:Y:S08]  /*00a0*/  LDC R11, c[0x0][0x248] ;  /* 0x00009200ff0b7b82 */ /* 0x000eb00000000800 */
[----:B------:R-:W4:Y:S01]  /*00b0*/  LDC R19, c[0x0][0x248] ;  /* 0x00009200ff137b82 */ /* 0x000f220000000800 */
[----:B-1----:R-:W-:-:S05]  /*00c0*/  PRMT R0, R46, 0x6540, R0 ;  /* 0x000065402e007816 */ /* 0x002fca0000000000 */
[----:B------:R-:W-:Y:S01]  /*00d0*/  IMAD R3, R0, UR5, RZ ;  /* 0x0000000500037c24 */ /* 0x000fe2000f8e02ff */
[----:B------:R-:W-:Y:S01]  /*00e0*/  USHF.R.S32.HI UR5, URZ, 0x1f, UR4 ;  /* 0x0000001f3f057899 */ /* 0x000fe20008011404 */
[----:B------:R-:W1:Y:S03]  /*00f0*/  LDC R7, c[0x0][0x248] ;  /* 0x00009200ff077b82 */ /* 0x000e660000000800 */
[----:B------:R-:W-:Y:S02]  /*0100*/  SHF.R.S32.HI R0, RZ, 0x1f, R3 ;  /* 0x0000001fff007819 */ /* 0x000fe40000011403 */
[----:B0-----:R-:W-:-:S03]  /*0110*/  IADD3 R122, P0, P1, R3, UR4, R122 ;  /* 0x00000004037a7c10 */ /* 0x001fc6000f91e07a */
[----:B------:R-:W0:Y:S01]  /*0120*/  LDC R9, c[0x0][0x248] ;  /* 0x00009200ff097b82 */ /* 0x000e220000000800 */
[----:B------:R-:W-:-:S07]  /*0130*/  IADD3.X R123, R0, UR5, R123, P0, P1 ;  /* 0x00000005007b7c10 */ /* 0x000fce00087e247b */
[----:B------:R-:W5:Y:S01]  /*0140*/  LDC R13, c[0x0][0x248] ;  /* 0x00009200ff0d7b82 */ /* 0x000f620000000800 */
[----:B---3--:R-:W-:Y:S01]  /*0150*/  IMAD R5, R5, 0x10c, RZ ;  /* 0x0000010c05057824 */ /* 0x008fe200078e02ff */
[----:B------:R-:W-:-:S06]  /*0160*/  ULDC UR4, c[0x0][0x248] ;  /* 0x0000920000047ab9 */ /* 0x000fcc0000000800 */
[----:B------:R-:W3:Y:S08]  /*0170*/  LDC R17, c[0x0][0x248] ;  /* 0x00009200ff117b82 */ /* 0x000ef00000000800 */
[----:B------:R-:W3:Y:S08]  /*0180*/  LDC R0, c[0x0][0x248] ;  /* 0x00009200ff007b82 */ /* 0x000ef00000000800 */
[----:B------:R-:W3:Y:S01]  /*0190*/  LDC R18, c[0x0][0x248] ;  /* 0x00009200ff127b82 */ /* 0x000ee20000000800 */
[----:B------:R-:W-:Y:S01]  /*01a0*/  IADD3 R2, P0, R122, UR4, RZ ;  /* 0x000000047a027c10 */ /* 0x000fe2000ff1e0ff */
[----:B--2---:R-:W-:Y:S01]  /*01b0*/  IMAD R11, R11, 0x10f, RZ ;  /* 0x0000010f0b0b7824 */ /* 0x004fe200078e02ff */
[----:B------:R-:W-:-:S05]  /*01c0*/  IADD3 R4, P1, R5, R122, RZ ;  /* 0x0000007a05047210 */ /* 0x000fca0007f3e0ff */
[----:B------:R-:W2:Y:S08]  /*01d0*/  LDC R15, c[0x0][0x248] ;  /* 0x00009200ff0f7b82 */ /* 0x000eb00000000800 */
[----:B------:R-:W2:Y:S01]  /*01e0*/  LDC R12, c[0x0][0x248] ;  /* 0x00009200ff0c7b82 */ /* 0x000ea20000000800 */
[-C--:B----4-:R-:W-:Y:S01]  /*01f0*/  LEA.HI.X.SX32 R3, R19, R123.reuse, 0x1, P0 ;  /* 0x0000007b13037211 */ /* 0x090fe200000f0eff */
[----:B-1----:R-:W-:Y:S01]  /*0200*/  IMAD R7, R7, 0x10d, RZ ;  /* 0x0000010d07077824 */ /* 0x002fe200078e02ff */
[-C--:B------:R-:W-:Y:S01]  /*0210*/  LEA.HI.X.SX32 R5, R5, R123.reuse, 0x1, P1 ;  /* 0x0000007b05057211 */ /* 0x080fe200008f0eff */
[----:B0-----:R-:W-:Y:S01]  /*0220*/  IMAD R9, R9, 0x10e, RZ ;  /* 0x0000010e09097824 */ /* 0x001fe200078e02ff */
[----:B------:R-:W-:Y:S01]  /*0230*/  IADD3 R10, P1, R11, R122, RZ ;  /* 0x0000007a0b0a7210 */ /* 0x000fe20007f3e0ff */
[----:B-----5:R-:W-:Y:S01]  /*0240*/  IMAD R13, R13, 0x181, RZ ;  /* 0x000001810d0d7824 */ /* 0x020fe200078e02ff */
[----:B------:R3:W4:Y:S01]  /*0250*/  LDG.E.U8 R14, desc[UR8][R2.64] ;  /* 0x00000008020e7981 */ /* 0x000722000c1e1100 */
[----:B------:R-:W0:Y:S01]  /*0260*/  LDC R19, c[0x0][0x248] ;  /* 0x00009200ff137b82 */ /* 0x000e220000000800 */
[----:B------:R-:W-:-:S02]  /*0270*/  LEA.HI.X.SX32 R11, R11, R123, 0x1, P1 ;  /* 0x0000007b0b0b7211 */ /* 0x000fc400008f0eff */
[----:B------:R1:W5:Y:S01]  /*0280*/  LDG.E.U8 R71, desc[UR8][R4.64] ;  /* 0x0000000804477981 */ /* 0x000362000c1e1100 */
[----:B------:R-:W-:-:S04]  /*0290*/  IADD3 R6, P0, R7, R122, RZ ;  /* 0x0000007a07067210 */ /* 0x000fc80007f1e0ff */
[----:B------:R-:W0:Y:S01]  /*02a0*/  LDC R20, c[0x0][0x248] ;  /* 0x00009200ff147b82 */ /* 0x000e220000000800 */
[-C--:B------:R-:W-:Y:S01]  /*02b0*/  IADD3 R8, P2, R9, R122.reuse, RZ ;  /* 0x0000007a09087210 */ /* 0x080fe20007f5e0ff */
[----:B---3--:R-:W-:Y:S01]  /*02c0*/  IMAD R3, R0, 0x180, RZ ;  /* 0x0000018000037824 */ /* 0x008fe200078e02ff */
[----:B------:R3:W5:Y:S01]  /*02d0*/  LDG.E.U8 R23, desc[UR8][R10.64] ;  /* 0x000000080a177981 */ /* 0x000762000c1e1100 */
[----:B-1----:R-:W-:-:S04]  /*02e0*/  IADD3 R4, P1, R13, R122, RZ ;  /* 0x0000007a0d047210 */ /* 0x002fc80007f3e0ff */
[----:B------:R-:W1:Y:S01]  /*02f0*/  LDC R21, c[0x0][0x248] ;  /* 0x00009200ff157b82 */ /* 0x000e620000000800 */
[-C--:B------:R-:W-:Y:S01]  /*0300*/  LEA.HI.X.SX32 R7, R7, R123.reuse, 0x1, P0 ;  /* 0x0000007b07077211 */ /* 0x080fe200000f0eff */
[----:B------:R-:W-:Y:S01]  /*0310*/  IMAD R17, R17, 0x183, RZ ;  /* 0x0000018311117824 */ /* 0x000fe200078e02ff */
[-C--:B------:R-:W-:Y:S01]  /*0320*/  LEA.HI.X.SX32 R9, R9, R123.reuse, 0x1, P2 ;  /* 0x0000007b09097211 */ /* 0x080fe200010f0eff */
[----:B------:R-:W4:Y:S01]  /*0330*/  LDG.E.U8 R83, desc[UR8][R122.64] ;  /* 0x000000087a537981 */ /* 0x000f22000c1e1100 */
[-C--:B------:R-:W-:Y:S01]  /*0340*/  LEA.HI.X.SX32 R5, R13, R123.reuse, 0x1, P1 ;  /* 0x0000007b0d057211 */ /* 0x080fe200008f0eff */
[----:B------:R-:W-:Y:S01]  /*0350*/  IMAD R13, R18, 0x185, RZ ;  /* 0x00000185120d7824 */ /* 0x000fe200078e02ff */
[-C--:B------:R-:W-:Y:S01]  /*0360*/  IADD3 R2, P0, R3, R122.reuse, RZ ;  /* 0x0000007a03027210 */ /* 0x080fe20007f1e0ff */
[----:B------:R-:W1:Y:S01]  /*0370*/  LDC R18, c[0x0][0x248] ;  /* 0x00009200ff127b82 */ /* 0x000e620000000800 */
[----:B------:R3:W5:Y:S01]  /*0380*/  LDG.E.U8 R132, desc[UR8][R8.64] ;  /* 0x0000000808847981 */ /* 0x000762000c1e1100 */
[----:B--2---:R-:W-:Y:S01]  /*0390*/  IMAD R15, R15, 0x182, RZ ;  /* 0x000001820f0f7824 */ /* 0x004fe200078e02ff */
[----:B------:R-:W-:Y:S01]  /*03a0*/  LEA.HI.X.SX32 R3, R3, R123, 0x1, P0 ;  /* 0x0000007b03037211 */ /* 0x000fe200000f0eff */
[----:B---3--:R-:W-:Y:S01]  /*03b0*/  IMAD R11, R12, 0x184, RZ ;  /* 0x000001840c0b7824 */ /* 0x008fe200078e02ff */
[----:B------:R2:W5:Y:S03]  /*03c0*/  LDG.E.U8 R16, desc[UR8][R6.64] ;  /* 0x0000000806107981 */ /* 0x000566000c1e1100 */
[----:B------:R-:W3:Y:S01]  /*03d0*/  LDC R10, c[0x0][0x248] ;  /* 0x00009200ff0a7b82 */ /* 0x000ee20000000800 */
[----:B------:R2:W4:Y:S01]  /*03e0*/  LDG.E.U8 R0, desc[UR8][R2.64] ;  /* 0x0000000802007981 */ /* 0x000522000c1e1100 */
[----:B------:R-:W-:-:S03]  /*03f0*/  IADD3 R8, P0, R17, R122, RZ ;  /* 0x0000007a11087210 */ /* 0x000fc60007f1e0ff */
[----:B------:R-:W4:Y:S01]  /*0400*/  LDG.E.U8 R29, desc[UR8][R4.64] ;  /* 0x00000008041d7981 */ /* 0x000f22000c1e1100 */
[-C--:B------:R-:W-:Y:S02]  /*0410*/  LEA.HI.X.SX32 R9, R17, R123.reuse, 0x1, P0 ;  /* 0x0000007b11097211 */ /* 0x080fe400000f0eff */
[----:B------:R-:W3:Y:S01]  /*0420*/  LDC R12, c[0x0][0x248] ;  /* 0x00009200ff0c7b82 */ /* 0x000ee20000000800 */
[-C--:B--2---:R-:W-:Y:S02]  /*0430*/  IADD3 R6, P2, R15, R122.reuse, RZ ;  /* 0x0000007a0f067210 */ /* 0x084fe40007f5e0ff */
[-C--:B------:R-:W-:Y:S01]  /*0440*/  IADD3 R2, P0, R11, R122.reuse, RZ ;  /* 0x0000007a0b027210 */ /* 0x080fe20007f1e0ff */
[----:B0-----:R-:W-:Y:S01]  /*0450*/  IMAD R17, R20, 0x187, RZ ;  /* 0x0000018714117824 */ /* 0x001fe200078e02ff */
[-C--:B------:R-:W-:Y:S01]  /*0460*/  LEA.HI.X.SX32 R7, R15, R123.reuse, 0x1, P2 ;  /* 0x0000007b0f077211 */ /* 0x080fe200010f0eff */
[----:B------:R-:W-:Y:S01]  /*0470*/  IMAD R15, R19, 0x186, RZ ;  /* 0x00000186130f7824 */ /* 0x000fe200078e02ff */
[----:B------:R-:W-:Y:S01]  /*0480*/  LEA.HI.X.SX32 R3, R11, R123, 0x1, P0 ;  /* 0x0000007b0b037211 */ /* 0x000fe200000f0eff */
[----:B------:R0:W2:Y:S01]  /*0490*/  LDG.E.U8 R31, desc[UR8][R8.64] ;  /* 0x00000008081f7981 */ /* 0x0000a2000c1e1100 */
[----:B------:R-:W3:Y:S03]  /*04a0*/  LDC R22, c[0x0][0x248] ;  /* 0x00009200ff167b82 */ /* 0x000ee60000000800 */
[----:B------:R1:W2:Y:S04]  /*04b0*/  LDG.E.U8 R24, desc[UR8][R6.64] ;  /* 0x0000000806187981 */ /* 0x0002a8000c1e1100 */
[----:B------:R1:W5:Y:S01]  /*04c0*/  LDG.E.U8 R26, desc[UR8][R2.64] ;  /* 0x00000008021a7981 */ /* 0x000362000c1e1100 */
[----:B------:R-:W3:Y:S01]  /*04d0*/  LDC R19, c[0x0][0x248] ;  /* 0x00009200ff137b82 */ /* 0x000ee20000000800 */
[----:B0-----:R-:W-:-:S02]  /*04e0*/  IADD3 R8, P2, R17, R122, RZ ;  /* 0x0000007a11087210 */ /* 0x001fc40007f5e0ff */
[-C--:B-1----:R-:W-:Y:S02]  /*04f0*/  IADD3 R6, P0, R15, R122.reuse, RZ ;  /* 0x0000007a0f067210 */ /* 0x082fe40007f1e0ff */
[----:B------:R-:W-:-:S03]  /*0500*/  IADD3 R4, P1, R13, R122, RZ ;  /* 0x0000007a0d047210 */ /* 0x000fc60007f3e0ff */
[----:B------:R-:W0:Y:S01]  /*0510*/  LDC R25, c[0x0][0x248] ;  /* 0x00009200ff197b82 */ /* 0x000e220000000800 */
[----:B------:R-:W-:Y:S01]  /*0520*/  IMAD R3, R21, 0x189, RZ ;  /* 0x0000018915037824 */ /* 0x000fe200078e02ff */
[-C--:B------:R-:W-:Y:S02]  /*0530*/  LEA.HI.X.SX32 R7, R15, R123.reuse, 0x1, P0 ;  /* 0x0000007b0f077211 */ /* 0x080fe400000f0eff */
[-C--:B------:R-:W-:Y:S01]  /*0540*/  LEA.HI.X.SX32 R9, R17, R123.reuse, 0x1, P2 ;  /* 0x0000007b11097211 */ /* 0x080fe200010f0eff */
[----:B------:R-:W-:Y:S01]  /*0550*/  IMAD R17, R18, 0x18c, RZ ;  /* 0x0000018c12117824 */ /* 0x000fe200078e02ff */
[-C--:B------:R-:W-:Y:S01]  /*0560*/  IADD3 R2, P0, R3, R122.reuse, RZ ;  /* 0x0000007a03027210 */ /* 0x080fe20007f1e0ff */
[----:B---3--:R-:W-:Y:S01]  /*0570*/  IMAD R11, R10, 0x188, RZ ;  /* 0x000001880a0b7824 */ /* 0x008fe200078e02ff */
[-C--:B------:R-:W-:Y:S01]  /*0580*/  LEA.HI.X.SX32 R5, R13, R123.reuse, 0x1, P1 ;  /* 0x0000007b0d057211 */ /* 0x080fe200008f0eff */
[----:B------:R1:W3:Y:S01]  /*0590*/  LDG.E.U8 R35, desc[UR8][R8.64] ;  /* 0x0000000808237981 */ /* 0x0002e2000c1e1100 */
[----:B------:R-:W-:Y:S01]  /*05a0*/  LEA.HI.X.SX32 R3, R3, R123, 0x1, P0 ;  /* 0x0000007b03037211 */ /* 0x000fe200000f0eff */
[----:B------:R-:W0:Y:S01]  /*05b0*/  LDC R27, c[0x0][0x248] ;  /* 0x00009200ff1b7b82 */ /* 0x000e220000000800 */
[----:B------:R-:W-:Y:S01]  /*05c0*/  IADD3 R10, P1, R11, R122, RZ ;  /* 0x0000007a0b0a7210 */ /* 0x000fe20007f3e0ff */
[----:B------:R-:W-:Y:S01]  /*05d0*/  IMAD R13, R12, 0x18a, RZ ;  /* 0x0000018a0c0d7824 */ /* 0x000fe200078e02ff */
[----:B------:R1:W3:Y:S01]  /*05e0*/  LDG.E.U8 R28, desc[UR8][R6.64] ;  /* 0x00000008061c7981 */ /* 0x0002e2000c1e1100 */
[----:B------:R-:W-:-:S03]  /*05f0*/  IMAD R15, R22, 0x18b, RZ ;  /* 0x0000018b160f7824 */ /* 0x000fc600078e02ff */
[----:B------:R0:W3:Y:S01]  /*0600*/  LDG.E.U8 R33, desc[UR8][R4.64] ;  /* 0x0000000804217981 */ /* 0x0000e2000c1e1100 */
[C---:B-1----:R-:W-:Y:S01]  /*0610*/  IADD3 R8, P0, R17.reuse, R122, RZ ;  /* 0x0000007a11087210 */ /* 0x042fe20007f1e0ff */
[----:B------:R-:W1:Y:S02]  /*0620*/  LDC R12, c[0x0][0x248] ;  /* 0x00009200ff0c7b82 */ /* 0x000e640000000800 */
[----:B------:R-:W3:Y:S01]  /*0630*/  LDG.E.U8 R37, desc[UR8][R2.64] ;  /* 0x0000000802257981 */ /* 0x000ee2000c1e1100 */
[----:B------:R-:W-:-:S05]  /*0640*/  LEA.HI.X.SX32 R9, R17, R123, 0x1, P0 ;  /* 0x0000007b11097211 */ /* 0x000fca00000f0eff */
[----:B------:R-:W1:Y:S01]  /*0650*/  LDC R17, c[0x0][0x248] ;  /* 0x00009200ff117b82 */ /* 0x000e620000000800 */
[----:B------:R-:W-:Y:S01]  /*0660*/  LEA.HI.X.SX32 R11, R11, R123, 0x1, P1 ;  /* 0x0000007b0b0b7211 */ /* 0x000fe200008f0eff */
[----:B------:R-:W3:Y:S01]  /*0670*/  LDG.E.U8 R34, desc[UR8][R8.64] ;  /* 0x0000000808227981 */ /* 0x000ee2000c1e1100 */
[----:B------:R-:W-:-:S03]  /*0680*/  IADD3 R6, P2, R15, R122, RZ ;  /* 0x0000007a0f067210 */ /* 0x000fc60007f5e0ff */
[----:B------:R0:W3:Y:S02]  /*0690*/  LDG.E.U8 R30, desc[UR8][R10.64] ;  /* 0x000000080a1e7981 */ /* 0x0000e4000c1e1100 */
[----:B------:R-:W1:Y:S01]  /*06a0*/  LDC R18, c[0x0][0x248] ;  /* 0x00009200ff127b82 */ /* 0x000e620000000800 */
[----:B------:R-:W-:Y:S02]  /*06b0*/  LEA.HI.X.SX32 R7, R15, R123, 0x1, P2 ;  /* 0x0000007b0f077211 */ /* 0x000fe400010f0eff */
[----:B0-----:R-:W-:-:S03]  /*06c0*/  IADD3 R4, P1, R13, R122, RZ ;  /* 0x0000007a0d047210 */ /* 0x001fc60007f3e0ff */
[----:B------:R1:W3:Y:S01]  /*06d0*/  LDG.E.U8 R39, desc[UR8][R6.64] ;  /* 0x0000000806277981 */ /* 0x0002e2000c1e1100 */
[----:B------:R-:W-:Y:S01]  /*06e0*/  IMAD R11, R19, 0x18d, RZ ;  /* 0x0000018d130b7824 */ /* 0x000fe200078e02ff */
[----:B------:R-:W0:Y:S08]  /*06f0*/  LDC R21, c[0x0][0x248] ;  /* 0x00009200ff157b82 */ /* 0x000e300000000800 */
[----:B------:R-:W0:Y:S01]  /*0700*/  LDC R19, c[0x0][0x248] ;  /* 0x00009200ff137b82 */ /* 0x000e220000000800 */
[----:B-1----:R-:W-:Y:S01]  /*0710*/  IMAD R7, R17, 0x112, RZ ;  /* 0x0000011211077824 */ /* 0x002fe200078e02ff */
[----:B------:R-:W-:Y:S01]  /*0720*/  LEA.HI.X.SX32 R5, R13, R123, 0x1, P1 ;  /* 0x0000007b0d057211 */ /* 0x000fe200008f0eff */
[----:B------:R-:W-:Y:S01]  /*0730*/  IMAD R13, R25, 0x18e, RZ ;  /* 0x0000018e190d7824 */ /* 0x000fe200078e02ff */
[----:B------:R-:W-:Y:S01]  /*0740*/  IADD3 R10, P0, R11, R122, RZ ;  /* 0x0000007a0b0a7210 */ /* 0x000fe20007f1e0ff */
[----:B------:R-:W-:-:S02]  /*0750*/  IMAD R15, R27, 0x18f, RZ ;  /* 0x0000018f1b0f7824 */ /* 0x000fc400078e02ff */
[----:B------:R1:W3:Y:S01]  /*0760*/  LDG.E.U8 R32, desc[UR8][R4.64] ;  /* 0x0000000804207981 */ /* 0x0002e2000c1e1100 */
[----:B------:R-:W0:Y:S01]  /*0770*/  LDC R17, c[0x0][0x248] ;  /* 0x00009200ff117b82 */ /* 0x000e220000000800 */
[----:B------:R-:W-:Y:S01]  /*0780*/  IMAD R3, R12, 0x110, RZ ;  /* 0x000001100c037824 */ /* 0x000fe200078e02ff */
[----:B------:R-:W-:Y:S02]  /*0790*/  LEA.HI.X.SX32 R11, R11, R123, 0x1, P0 ;  /* 0x0000007b0b0b7211 */ /* 0x000fe400000f0eff */
[----:B------:R-:W-:-:S04]  /*07a0*/  IADD3 R12, P1, R13, R122, RZ ;  /* 0x0000007a0d0c7210 */ /* 0x000fc80007f3e0ff */
[----:B------:R-:W0:Y:S01]  /*07b0*/  LDC R20, c[0x0][0x248] ;  /* 0x00009200ff147b82 */ /* 0x000e220000000800 */
[----:B-1----:R-:W-:Y:S01]  /*07c0*/  IMAD R5, R18, 0x111, RZ ;  /* 0x0000011112057824 */ /* 0x002fe200078e02ff */
[-C--:B------:R-:W-:Y:S01]  /*07d0*/  IADD3 R8, P2, R15, R122.reuse, RZ ;  /* 0x0000007a0f087210 */ /* 0x080fe20007f5e0ff */
[----:B------:R0:W3:Y:S01]  /*07e0*/  LDG.E.U8 R41, desc[UR8][R10.64] ;  /* 0x000000080a297981 */ /* 0x0000e2000c1e1100 */
[-C--:B------:R-:W-:Y:S02]  /*07f0*/  LEA.HI.X.SX32 R13, R13, R123.reuse, 0x1, P1 ;  /* 0x0000007b0d0d7211 */ /* 0x080fe400008f0eff */
[----:B------:R-:W-:Y:S02]  /*0800*/  LEA.HI.X.SX32 R9, R15, R123, 0x1, P2 ;  /* 0x0000007b0f097211 */ /* 0x000fe400010f0eff */
[----:B------:R-:W-:Y:S01]  /*0810*/  IADD3 R4, P1, R5, R122, RZ ;  /* 0x0000007a05047210 */ /* 0x000fe20007f3e0ff */
[----:B------:R-:W1:Y:S01]  /*0820*/  LDC R38, c[0x0][0x248] ;  /* 0x00009200ff267b82 */ /* 0x000e620000000800 */
[----:B0-----:R-:W-:-:S02]  /*0830*/  IMAD R11, R19, 0x113, RZ ;  /* 0x00000113130b7824 */ /* 0x001fc400078e02ff */
[----:B------:R-:W-:Y:S01]  /*0840*/  LEA.HI.X.SX32 R5, R5, R123, 0x1, P1 ;  /* 0x0000007b05057211 */ /* 0x000fe200008f0eff */
[----:B------:R0:W3:Y:S04]  /*0850*/  LDG.E.U8 R43, desc[UR8][R8.64] ;  /* 0x00000008082b7981 */ /* 0x0000e8000c1e1100 */
[----:B------:R-:W1:Y:S01]  /*0860*/  LDC R10, c[0x0][0x248] ;  /* 0x00009200ff0a7b82 */ /* 0x000e620000000800 */
[----:B------:R-:W-:Y:S01]  /*0870*/  IMAD R15, R21, 0x115, RZ ;  /* 0x00000115150f7824 */ /* 0x000fe200078e02ff */
[----:B------:R0:W3:Y:S01]  /*0880*/  LDG.E.U8 R36, desc[UR8][R12.64] ;  /* 0x000000080c247981 */ /* 0x0000e2000c1e1100 */
[----:B------:R-:W-:-:S03]  /*0890*/  IADD3 R2, P0, R3, R122, RZ ;  /* 0x0000007a03027210 */ /* 0x000fc60007f1e0ff */
[----:B------:R0:W3:Y:S02]  /*08a0*/  LDG.E.U8 R25, desc[UR8][R4.64] ;  /* 0x0000000804197981 */ /* 0x0000e4000c1e1100 */
[----:B------:R-:W1:Y:S01]  /*08b0*/  LDC R19, c[0x0][0x248] ;  /* 0x00009200ff137b82 */ /* 0x000e620000000800 */
[----:B0-----:R-:W-:-:S04]  /*08c0*/  IADD3 R8, P1, R11, R122, RZ ;  /* 0x0000007a0b087210 */ /* 0x001fc80007f3e0ff */
[----:B------:R-:W-:-:S03]  /*08d0*/  LEA.HI.X.SX32 R9, R11, R123, 0x1, P1 ;  /* 0x0000007b0b097211 */ /* 0x000fc600008f0eff */
[----:B------:R-:W0:Y:S01]  /*08e0*/  LDC R21, c[0x0][0x248] ;  /* 0x00009200ff157b82 */ /* 0x000e220000000800 */
[----:B------:R-:W-:-:S07]  /*08f0*/  IMAD R11, R17, 0x116, RZ ;  /* 0x00000116110b7824 */ /* 0x000fce00078e02ff */
[----:B------:R-:W0:Y:S01]  /*0900*/  LDC R12, c[0x0][0x248] ;  /* 0x00009200ff0c7b82 */ /* 0x000e220000000800 */
[-C--:B------:R-:W-:Y:S01]  /*0910*/  LEA.HI.X.SX32 R3, R3, R123.reuse, 0x1, P0 ;  /* 0x0000007b03037211 */ /* 0x080fe200000f0eff */
[----:B------:R-:W-:Y:S01]  /*0920*/  IMAD R13, R20, 0x114, RZ ;  /* 0x00000114140d7824 */ /* 0x000fe200078e02ff */
[C---:B------:R-:W-:Y:S01]  /*0930*/  IADD3 R6, P0, R7.reuse, R122, RZ ;  /* 0x0000007a07067210 */ /* 0x040fe20007f1e0ff */
[----:B------:R-:W3:Y:S04]  /*0940*/  LDG.E.U8 R18, desc[UR8][R8.64] ;  /* 0x0000000808127981 */ /* 0x000ee8000c1e1100 */
[----:B------:R-:W0:Y:S01]  /*0950*/  LDC R17, c[0x0][0x248] ;  /* 0x00009200ff117b82 */ /* 0x000e220000000800 */
[----:B------:R1:W3:Y:S01]  /*0960*/  LDG.E.U8 R60, desc[UR8][R2.64] ;  /* 0x00000008023c7981 */ /* 0x0002e2000c1e1100 */
[----:B------:R-:W-:-:S02]  /*0970*/  LEA.HI.X.SX32 R7, R7, R123, 0x1, P0 ;  /* 0x0000007b07077211 */ /* 0x000fc400000f0eff */
[----:B------:R-:W-:-:S03]  /*0980*/  IADD3 R4, P2, R15, R122, RZ ;  /* 0x0000007a0f047210 */ /* 0x000fc60007f5e0ff */
[----:B------:R1:W3:Y:S01]  /*0990*/  LDG.E.U8 R121, desc[UR8][R6.64] ;  /* 0x0000000806797981 */ /* 0x0002e2000c1e1100 */
[----:B------:R-:W0:Y:S01]  /*09a0*/  LDC R42, c[0x0][0x248] ;  /* 0x00009200ff2a7b82 */ /* 0x000e220000000800 */
[----:B-1----:R-:W-:-:S07]  /*09b0*/  IADD3 R2, P0, R13, R122, RZ ;  /* 0x0000007a0d027210 */ /* 0x002fce0007f1e0ff */
[----:B------:R-:W1:Y:S01]  /*09c0*/  LDC R44, c[0x0][0x248] ;  /* 0x00009200ff2c7b82 */ /* 0x000e620000000800 */
[-C--:B------:R-:W-:Y:S01]  /*09d0*/  LEA.HI.X.SX32 R3, R13, R123.reuse, 0x1, P0 ;  /* 0x0000007b0d037211 */ /* 0x080fe200000f0eff */
[----:B------:R-:W-:Y:S01]  /*09e0*/  IMAD R13, R10, 0x117, RZ ;  /* 0x000001170a0d7824 */ /* 0x000fe200078e02ff */
[-C--:B------:R-:W-:Y:S01]  /*09f0*/  LEA.HI.X.SX32 R5, R15, R123.reuse, 0x1, P2 ;  /* 0x0000007b0f057211 */ /* 0x080fe200010f0eff */
[----:B------:R-:W-:Y:S01]  /*0a00*/  IMAD R15, R19, 0x118, RZ ;  /* 0x00000118130f7824 */ /* 0x000fe200078e02ff */
[CC--:B------:R-:W-:Y:S01]  /*0a10*/  IADD3 R6, P0, R11.reuse, R122.reuse, RZ ;  /* 0x0000007a0b067210 */ /* 0x0c0fe20007f1e0ff */
[----:B------:R0:W3:Y:S02]  /*0a20*/  LDG.E.U8 R61, desc[UR8][R2.64] ;  /* 0x00000008023d7981 */ /* 0x0000e4000c1e1100 */
[----:B------:R-:W1:Y:S01]  /*0a30*/  LDC R40, c[0x0][0x248] ;  /* 0x00009200ff287b82 */ /* 0x000e620000000800 */
[----:B------:R-:W-:Y:S01]  /*0a40*/  LEA.HI.X.SX32 R7, R11, R123, 0x1, P0 ;  /* 0x0000007b0b077211 */ /* 0x000fe200000f0eff */
[----:B------:R0:W3:Y:S01]  /*0a50*/  LDG.E.U8 R20, desc[UR8][R4.64] ;  /* 0x0000000804147981 */ /* 0x0000e2000c1e1100 */
[----:B------:R-:W-:Y:S01]  /*0a60*/  IADD3 R8, P1, R13, R122, RZ ;  /* 0x0000007a0d087210 */ /* 0x000fe20007f3e0ff */
[----:B0-----:R-:W-:-:S02]  /*0a70*/  IMAD R11, R21, 0x11a, RZ ;  /* 0x0000011a150b7824 */ /* 0x001fc400078e02ff */
[----:B------:R0:W3:Y:S01]  /*0a80*/  LDG.E.U8 R120, desc[UR8][R6.64] ;  /* 0x0000000806787981 */ /* 0x0000e2000c1e1100 */
[-C--:B------:R-:W-:Y:S01]  /*0a90*/  IADD3 R2, P0, R15, R122.reuse, RZ ;  /* 0x0000007a0f027210 */ /* 0x080fe20007f1e0ff */
[----:B------:R-:W4:Y:S01]  /*0aa0*/  LDC R126, c[0x0][0x248] ;  /* 0x00009200ff7e7b82 */ /* 0x000f220000000800 */
[----:B------:R-:W-:Y:S01]  /*0ab0*/  IMAD R5, R12, 0x119, RZ ;  /* 0x000001190c057824 */ /* 0x000fe200078e02ff */
[-C--:B------:R-:W-:Y:S01]  /*0ac0*/  LEA.HI.X.SX32 R9, R13, R123.reuse, 0x1, P1 ;  /* 0x0000007b0d097211 */ /* 0x080fe200008f0eff */
[----:B------:R-:W-:Y:S01]  /*0ad0*/  IMAD R13, R17, 0x11b, RZ ;  /* 0x0000011b110d7824 */ /* 0x000fe200078e02ff */
[-C--:B------:R-:W-:Y:S01]  /*0ae0*/  LEA.HI.X.SX32 R3, R15, R123.reuse, 0x1, P0 ;  /* 0x0000007b0f037211 */ /* 0x080fe200000f0eff */
[----:B------:R-:W-:Y:S01]  /*0af0*/  IMAD R15, R38, 0x11c, RZ ;  /* 0x0000011c260f7824 */ /* 0x000fe200078e02ff */
[-C--:B------:R-:W-:Y:S01]  /*0b00*/  IADD3 R10, P0, R11, R122.reuse, RZ ;  /* 0x0000007a0b0a7210 */ /* 0x080fe20007f1e0ff */
[----:B------:R0:W3:Y:S01]  /*0b10*/  LDG.E.U8 R27, desc[UR8][R8.64] ;  /* 0x00000008081b7981 */ /* 0x0000e2000c1e1100 */
[-C--:B------:R-:W-:Y:S01]  /*0b20*/  IADD3 R4, P1, R5, R122.reuse, RZ ;  /* 0x0000007a05047210 */ /* 0x080fe20007f3e0ff */
[----:B------:R-:W3:Y:S01]  /*0b30*/  LDC R149, c[0x0][0x248] ;  /* 0x00009200ff957b82 */ /* 0x000ee20000000800 */
[-C--:B------:R-:W-:Y:S01]  /*0b40*/  LEA.HI.X.SX32 R11, R11, R123.reuse, 0x1, P0 ;  /* 0x0000007b0b0b7211 */ /* 0x080fe200000f0eff */
[----:B------:R-:W-:Y:S01]  /*0b50*/  IMAD R19, R42, 0x11e, RZ ;  /* 0x0000011e2a137824 */ /* 0x000fe200078e02ff */
[-C--:B------:R-:W-:Y:S01]  /*0b60*/  LEA.HI.X.SX32 R5, R5, R123.reuse, 0x1, P1 ;  /* 0x0000007b05057211 */ /* 0x080fe200008f0eff */
[----:B-1----:R-:W-:Y:S01]  /*0b70*/  IMAD R21, R44, 0x11f, RZ ;  /* 0x0000011f2c157824 */ /* 0x002fe200078e02ff */
[-C--:B0-----:R-:W-:Y:S01]  /*0b80*/  IADD3 R6, P0, R13, R122.reuse, RZ ;  /* 0x0000007a0d067210 */ /* 0x081fe20007f1e0ff */
[----:B------:R-:W-:Y:S01]  /*0b90*/  IMAD R17, R40, 0x11d, RZ ;  /* 0x0000011d28117824 */ /* 0x000fe200078e02ff */
[----:B------:R0:W3:Y:S01]  /*0ba0*/  LDG.E.U8 R119, desc[UR8][R2.64] ;  /* 0x0000000802777981 */ /* 0x0000e2000c1e1100 */
[----:B------:R-:W-:Y:S01]  /*0bb0*/  IADD3 R8, P1, R15, R122, RZ ;  /* 0x0000007a0f087210 */ /* 0x000fe20007f3e0ff */
[----:B------:R-:W1:Y:S01]  /*0bc0*/  LDC R146, c[0x0][0x248] ;  /* 0x00009200ff927b82 */ /* 0x000e620000000800 */
[-C--:B------:R-:W-:Y:S01]  /*0bd0*/  LEA.HI.X.SX32 R7, R13, R123.reuse, 0x1, P0 ;  /* 0x0000007b0d077211 */ /* 0x080fe200000f0eff */
[----:B------:R0:W3:Y:S01]  /*0be0*/  LDG.E.U8 R22, desc[UR8][R4.64] ;  /* 0x0000000804167981 */ /* 0x0000e2000c1e1100 */
[----:B------:R-:W-:-:S02]  /*0bf0*/  LEA.HI.X.SX32 R9, R15, R123, 0x1, P1 ;  /* 0x0000007b0f097211 */ /* 0x000fc400008f0eff */
[-C--:B------:R-:W-:Y:S01]  /*0c00*/  IADD3 R12, P2, R19, R122.reuse, RZ ;  /* 0x0000007a130c7210 */ /* 0x080fe20007f5e0ff */
[----:B------:R-:W3:Y:S01]  /*0c10*/  LDG.E.U8 R10, desc[UR8][R10.64] ;  /* 0x000000080a0a7981 */ /* 0x000ee2000c1e1100 */
[-C--:B0-----:R-:W-:Y:S01]  /*0c20*/  IADD3 R2, P0, R17, R122.reuse, RZ ;  /* 0x0000007a11027210 */ /* 0x081fe20007f1e0ff */
[----:B------:R-:W0:Y:S02]  /*0c30*/  LDC R148, c[0x0][0x248] ;  /* 0x00009200ff947b82 */ /* 0x000e240000000800 */
[----:B------:R-:W3:Y:S01]  /*0c40*/  LDG.E.U8 R7, desc[UR8][R6.64] ;  /* 0x0000000806077981 */ /* 0x000ee2000c1e1100 */
[----:B------:R-:W-:Y:S02]  /*0c50*/  IADD3 R4, P1, R21, R122, RZ ;  /* 0x0000007a15047210 */ /* 0x000fe40007f3e0ff */
[-C--:B------:R-:W-:Y:S01]  /*0c60*/  LEA.HI.X.SX32 R13, R19, R123.reuse, 0x1, P2 ;  /* 0x0000007b130d7211 */ /* 0x080fe200010f0eff */
[----:B------:R-:W3:Y:S01]  /*0c70*/  LDG.E.U8 R8, desc[UR8][R8.64] ;  /* 0x0000000808087981 */ /* 0x000ee2000c1e1100 */
[-C--:B------:R-:W-:Y:S01]  /*0c80*/  LEA.HI.X.SX32 R5, R21, R123.reuse, 0x1, P1 ;  /* 0x0000007b15057211 */ /* 0x080fe200008f0eff */
[----:B------:R-:W0:Y:S01]  /*0c90*/  LDC R147, c[0x0][0x248] ;  /* 0x00009200ff937b82 */ /* 0x000e220000000800 */
[----:B------:R-:W-:Y:S01]  /*0ca0*/  LEA.HI.X.SX32 R3, R17, R123, 0x1, P0 ;  /* 0x0000007b11037211 */ /* 0x000fe200000f0eff */
[----:B------:R-:W3:Y:S04]  /*0cb0*/  LDG.E.U8 R12, desc[UR8][R12.64] ;  /* 0x000000080c0c7981 */ /* 0x000ee8000c1e1100 */
[----:B------:R-:W3:Y:S02]  /*0cc0*/  LDG.E.U8 R11, desc[UR8][R4.64] ;  /* 0x00000008040b7981 */ /* 0x000ee4000c1e1100 */
[----:B------:R-:W0:Y:S02]  /*0cd0*/  LDC R150, c[0x0][0x248] ;  /* 0x00009200ff967b82 */ /* 0x000e240000000800 */
[----:B------:R4:W3:Y:S06]  /*0ce0*/  LDG.E.U8 R63, desc[UR8][R2.64] ;  /* 0x00000008023f7981 */ /* 0x0008ec000c1e1100 */
[----:B------:R-:W0:Y:S01]  /*0cf0*/  LDC R153, c[0x0][0x248] ;  /* 0x00009200ff997b82 */ /* 0x000e220000000800 */
[----:B----4-:R-:W-:-:S02]  /*0d00*/  IMAD.SHL.U32 R3, R126, 0x2, RZ ;  /* 0x000000027e037824 */ /* 0x010fc400078e00ff */
[----:B------:R-:W-:-:S05]  /*0d10*/  IMAD R5, R126, 0x3, RZ ;  /* 0x000000037e057824 */ /* 0x000fca00078e02ff */
[----:B------:R-:W4:Y:S01]  /*0d20*/  LDC R151, c[0x0][0x248] ;  /* 0x00009200ff977b82 */ /* 0x000f220000000800 */
[-C--:B------:R-:W-:Y:S01]  /*0d30*/  IADD3 R2, P0, R3, R122.reuse, RZ ;  /* 0x0000007a03027210 */ /* 0x080fe20007f1e0ff */
[C---:B------:R-:W-:Y:S01]  /*0d40*/  IMAD R9, R126.reuse, 0x5, RZ ;  /* 0x000000057e097824 */ /* 0x040fe200078e02ff */
[----:B------:R-:W-:Y:S02]  /*0d50*/  IADD3 R4, P1, R5, R122, RZ ;  /* 0x0000007a05047210 */ /* 0x000fe40007f3e0ff */
[-C--:B------:R-:W-:Y:S01]  /*0d60*/  LEA.HI.X.SX32 R3, R3, R123.reuse, 0x1, P0 ;  /* 0x0000007b03037211 */ /* 0x080fe200000f0eff */
[C---:B------:R-:W-:Y:S01]  /*0d70*/  IMAD R13, R126.reuse, 0x7, RZ ;  /* 0x000000077e0d7824 */ /* 0x040fe200078e02ff */
[----:B------:R-:W-:Y:S01]  /*0d80*/  LEA.HI.X.SX32 R5, R5, R123, 0x1, P1 ;  /* 0x0000007b05057211 */ /* 0x000fe200008f0eff */
[C---:B------:R-:W-:Y:S01]  /*0d90*/  IMAD.SHL.U32 R15, R126.reuse, 0x8, RZ ;  /* 0x000000087e0f7824 */ /* 0x040fe200078e00ff */
[----:B------:R-:W4:Y:S01]  /*0da0*/  LDC R152, c[0x0][0x248] ;  /* 0x00009200ff987b82 */ /* 0x000f220000000800 */
[----:B------:R1:W4:Y:S01]  /*0db0*/  LDG.E.U8 R93, desc[UR8][R2.64] ;  /* 0x00000008025d7981 */ /* 0x000322000c1e1100 */
[----:B------:R-:W-:-:S03]  /*0dc0*/  IMAD R17, R126, 0x9, RZ ;  /* 0x000000097e117824 */ /* 0x000fc600078e02ff */
[----:B------:R1:W4:Y:S01]  /*0dd0*/  LDG.E.U8 R86, desc[UR8][R4.64] ;  /* 0x0000000804567981 */ /* 0x000322000c1e1100 */
[----:B------:R-:W-:Y:S02]  /*0de0*/  IMAD R19, R126, 0xd, RZ ;  /* 0x0000000d7e137824 */ /* 0x000fe400078e02ff */
[----:B------:R-:W2:Y:S01]  /*0df0*/  S2UR UR4, SR_CgaCtaId ;  /* 0x00000000000479c3 */ /* 0x000ea20000008800 */
[----:B------:R-:W-:Y:S01]  /*0e00*/  LOP3.LUT R45, R46, 0xff, RZ, 0xc0, !PT ;  /* 0x000000ff2e2d7812 */ /* 0x000fe200078ec0ff */
[----:B------:R-:W-:-:S06]  /*0e10*/  UMOV UR6, 0x400 ;  /* 0x0000040000067882 */ /* 0x000fcc0000000000 */
[----:B------:R-:W0:Y:S08]  /*0e20*/  LDC R154, c[0x0][0x248] ;  /* 0x00009200ff9a7b82 */ /* 0x000e300000000800 */
[----:B------:R-:W0:Y:S01]  /*0e30*/  LDC R155, c[0x0][0x248] ;  /* 0x00009200ff9b7b82 */ /* 0x000e220000000800 */
[----:B--2---:R-:W-:-:S07]  /*0e40*/  ULEA UR6, UR4, UR6, 0x18 ;  /* 0x0000000604067291 */ /* 0x004fce000f8ec03f */
[----:B------:R-:W2:Y:S08]  /*0e50*/  LDC R157, c[0x0][0x248] ;  /* 0x00009200ff9d7b82 */ /* 0x000eb00000000800 */
[----:B------:R-:W2:Y:S08]  /*0e60*/  LDC R156, c[0x0][0x248] ;  /* 0x00009200ff9c7b82 */ /* 0x000eb00000000800 */
[----:B------:R-:W2:Y:S01]  /*0e70*/  LDC R158, c[0x0][0x248] ;  /* 0x00009200ff9e7b82 */ /* 0x000ea20000000800 */
[----:B------:R-:W-:-:S02]  /*0e80*/  PRMT R29, R0, 0x3340, R29 ;  /* 0x00003340001d7816 */ /* 0x000fc4000000001d */
[----:B------:R-:W-:-:S05]  /*0e90*/  LOP3.LUT R0, R46, 0x7, RZ, 0xc0, !PT ;  /* 0x000000072e007812 */ /* 0x000fca00078ec0ff */
[----:B------:R-:W2:Y:S01]  /*0ea0*/  LDC R159, c[0x0][0x248] ;  /* 0x00009200ff9f7b82 */ /* 0x000ea20000000800 */
[----:B------:R-:W-:-:S07]  /*0eb0*/  IMAD R0, R45, 0x8, R0 ;  /* 0x000000082d007824 */ /* 0x000fce00078e0200 */
[----:B------:R-:W2:Y:S01]  /*0ec0*/  LDC R162, c[0x0][0x248] ;  /* 0x00009200ffa27b82 */ /* 0x000ea20000000800 */
[----:B------:R-:W-:Y:S01]  /*0ed0*/  PRMT R24, R24, 0x3340, R31 ;  /* 0x0000334018187816 */ /* 0x000fe2000000001f */
[----:B------:R-:W-:Y:S01]  /*0ee0*/  IMAD.SHL.U32 R0, R0, 0x10, RZ ;  /* 0x0000001000007824 */ /* 0x000fe200078e00ff */
[----:B------:R-:W-:Y:S02]  /*0ef0*/  PRMT R83, R83, 0x3340, R14 ;  /* 0x0000334053537816 */ /* 0x000fe4000000000e */
[----:B-----5:R-:W-:-:S03]  /*0f00*/  PRMT R71, R71, 0x3340, R16 ;  /* 0x0000334047477816 */ /* 0x020fc60000000010 */
[----:B------:R-:W5:Y:S08]  /*0f10*/  LDC R160, c[0x0][0x248] ;  /* 0x00009200ffa07b82 */ /* 0x000f700000000800 */
[----:B------:R-:W5:Y:S08]  /*0f20*/  LDC R161, c[0x0][0x248] ;  /* 0x00009200ffa17b82 */ /* 0x000f700000000800 */
[----:B------:R-:W5:Y:S01]  /*0f30*/  LDC R163, c[0x0][0x248] ;  /* 0x00009200ffa37b82 */ /* 0x000f620000000800 */
[----:B---3--:R-:W-:-:S02]  /*0f40*/  PRMT R35, R28, 0x3340, R35 ;  /* 0x000033401c237816 */ /* 0x008fc40000000023 */
[----:B------:R-:W-:-:S05]  /*0f50*/  PRMT R26, R26, 0x3340, R33 ;  /* 0x000033401a1a7816 */ /* 0x000fca0000000021 */
[----:B------:R-:W3:Y:S01]  /*0f60*/  LDC R164, c[0x0][0x248] ;  /* 0x00009200ffa47b82 */ /* 0x000ee20000000800 */
[----:B------:R-:W-:Y:S02]  /*0f70*/  PRMT R28, R29, 0x5410, R24 ;  /* 0x000054101d1c7816 */ /* 0x000fe40000000018 */
[----:B------:R-:W-:-:S05]  /*0f80*/  PRMT R29, R26, 0x5410, R35 ;  /* 0x000054101a1d7816 */ /* 0x000fca0000000023 */
[----:B------:R-:W3:Y:S01]  /*0f90*/  LDC R166, c[0x0][0x248] ;  /* 0x00009200ffa67b82 */ /* 0x000ee20000000800 */
[----:B------:R-:W-:-:S07]  /*0fa0*/  PRMT R30, R30, 0x3340, R37 ;  /* 0x000033401e1e7816 */ /* 0x000fce0000000025 */
[----:B------:R-:W3:Y:S08]  /*0fb0*/  LDC R165, c[0x0][0x248] ;  /* 0x00009200ffa57b82 */ /* 0x000ef00000000800 */
[----:B------:R-:W3:Y:S08]  /*0fc0*/  LDC R167, c[0x0][0x248] ;  /* 0x00009200ffa77b82 */ /* 0x000ef00000000800 */
[----:B------:R-:W3:Y:S08]  /*0fd0*/  LDC R168, c[0x0][0x248] ;  /* 0x00009200ffa87b82 */ /* 0x000ef00000000800 */
[----:B------:R-:W3:Y:S01]  /*0fe0*/  LDC R171, c[0x0][0x248] ;  /* 0x00009200ffab7b82 */ /* 0x000ee20000000800 */
[----:B------:R-:W-:-:S07]  /*0ff0*/  PRMT R39, R32, 0x3340, R39 ;  /* 0x0000334020277816 */ /* 0x000fce0000000027 */
[----:B------:R-:W3:Y:S01]  /*1000*/  LDC R169, c[0x0][0x248] ;  /* 0x00009200ffa97b82 */ /* 0x000ee20000000800 */
[----:B------:R-:W-:-:S07]  /*1010*/  PRMT R31, R34, 0x3340, R41 ;  /* 0x00003340221f7816 */ /* 0x000fce0000000029 */
[----:B------:R-:W3:Y:S08]  /*1020*/  LDC R170, c[0x0][0x248] ;  /* 0x00009200ffaa7b82 */ /* 0x000ef00000000800 */
[----:B------:R-:W3:Y:S01]  /*1030*/  LDC R172, c[0x0][0x248] ;  /* 0x00009200ffac7b82 */ /* 0x000ee20000000800 */
[----:B------:R-:W-:-:S07]  /*1040*/  PRMT R36, R36, 0x3340, R43 ;  /* 0x0000334024247816 */ /* 0x000fce000000002b */
[----:B------:R-:W3:Y:S08]  /*1050*/  LDC R173, c[0x0][0x248] ;  /* 0x00009200ffad7b82 */ /* 0x000ef00000000800 */
        /* <DEDUP_REMOVED lines=10> */
[----:B------:R-:W3:Y:S01]  /*1100*/  LDC R185, c[0x0][0x248] ;  /* 0x00009200ffb97b82 */ /* 0x000ee20000000800 */
[----:B------:R-:W-:Y:S01]  /*1110*/  PRMT R62, R10, 0x3340, R7 ;  /* 0x000033400a3e7816 */ /* 0x000fe20000000007 */
[----:B------:R-:W-:-:S05]  /*1120*/  IMAD.SHL.U32 R7, R126, 0x4, RZ ;  /* 0x000000047e077824 */ /* 0x000fca00078e00ff */
[CC--:B------:R-:W-:Y:S01]  /*1130*/  IADD3 R6, P0, R7.reuse, R122.reuse, RZ ;  /* 0x0000007a07067210 */ /* 0x0c0fe20007f1e0ff */
[----:B------:R-:W3:Y:S01]  /*1140*/  LDC R184, c[0x0][0x248] ;  /* 0x00009200ffb87b82 */ /* 0x000ee20000000800 */
[----:B------:R-:W-:Y:S01]  /*1150*/  PRMT R118, R12, 0x3340, R11 ;  /* 0x000033400c767816 */ /* 0x000fe2000000000b */
[----:B------:R-:W-:Y:S01]  /*1160*/  IMAD R11, R126, 0x6, RZ ;  /* 0x000000067e0b7824 */ /* 0x000fe200078e02ff */
[----:B------:R-:W-:Y:S02]  /*1170*/  LEA.HI.X.SX32 R7, R7, R123, 0x1, P0 ;  /* 0x0000007b07077211 */ /* 0x000fe400000f0eff */
[----:B------:R-:W-:Y:S02]  /*1180*/  PRMT R63, R8, 0x3340, R63 ;  /* 0x00003340083f7816 */ /* 0x000fe4000000003f */
[-C--:B------:R-:W-:Y:S01]  /*1190*/  IADD3 R8, P1, R9, R122.reuse, RZ ;  /* 0x0000007a09087210 */ /* 0x080fe20007f3e0ff */
[----:B------:R0:W2:Y:S01]  /*11a0*/  LDG.E.U8 R87, desc[UR8][R6.64] ;  /* 0x0000000806577981 */ /* 0x0000a2000c1e1100 */
[----:B------:R-:W-:-:S02]  /*11b0*/  IADD3 R102, P0, R11, R122, RZ ;  /* 0x0000007a0b667210 */ /* 0x000fc40007f1e0ff */
[-C--:B------:R-:W-:Y:S02]  /*11c0*/  LEA.HI.X.SX32 R9, R9, R123.reuse, 0x1, P1 ;  /* 0x0000007b09097211 */ /* 0x080fe400008f0eff */
[-C--:B------:R-:W-:Y:S02]  /*11d0*/  LEA.HI.X.SX32 R103, R11, R123.reuse, 0x1, P0 ;  /* 0x0000007b0b677211 */ /* 0x080fe400000f0eff */
[-C--:B------:R-:W-:Y:S01]  /*11e0*/  IADD3 R10, P1, R13, R122.reuse, RZ ;  /* 0x0000007a0d0a7210 */ /* 0x080fe20007f3e0ff */
[----:B------:R5:W2:Y:S01]  /*11f0*/  LDG.E.U8 R92, desc[UR8][R8.64] ;  /* 0x00000008085c7981 */ /* 0x000aa2000c1e1100 */
[-C--:B-1----:R-:W-:Y:S02]  /*1200*/  IADD3 R2, P0, R15, R122.reuse, RZ ;  /* 0x0000007a0f027210 */ /* 0x082fe40007f1e0ff */
[-C--:B------:R-:W-:Y:S01]  /*1210*/  LEA.HI.X.SX32 R11, R13, R123.reuse, 0x1, P1 ;  /* 0x0000007b0d0b7211 */ /* 0x080fe200008f0eff */
[C---:B------:R-:W-:Y:S01]  /*1220*/  IMAD R13, R126.reuse, 0xa, RZ ;  /* 0x0000000a7e0d7824 */ /* 0x040fe200078e02ff */
[----:B------:R-:W-:Y:S01]  /*1230*/  LEA.HI.X.SX32 R3, R15, R123, 0x1, P0 ;  /* 0x0000007b0f037211 */ /* 0x000fe200000f0eff */
[----:B------:R-:W-:Y:S01]  /*1240*/  IMAD R15, R126, 0xb, RZ ;  /* 0x0000000b7e0f7824 */ /* 0x000fe200078e02ff */
[-C--:B------:R-:W-:Y:S01]  /*1250*/  IADD3 R4, P1, R17, R122.reuse, RZ ;  /* 0x0000007a11047210 */ /* 0x080fe20007f3e0ff */
[----:B------:R1:W3:Y:S01]  /*1260*/  LDG.E.U8 R125, desc[UR8][R10.64] ;  /* 0x000000080a7d7981 */ /* 0x0002e2000c1e1100 */
[----:B0-----:R-:W-:-:S02]  /*1270*/  IADD3 R6, P0, R13, R122, RZ ;  /* 0x0000007a0d067210 */ /* 0x001fc40007f1e0ff */
[-C--:B------:R-:W-:Y:S01]  /*1280*/  LEA.HI.X.SX32 R5, R17, R123.reuse, 0x1, P1 ;  /* 0x0000007b11057211 */ /* 0x080fe200008f0eff */
[C---:B------:R-:W-:Y:S01]  /*1290*/  IMAD R17, R126.reuse, 0xc, RZ ;  /* 0x0000000c7e117824 */ /* 0x040fe200078e02ff */
[-C--:B-----5:R-:W-:Y:S01]  /*12a0*/  IADD3 R8, P1, R15, R122.reuse, RZ ;  /* 0x0000007a0f087210 */ /* 0x0a0fe20007f3e0ff */
[----:B------:R0:W5:Y:S01]  /*12b0*/  LDG.E.U8 R91, desc[UR8][R2.64] ;  /* 0x00000008025b7981 */ /* 0x000162000c1e1100 */
[-C--:B------:R-:W-:Y:S02]  /*12c0*/  LEA.HI.X.SX32 R7, R13, R123.reuse, 0x1, P0 ;  /* 0x0000007b0d077211 */ /* 0x080fe400000f0eff */
[----:B------:R-:W-:Y:S01]  /*12d0*/  LEA.HI.X.SX32 R9, R15, R123, 0x1, P1 ;  /* 0x0000007b0f097211 */ /* 0x000fe200008f0eff */
[----:B------:R-:W-:Y:S01]  /*12e0*/  IMAD R15, R126, 0xe, RZ ;  /* 0x0000000e7e0f7824 */ /* 0x000fe200078e02ff */
[-C--:B------:R-:W-:Y:S01]  /*12f0*/  IADD3 R12, P0, R17, R122.reuse, RZ ;  /* 0x0000007a110c7210 */ /* 0x080fe20007f1e0ff */
[----:B------:R4:W5:Y:S01]  /*1300*/  LDG.E.U8 R127, desc[UR8][R4.64] ;  /* 0x00000008047f7981 */ /* 0x000962000c1e1100 */
[----:B-1----:R-:W-:-:S02]  /*1310*/  IADD3 R10, P1, R19, R122, RZ ;  /* 0x0000007a130a7210 */ /* 0x002fc40007f3e0ff */
[-C--:B------:R-:W-:Y:S01]  /*1320*/  LEA.HI.X.SX32 R13, R17, R123.reuse, 0x1, P0 ;  /* 0x0000007b110d7211 */ /* 0x080fe200000f0eff */
[C---:B------:R-:W-:Y:S01]  /*1330*/  IMAD R17, R126.reuse, 0xf, RZ ;  /* 0x0000000f7e117824 */ /* 0x040fe200078e02ff */
[-C--:B0-----:R-:W-:Y:S01]  /*1340*/  IADD3 R2, P0, R15, R122.reuse, RZ ;  /* 0x0000007a0f027210 */ /* 0x081fe20007f1e0ff */
[----:B------:R0:W5:Y:S01]  /*1350*/  LDG.E.U8 R90, desc[UR8][R6.64] ;  /* 0x00000008065a7981 */ /* 0x000162000c1e1100 */
[-C--:B------:R-:W-:Y:S01]  /*1360*/  LEA.HI.X.SX32 R11, R19, R123.reuse, 0x1, P1 ;  /* 0x0000007b130b7211 */ /* 0x080fe200008f0eff */
[C---:B------:R-:W-:Y:S01]  /*1370*/  IMAD.SHL.U32 R19, R126.reuse, 0x80, RZ ;  /* 0x000000807e137824 */ /* 0x040fe200078e00ff */
[-C--:B------:R-:W-:Y:S01]  /*1380*/  LEA.HI.X.SX32 R3, R15, R123.reuse, 0x1, P0 ;  /* 0x0000007b0f037211 */ /* 0x080fe200000f0eff */
[----:B------:R-:W-:Y:S01]  /*1390*/  IMAD R15, R126, 0x81, RZ ;  /* 0x000000817e0f7824 */ /* 0x000fe200078e02ff */
[CC--:B----4-:R-:W-:Y:S01]  /*13a0*/  IADD3 R4, P1, R17.reuse, R122.reuse, RZ ;  /* 0x0000007a11047210 */ /* 0x0d0fe20007f3e0ff */
[----:B------:R1:W4:Y:S03]  /*13b0*/  LDG.E.U8 R88, desc[UR8][R8.64] ;  /* 0x0000000808587981 */ /* 0x000326000c1e1100 */
[----:B------:R-:W-:Y:S01]  /*13c0*/  LEA.HI.X.SX32 R5, R17, R123, 0x1, P1 ;  /* 0x0000007b11057211 */ /* 0x000fe200008f0eff */
[----:B------:R1:W4:Y:S01]  /*13d0*/  LDG.E.U8 R124, desc[UR8][R12.64] ;  /* 0x000000080c7c7981 */ /* 0x000322000c1e1100 */
[----:B0-----:R-:W-:-:S02]  /*13e0*/  IADD3 R6, P0, R19, R122, RZ ;  /* 0x0000007a13067210 */ /* 0x001fc40007f1e0ff */
[-C--:B------:R-:W-:Y:S01]  /*13f0*/  IADD3 R64, P1, R15, R122.reuse, RZ ;  /* 0x0000007a0f407210 */ /* 0x080fe20007f3e0ff */
[----:B------:R0:W4:Y:S01]  /*1400*/  LDG.E.U8 R89, desc[UR8][R10.64] ;  /* 0x000000080a597981 */ /* 0x000122000c1e1100 */
[C---:B-1----:R-:W-:Y:S02]  /*1410*/  IMAD R9, R126.reuse, 0x82, RZ ;  /* 0x000000827e097824 */ /* 0x042fe400078e02ff */
[C---:B------:R-:W-:Y:S01]  /*1420*/  IMAD R17, R126.reuse, 0x85, RZ ;  /* 0x000000857e117824 */ /* 0x040fe200078e02ff */
[----:B------:R1:W4:Y:S01]  /*1430*/  LDG.E.U8 R85, desc[UR8][R2.64] ;  /* 0x0000000802557981 */ /* 0x000322000c1e1100 */
[C---:B------:R-:W-:Y:S01]  /*1440*/  IMAD R13, R126.reuse, 0x83, RZ ;  /* 0x000000837e0d7824 */ /* 0x040fe200078e02ff */
[-C--:B------:R-:W-:Y:S02]  /*1450*/  LEA.HI.X.SX32 R7, R19, R123.reuse, 0x1, P0 ;  /* 0x0000007b13077211 */ /* 0x080fe400000f0eff */
[----:B------:R-:W-:Y:S01]  /*1460*/  LEA.HI.X.SX32 R65, R15, R123, 0x1, P1 ;  /* 0x0000007b0f417211 */ /* 0x000fe200008f0eff */
[----:B------:R-:W-:Y:S01]  /*1470*/  IMAD R15, R126, 0x84, RZ ;  /* 0x000000847e0f7824 */ /* 0x000fe200078e02ff */
[-C--:B------:R-:W-:Y:S01]  /*1480*/  IADD3 R8, P0, R9, R122.reuse, RZ ;  /* 0x0000007a09087210 */ /* 0x080fe20007f1e0ff */
[----:B------:R1:W4:Y:S01]  /*1490*/  LDG.E.U8 R84, desc[UR8][R4.64] ;  /* 0x0000000804547981 */ /* 0x000322000c1e1100 */
[----:B0-----:R-:W-:-:S02]  /*14a0*/  IADD3 R10, P1, R13, R122, RZ ;  /* 0x0000007a0d0a7210 */ /* 0x001fc40007f3e0ff */
[-C--:B------:R-:W-:Y:S01]  /*14b0*/  LEA.HI.X.SX32 R9, R9, R123.reuse, 0x1, P0 ;  /* 0x0000007b09097211 */ /* 0x080fe200000f0eff */
[----:B------:R0:W4:Y:S01]  /*14c0*/  LDG.E.U8 R82, desc[UR8][R6.64] ;  /* 0x0000000806527981 */ /* 0x000122000c1e1100 */
[-C--:B------:R-:W-:Y:S01]  /*14d0*/  LEA.HI.X.SX32 R11, R13, R123.reuse, 0x1, P1 ;  /* 0x0000007b0d0b7211 */ /* 0x080fe200008f0eff */
[C---:B------:R-:W-:Y:S01]  /*14e0*/  IMAD R13, R126.reuse, 0x86, RZ ;  /* 0x000000867e0d7824 */ /* 0x040fe200078e02ff */
[-C--:B-1----:R-:W-:Y:S01]  /*14f0*/  IADD3 R2, P0, R15, R122.reuse, RZ ;  /* 0x0000007a0f027210 */ /* 0x082fe20007f1e0ff */
[----:B------:R1:W4:Y:S01]  /*1500*/  LDG.E.U8 R117, desc[UR8][R8.64] ;  /* 0x0000000808757981 */ /* 0x000322000c1e1100 */
[-C--:B------:R-:W-:Y:S02]  /*1510*/  IADD3 R4, P1, R17, R122.reuse, RZ ;  /* 0x0000007a11047210 */ /* 0x080fe40007f3e0ff */
[-C--:B------:R-:W-:Y:S01]  /*1520*/  LEA.HI.X.SX32 R3, R15, R123.reuse, 0x1, P0 ;  /* 0x0000007b0f037211 */ /* 0x080fe200000f0eff */
[C---:B------:R-:W-:Y:S01]  /*1530*/  IMAD R15, R126.reuse, 0x87, RZ ;  /* 0x000000877e0f7824 */ /* 0x040fe200078e02ff */
[-C--:B------:R-:W-:Y:S01]  /*1540*/  LEA.HI.X.SX32 R5, R17, R123.reuse, 0x1, P1 ;  /* 0x0000007b11057211 */ /* 0x080fe200008f0eff */
[C---:B------:R-:W-:Y:S01]  /*1550*/  IMAD R17, R126.reuse, 0x88, RZ ;  /* 0x000000887e117824 */ /* 0x040fe200078e02ff */
[-C--:B0-----:R-:W-:Y:S01]  /*1560*/  IADD3 R6, P0, R13, R122.reuse, RZ ;  /* 0x0000007a0d067210 */ /* 0x081fe20007f1e0ff */
[----:B------:R0:W4:Y:S01]  /*1570*/  LDG.E.U8 R81, desc[UR8][R10.64] ;  /* 0x000000080a517981 */ /* 0x000122000c1e1100 */
[-C--:B------:R-:W-:Y:S01]  /*1580*/  IADD3 R12, P1, R15, R122.reuse, RZ ;  /* 0x0000007a0f0c7210 */ /* 0x080fe20007f3e0ff */
[----:B------:R-:W-:Y:S01]  /*1590*/  IMAD R19, R126, 0x89, RZ ;  /* 0x000000897e137824 */ /* 0x000fe200078e02ff */
[----:B------:R-:W-:Y:S01]  /*15a0*/  LEA.HI.X.SX32 R7, R13, R123, 0x1, P0 ;  /* 0x0000007b0d077211 */ /* 0x000fe200000f0eff */
[----:B------:R0:W4:Y:S01]  /*15b0*/  LDG.E.U8 R116, desc[UR8][R2.64] ;  /* 0x0000000802747981 */ /* 0x000122000c1e1100 */
[----:B-1----:R-:W-:-:S03]  /*15c0*/  IADD3 R8, P0, R17, R122, RZ ;  /* 0x0000007a11087210 */ /* 0x002fc60007f1e0ff */
[----:B------:R1:W4:Y:S01]  /*15d0*/  LDG.E.U8 R80, desc[UR8][R4.64] ;  /* 0x0000000804507981 */ /* 0x000322000c1e1100 */
[C---:B0-----:R-:W-:Y:S01]  /*15e0*/  IMAD R11, R126.reuse, 0x8a, RZ ;  /* 0x0000008a7e0b7824 */ /* 0x041fe200078e02ff */
[-C--:B------:R-:W-:Y:S01]  /*15f0*/  LEA.HI.X.SX32 R13, R15, R123.reuse, 0x1, P1 ;  /* 0x0000007b0f0d7211 */ /* 0x080fe200008f0eff */
[C---:B------:R-:W-:Y:S01]  /*1600*/  IMAD R15, R126.reuse, 0x8b, RZ ;  /* 0x0000008b7e0f7824 */ /* 0x040fe200078e02ff */
[-C--:B------:R-:W-:Y:S01]  /*1610*/  LEA.HI.X.SX32 R9, R17, R123.reuse, 0x1, P0 ;  /* 0x0000007b11097211 */ /* 0x080fe200000f0eff */
[----:B------:R-:W4:Y:S01]  /*1620*/  LDG.E.U8 R64, desc[UR8][R64.64] ;  /* 0x0000000840407981 */ /* 0x000f22000c1e1100 */
[-C--:B------:R-:W-:Y:S02]  /*1630*/  IADD3 R66, P1, R19, R122.reuse, RZ ;  /* 0x0000007a13427210 */ /* 0x080fe40007f3e0ff */
[-C--:B------:R-:W-:Y:S01]  /*1640*/  IADD3 R2, P0, R11, R122.reuse, RZ ;  /* 0x0000007a0b027210 */ /* 0x080fe20007f1e0ff */
[C---:B------:R-:W-:Y:S01]  /*1650*/  IMAD R17, R126.reuse, 0x8c, RZ ;  /* 0x0000008c7e117824 */ /* 0x040fe200078e02ff */
[-C--:B------:R-:W-:Y:S01]  /*1660*/  LEA.HI.X.SX32 R67, R19, R123.reuse, 0x1, P1 ;  /* 0x0000007b13437211 */ /* 0x080fe200008f0eff */
[----:B------:R0:W4:Y:S01]  /*1670*/  LDG.E.U8 R43, desc[UR8][R12.64] ;  /* 0x000000080c2b7981 */ /* 0x000122000c1e1100 */
[-C--:B------:R-:W-:Y:S01]  /*1680*/  LEA.HI.X.SX32 R3, R11, R123.reuse, 0x1, P0 ;  /* 0x0000007b0b037211 */ /* 0x080fe200000f0eff */
[C---:B------:R-:W-:Y:S01]  /*1690*/  IMAD R11, R126.reuse, 0x8d, RZ ;  /* 0x0000008d7e0b7824 */ /* 0x040fe200078e02ff */
[CC--:B-1----:R-:W-:Y:S01]  /*16a0*/  IADD3 R4, P1, R15.reuse, R122.reuse, RZ ;  /* 0x0000007a0f047210 */ /* 0x0c2fe20007f3e0ff */
[----:B------:R1:W4:Y:S03]  /*16b0*/  LDG.E.U8 R65, desc[UR8][R6.64] ;  /* 0x0000000806417981 */ /* 0x000326000c1e1100 */
[----:B------:R-:W-:Y:S01]  /*16c0*/  LEA.HI.X.SX32 R5, R15, R123, 0x1, P1 ;  /* 0x0000007b0f057211 */ /* 0x000fe200008f0eff */
[C---:B------:R-:W-:Y:S01]  /*16d0*/  IMAD R15, R126.reuse, 0x8f, RZ ;  /* 0x0000008f7e0f7824 */ /* 0x040fe200078e02ff */
[-C--:B------:R-:W-:Y:S01]  /*16e0*/  IADD3 R10, P1, R11, R122.reuse, RZ ;  /* 0x0000007a0b0a7210 */ /* 0x080fe20007f3e0ff */
[----:B0-----:R-:W-:Y:S01]  /*16f0*/  IMAD R13, R126, 0x8e, RZ ;  /* 0x0000008e7e0d7824 */ /* 0x001fe200078e02ff */
[----:B------:R0:W4:Y:S01]  /*1700*/  LDG.E.U8 R42, desc[UR8][R8.64] ;  /* 0x00000008082a7981 */ /* 0x000122000c1e1100 */
[----:B-1----:R-:W-:-:S03]  /*1710*/  IADD3 R6, P0, R17, R122, RZ ;  /* 0x0000007a11067210 */ /* 0x002fc60007f1e0ff */
[----:B------:R1:W4:Y:S01]  /*1720*/  LDG.E.U8 R115, desc[UR8][R2.64] ;  /* 0x0000000802737981 */ /* 0x000322000c1e1100 */
[-C--:B------:R-:W-:Y:S02]  /*1730*/  LEA.HI.X.SX32 R11, R11, R123.reuse, 0x1, P1 ;  /* 0x0000007b0b0b7211 */ /* 0x080fe400008f0eff */
[----:B------:R-:W-:Y:S01]  /*1740*/  LEA.HI.X.SX32 R7, R17, R123, 0x1, P0 ;  /* 0x0000007b11077211 */ /* 0x000fe200000f0eff */
[C---:B------:R-:W-:Y:S01]  /*1750*/  IMAD.SHL.U32 R17, R126.reuse, 0x100, RZ ;  /* 0x000001007e117824 */ /* 0x040fe200078e00ff */
[-C--:B------:R-:W-:Y:S01]  /*1760*/  IADD3 R12, P1, R15, R122.reuse, RZ ;  /* 0x0000007a0f0c7210 */ /* 0x080fe20007f3e0ff */
[----:B------:R1:W4:Y:S01]  /*1770*/  LDG.E.U8 R41, desc[UR8][R4.64] ;  /* 0x0000000804297981 */ /* 0x000322000c1e1100 */
[----:B0-----:R-:W-:Y:S01]  /*1780*/  IADD3 R8, P0, R13, R122, RZ ;  /* 0x0000007a0d087210 */ /* 0x001fe20007f1e0ff */
[----:B-1----:R-:W-:-:S03]  /*1790*/  IMAD R3, R126, 0x101, RZ ;  /* 0x000001017e037824 */ /* 0x002fc600078e02ff */
[-C--:B------:R-:W-:Y:S01]  /*17a0*/  LEA.HI.X.SX32 R9, R13, R123.reuse, 0x1, P0 ;  /* 0x0000007b0d097211 */ /* 0x080fe200000f0eff */
[----:B------:R-:W4:Y:S01]  /*17b0*/  LDG.E.U8 R66, desc[UR8][R66.64] ;  /* 0x0000000842427981 */ /* 0x000f22000c1e1100 */
[-C--:B------:R-:W-:Y:S02]  /*17c0*/  IADD3 R68, P0, R17, R122.reuse, RZ ;  /* 0x0000007a11447210 */ /* 0x080fe40007f1e0ff */
[-C--:B------:R-:W-:Y:S01]  /*17d0*/  LEA.HI.X.SX32 R13, R15, R123.reuse, 0x1, P1 ;  /* 0x0000007b0f0d7211 */ /* 0x080fe200008f0eff */
[----:B------:R-:W-:Y:S01]  /*17e0*/  IMAD R5, R126, 0x102, RZ ;  /* 0x000001027e057824 */ /* 0x000fe200078e02ff */
[----:B------:R-:W-:Y:S01]  /*17f0*/  IADD3 R2, P1, R3, R122, RZ ;  /* 0x0000007a03027210 */ /* 0x000fe20007f3e0ff */
[----:B------:R0:W4:Y:S01]  /*1800*/  LDG.E.U8 R40, desc[UR8][R10.64] ;  /* 0x000000080a287981 */ /* 0x000122000c1e1100 */
[----:B------:R-:W-:-:S03]  /*1810*/  LEA.HI.X.SX32 R69, R17, R123, 0x1, P0 ;  /* 0x0000007b11457211 */ /* 0x000fc600000f0eff */
[----:B------:R1:W4:Y:S01]  /*1820*/  LDG.E.U8 R67, desc[UR8][R6.64] ;  /* 0x0000000806437981 */ /* 0x000322000c1e1100 */
[----:B------:R-:W-:Y:S02]  /*1830*/  IADD3 R4, P0, R5, R122, RZ ;  /* 0x0000007a05047210 */ /* 0x000fe40007f1e0ff */
[----:B------:R-:W-:Y:S01]  /*1840*/  LEA.HI.X.SX32 R3, R3, R123, 0x1, P1 ;  /* 0x0000007b03037211 */ /* 0x000fe200008f0eff */
[----:B------:R1:W4:Y:S01]  /*1850*/  LDG.E.U8 R114, desc[UR8][R8.64] ;  /* 0x0000000808727981 */ /* 0x000322000c1e1100 */
[----:B0-----:R-:W-:Y:S01]  /*1860*/  IMAD R11, R126, 0x104, RZ ;  /* 0x000001047e0b7824 */ /* 0x001fe200078e02ff */
[----:B------:R-:W-:Y:S02]  /*1870*/  PRMT R30, R30, 0x5410, R39 ;  /* 0x000054101e1e7816 */ /* 0x000fe40000000027 */
[----:B------:R0:W4:Y:S01]  /*1880*/  LDG.E.U8 R38, desc[UR8][R2.64] ;  /* 0x0000000802267981 */ /* 0x000122000c1e1100 */
[----:B-1----:R-:W-:Y:S01]  /*1890*/  IMAD R7, R126, 0x103, RZ ;  /* 0x000001037e077824 */ /* 0x002fe200078e02ff */
[----:B------:R-:W-:-:S02]  /*18a0*/  PRMT R31, R31, 0x5410, R36 ;  /* 0x000054101f1f7816 */ /* 0x000fc40000000024 */
[----:B------:R1:W4:Y:S01]  /*18b0*/  LDG.E.U8 R39, desc[UR8][R12.64] ;  /* 0x000000080c277981 */ /* 0x000322000c1e1100 */
[-C--:B------:R-:W-:Y:S01]  /*18c0*/  LEA.HI.X.SX32 R5, R5, R123.reuse, 0x1, P0 ;  /* 0x0000007b05057211 */ /* 0x080fe200000f0eff */
[C---:B------:R-:W-:Y:S01]  /*18d0*/  IMAD R9, R126.reuse, 0x105, RZ ;  /* 0x000001057e097824 */ /* 0x040fe200078e02ff */
[-C--:B------:R-:W-:Y:S01]  /*18e0*/  IADD3 R34, P1, R7, R122.reuse, RZ ;  /* 0x0000007a07227210 */ /* 0x080fe20007f3e0ff */
[C---:B------:R-:W-:Y:S01]  /*18f0*/  IMAD R17, R126.reuse, 0x109, RZ ;  /* 0x000001097e117824 */ /* 0x040fe200078e02ff */
[----:B------:R-:W-:Y:S01]  /*1900*/  IADD3 R6, P0, R11, R122, RZ ;  /* 0x0000007a0b067210 */ /* 0x000fe20007f1e0ff */
[C---:B0-----:R-:W-:Y:S01]  /*1910*/  IMAD R3, R126.reuse, 0x10a, RZ ;  /* 0x0000010a7e037824 */ /* 0x041fe200078e02ff */
[-C--:B------:R-:W-:Y:S01]  /*1920*/  LEA.HI.X.SX32 R35, R7, R123.reuse, 0x1, P1 ;  /* 0x0000007b07237211 */ /* 0x080fe200008f0eff */
[----:B------:R0:W-:Y:S01]  /*1930*/  STS.128 [R0+UR6+0x18000], R28 ;  /* 0x0180001c00007988 */ /* 0x0001e20008000c06 */
[----:B-1----:R-:W-:Y:S01]  /*1940*/  IMAD R13, R126, 0x106, RZ ;  /* 0x000001067e0d7824 */ /* 0x002fe200078e02ff */
[----:B------:R-:W-:-:S02]  /*1950*/  LEA.HI.X.SX32 R7, R11, R123, 0x1, P0 ;  /* 0x0000007b0b077211 */ /* 0x000fc400000f0eff */
[----:B------:R1:W4:Y:S01]  /*1960*/  LDG.E.U8 R113, desc[UR8][R4.64] ;  /* 0x0000000804717981 */ /* 0x000322000c1e1100 */
[-C--:B------:R-:W-:Y:S01]  /*1970*/  IADD3 R8, P1, R9, R122.reuse, RZ ;  /* 0x0000007a09087210 */ /* 0x080fe20007f3e0ff */
[----:B------:R-:W-:Y:S01]  /*1980*/  IMAD R11, R126, 0x107, RZ ;  /* 0x000001077e0b7824 */ /* 0x000fe200078e02ff */
[----:B------:R-:W-:Y:S01]  /*1990*/  IADD3 R12, P2, R3, R122, RZ ;  /* 0x0000007a030c7210 */ /* 0x000fe20007f5e0ff */
[----:B------:R0:W4:Y:S01]  /*19a0*/  LDG.E.U8 R33, desc[UR8][R6.64] ;  /* 0x0000000806217981 */ /* 0x000122000c1e1100 */
[----:B------:R-:W-:-:S03]  /*19b0*/  LEA.HI.X.SX32 R9, R9, R123, 0x1, P1 ;  /* 0x0000007b09097211 */ /* 0x000fc600008f0eff */
[----:B------:R-:W4:Y:S01]  /*19c0*/  LDG.E.U8 R68, desc[UR8][R68.64] ;  /* 0x0000000844447981 */ /* 0x000f22000c1e1100 */
[C---:B-1----:R-:W-:Y:S01]  /*19d0*/  IMAD R5, R126.reuse, 0x108, RZ ;  /* 0x000001087e057824 */ /* 0x042fe200078e02ff */
[-C--:B0-----:R-:W-:Y:S01]  /*19e0*/  IADD3 R30, P0, R13, R122.reuse, RZ ;  /* 0x0000007a0d1e7210 */ /* 0x081fe20007f1e0ff */
[C---:B------:R-:W-:Y:S01]  /*19f0*/  IMAD R19, R126.reuse, 0x17, RZ ;  /* 0x000000177e137824 */ /* 0x040fe200078e02ff */
[-C--:B------:R-:W-:Y:S01]  /*1a00*/  IADD3 R10, P1, R11, R122.reuse, RZ ;  /* 0x0000007a0b0a7210 */ /* 0x080fe20007f3e0ff */
[C---:B------:R-:W-:Y:S01]  /*1a10*/  IMAD R21, R126.reuse, 0x18, RZ ;  /* 0x000000187e157824 */ /* 0x040fe200078e02ff */
[-C--:B------:R-:W-:Y:S01]  /*1a20*/  LEA.HI.X.SX32 R31, R13, R123.reuse, 0x1, P0 ;  /* 0x0000007b0d1f7211 */ /* 0x080fe200000f0eff */
[----:B------:R-:W3:Y:S01]  /*1a30*/  LDG.E.U8 R102, desc[UR8][R102.64] ;  /* 0x0000000866667981 */ /* 0x000ee2000c1e1100 */
[-C--:B------:R-:W-:Y:S02]  /*1a40*/  IADD3 R14, P0, R5, R122.reuse, RZ ;  /* 0x0000007a050e7210 */ /* 0x080fe40007f1e0ff */
[-C--:B------:R-:W-:Y:S01]  /*1a50*/  LEA.HI.X.SX32 R13, R3, R123.reuse, 0x1, P2 ;  /* 0x0000007b030d7211 */ /* 0x080fe200010f0eff */
[C---:B------:R-:W-:Y:S01]  /*1a60*/  IMAD.SHL.U32 R3, R126.reuse, 0x10, RZ ;  /* 0x000000107e037824 */ /* 0x040fe200078e00ff */
[-C--:B------:R-:W-:Y:S01]  /*1a70*/  LEA.HI.X.SX32 R11, R11, R123.reuse, 0x1, P1 ;  /* 0x0000007b0b0b7211 */ /* 0x080fe200008f0eff */
[C---:B------:R-:W-:Y:S01]  /*1a80*/  IMAD R7, R126.reuse, 0x12, RZ ;  /* 0x000000127e077824 */ /* 0x040fe200078e02ff */
[----:B------:R-:W-:Y:S01]  /*1a90*/  LEA.HI.X.SX32 R15, R5, R123, 0x1, P0 ;  /* 0x0000007b050f7211 */ /* 0x000fe200000f0eff */
[----:B------:R-:W-:Y:S01]  /*1aa0*/  IMAD R5, R126, 0x11, RZ ;  /* 0x000000117e057824 */ /* 0x000fe200078e02ff */
[-C--:B------:R-:W-:Y:S01]  /*1ab0*/  IADD3 R16, P1, R17, R122.reuse, RZ ;  /* 0x0000007a11107210 */ /* 0x080fe20007f3e0ff */
[----:B------:R0:W4:Y:S01]  /*1ac0*/  LDG.E.U8 R69, desc[UR8][R8.64] ;  /* 0x0000000808457981 */ /* 0x000122000c1e1100 */
[----:B------:R-:W-:-:S02]  /*1ad0*/  IADD3 R2, P0, R3, R122, RZ ;  /* 0x0000007a03027210 */ /* 0x000fc40007f1e0ff */
[-C--:B------:R-:W-:Y:S01]  /*1ae0*/  LEA.HI.X.SX32 R17, R17, R123.reuse, 0x1, P1 ;  /* 0x0000007b11117211 */ /* 0x080fe200008f0eff */
[----:B------:R1:W4:Y:S01]  /*1af0*/  LDG.E.U8 R112, desc[UR8][R10.64] ;  /* 0x000000080a707981 */ /* 0x000322000c1e1100 */
[-C--:B------:R-:W-:Y:S02]  /*1b00*/  IADD3 R76, P1, R5, R122.reuse, RZ ;  /* 0x0000007a054c7210 */ /* 0x080fe40007f3e0ff */
[-C--:B------:R-:W-:Y:S01]  /*1b10*/  LEA.HI.X.SX32 R3, R3, R123.reuse, 0x1, P0 ;  /* 0x0000007b03037211 */ /* 0x080fe200000f0eff */
[----:B------:R1:W4:Y:S01]  /*1b20*/  LDG.E.U8 R28, desc[UR8][R14.64] ;  /* 0x000000080e1c7981 */ /* 0x000322000c1e1100 */
[----:B------:R-:W-:Y:S01]  /*1b30*/  IADD3 R4, P0, R7, R122, RZ ;  /* 0x0000007a07047210 */ /* 0x000fe20007f1e0ff */
[C---:B0-----:R-:W-:Y:S01]  /*1b40*/  IMAD R9, R126.reuse, 0x13, RZ ;  /* 0x000000137e097824 */ /* 0x041fe200078e02ff */
[----:B------:R-:W-:Y:S01]  /*1b50*/  LEA.HI.X.SX32 R77, R5, R123, 0x1, P1 ;  /* 0x0000007b054d7211 */ /* 0x000fe200008f0eff */
[----:B------:R0:W4:Y:S01]  /*1b60*/  LDG.E.U8 R111, desc[UR8][R16.64] ;  /* 0x00000008106f7981 */ /* 0x000122000c1e1100 */
[----:B-1----:R-:W-:-:S02]  /*1b70*/  IMAD R11, R126, 0x14, RZ ;  /* 0x000000147e0b7824 */ /* 0x002fc400078e02ff */
[-C--:B------:R-:W-:Y:S01]  /*1b80*/  IADD3 R106, P1, R9, R122.reuse, RZ ;  /* 0x0000007a096a7210 */ /* 0x080fe20007f3e0ff */
[----:B------:R-:W4:Y:S01]  /*1b90*/  LDG.E.U8 R29, desc[UR8][R12.64] ;  /* 0x000000080c1d7981 */ /* 0x000f22000c1e1100 */
[-C--:B------:R-:W-:Y:S01]  /*1ba0*/  LEA.HI.X.SX32 R5, R7, R123.reuse, 0x1, P0 ;  /* 0x0000007b07057211 */ /* 0x080fe200000f0eff */
[C---:B------:R-:W-:Y:S01]  /*1bb0*/  IMAD R15, R126.reuse, 0x15, RZ ;  /* 0x000000157e0f7824 */ /* 0x040fe200078e02ff */
[-C--:B------:R-:W-:Y:S01]  /*1bc0*/  IADD3 R6, P0, R11, R122.reuse, RZ ;  /* 0x0000007a0b067210 */ /* 0x080fe20007f1e0ff */
[----:B------:R-:W4:Y:S01]  /*1bd0*/  LDG.E.U8 R76, desc[UR8][R76.64] ;  /* 0x000000084c4c7981 */ /* 0x000f22000c1e1100 */
[----:B0-----:R-:W-:Y:S01]  /*1be0*/  IMAD R17, R126, 0x16, RZ ;  /* 0x000000167e117824 */ /* 0x001fe200078e02ff */
[----:B------:R-:W-:Y:S02]  /*1bf0*/  LEA.HI.X.SX32 R107, R9, R123, 0x1, P1 ;  /* 0x0000007b096b7211 */ /* 0x000fe400008f0eff */
[----:B------:R-:W4:Y:S01]  /*1c00*/  LDG.E.U8 R30, desc[UR8][R30.64] ;  /* 0x000000081e1e7981 */ /* 0x000f22000c1e1100 */
[----:B------:R-:W-:-:S02]  /*1c10*/  IADD3 R8, P1, R15, R122, RZ ;  /* 0x0000007a0f087210 */ /* 0x000fc40007f3e0ff */
[-C--:B------:R-:W-:Y:S01]  /*1c20*/  LEA.HI.X.SX32 R7, R11, R123.reuse, 0x1, P0 ;  /* 0x0000007b0b077211 */ /* 0x080fe200000f0eff */
[----:B------:R0:W4:Y:S01]  /*1c30*/  LDG.E.U8 R13, desc[UR8][R2.64] ;  /* 0x00000008020d7981 */ /* 0x000122000c1e1100 */
[----:B------:R-:W-:Y:S02]  /*1c40*/  LEA.HI.X.SX32 R9, R15, R123, 0x1, P1 ;  /* 0x0000007b0f097211 */ /* 0x000fe400008f0eff */
[-C--:B------:R-:W-:Y:S01]  /*1c50*/  IADD3 R14, P1, R19, R122.reuse, RZ ;  /* 0x0000007a130e7210 */ /* 0x080fe20007f3e0ff */
[----:B------:R1:W4:Y:S04]  /*1c60*/  LDG.E.U8 R12, desc[UR8][R4.64] ;  /* 0x00000008040c7981 */ /* 0x000328000c1e1100 */
[----:B------:R1:W4:Y:S01]  /*1c70*/  LDG.E.U8 R77, desc[UR8][R6.64] ;  /* 0x00000008064d7981 */ /* 0x000322000c1e1100 */
[----:B0-----:R-:W-:-:S02]  /*1c80*/  IADD3 R2, P0, R17, R122, RZ ;  /* 0x0000007a11027210 */ /* 0x001fc40007f1e0ff */
[----:B------:R-:W-:Y:S01]  /*1c90*/  PRMT R132, R132, 0x3340, R23 ;  /* 0x0000334084847816 */ /* 0x000fe20000000017 */
[----:B------:R-:W4:Y:S01]  /*1ca0*/  LDG.E.U8 R11, desc[UR8][R8.64] ;  /* 0x00000008080b7981 */ /* 0x000f22000c1e1100 */
[-C--:B------:R-:W-:Y:S01]  /*1cb0*/  LEA.HI.X.SX32 R3, R17, R123.reuse, 0x1, P0 ;  /* 0x0000007b11037211 */ /* 0x080fe200000f0eff */
[C---:B-1----:R-:W-:Y:S01]  /*1cc0*/  IMAD R5, R126.reuse, 0x19, RZ ;  /* 0x000000197e057824 */ /* 0x042fe200078e02ff */
[-C--:B------:R-:W-:Y:S01]  /*1cd0*/  IADD3 R78, P0, R21, R122.reuse, RZ ;  /* 0x0000007a154e7210 */ /* 0x080fe20007f1e0ff */
[C---:B------:R-:W-:Y:S01]  /*1ce0*/  IMAD R17, R126.reuse, 0x1a, RZ ;  /* 0x0000001a7e117824 */ /* 0x040fe200078e02ff */
[-C--:B------:R-:W-:Y:S01]  /*1cf0*/  LEA.HI.X.SX32 R15, R19, R123.reuse, 0x1, P1 ;  /* 0x0000007b130f7211 */ /* 0x080fe200008f0eff */
[C---:B------:R-:W-:Y:S01]  /*1d00*/  IMAD R19, R126.reuse, 0x1b, RZ ;  /* 0x0000001b7e137824 */ /* 0x040fe200078e02ff */
[-C--:B------:R-:W-:Y:S01]  /*1d10*/  IADD3 R4, P1, R5, R122.reuse, RZ ;  /* 0x0000007a05047210 */ /* 0x080fe20007f3e0ff */
[----:B------:R0:W4:Y:S01]  /*1d20*/  LDG.E.U8 R10, desc[UR8][R2.64] ;  /* 0x00000008020a7981 */ /* 0x000122000c1e1100 */
[-C--:B------:R-:W-:Y:S01]  /*1d30*/  LEA.HI.X.SX32 R79, R21, R123.reuse, 0x1, P0 ;  /* 0x0000007b154f7211 */ /* 0x080fe200000f0eff */
[C---:B------:R-:W-:Y:S01]  /*1d40*/  IMAD R21, R126.reuse, 0x1c, RZ ;  /* 0x0000001c7e157824 */ /* 0x040fe200078e02ff */
[----:B------:R-:W-:Y:S01]  /*1d50*/  IADD3 R6, P0, R17, R122, RZ ;  /* 0x0000007a11067210 */ /* 0x000fe20007f1e0ff */
[----:B------:R-:W-:Y:S01]  /*1d60*/  IMAD R23, R126, 0x1e, RZ ;  /* 0x0000001e7e177824 */ /* 0x000fe200078e02ff */
[----:B------:R-:W-:Y:S01]  /*1d70*/  LEA.HI.X.SX32 R5, R5, R123, 0x1, P1 ;  /* 0x0000007b05057211 */ /* 0x000fe200008f0eff */
[----:B------:R1:W4:Y:S01]  /*1d80*/  LDG.E.U8 R105, desc[UR8][R14.64] ;  /* 0x000000080e697981 */ /* 0x000322000c1e1100 */
[----:B------:R-:W-:-:S02]  /*1d90*/  PRMT R121, R121, 0x3340, R18 ;  /* 0x0000334079797816 */ /* 0x000fc40000000012 */
[-C--:B------:R-:W-:Y:S01]  /*1da0*/  IADD3 R16, P1, R19, R122.reuse, RZ ;  /* 0x0000007a13107210 */ /* 0x080fe20007f3e0ff */
[----:B0-----:R-:W-:Y:S01]  /*1db0*/  IMAD R3, R126, 0x1d, RZ ;  /* 0x0000001d7e037824 */ /* 0x001fe200078e02ff */
[-C--:B------:R-:W-:Y:S01]  /*1dc0*/  LEA.HI.X.SX32 R7, R17, R123.reuse, 0x1, P0 ;  /* 0x0000007b11077211 */ /* 0x080fe200000f0eff */
[----:B------:R0:W4:Y:S01]  /*1dd0*/  LDG.E.U8 R9, desc[UR8][R4.64] ;  /* 0x0000000804097981 */ /* 0x000122000c1e1100 */
[----:B------:R-:W-:Y:S02]  /*1de0*/  IADD3 R18, P0, R21, R122, RZ ;  /* 0x0000007a15127210 */ /* 0x000fe40007f1e0ff */
[-C--:B------:R-:W-:Y:S01]  /*1df0*/  LEA.HI.X.SX32 R17, R19, R123.reuse, 0x1, P1 ;  /* 0x0000007b13117211 */ /* 0x080fe200008f0eff */
[----:B------:R0:W4:Y:S01]  /*1e00*/  LDG.E.U8 R8, desc[UR8][R6.64] ;  /* 0x0000000806087981 */ /* 0x000122000c1e1100 */
[----:B------:R-:W-:Y:S01]  /*1e10*/  PRMT R60, R60, 0x3340, R25 ;  /* 0x000033403c3c7816 */ /* 0x000fe20000000019 */
[----:B------:R-:W-:Y:S01]  /*1e20*/  IMAD R25, R126, 0x1f, RZ ;  /* 0x0000001f7e197824 */ /* 0x000fe200078e02ff */
[----:B------:R-:W-:Y:S01]  /*1e30*/  PRMT R61, R61, 0x3340, R20 ;  /* 0x000033403d3d7816 */ /* 0x000fe20000000014 */
[----:B------:R0:W4:Y:S01]  /*1e40*/  LDG.E.U8 R104, desc[UR8][R16.64] ;  /* 0x0000000810687981 */ /* 0x000122000c1e1100 */
[----:B------:R-:W-:-:S02]  /*1e50*/  LEA.HI.X.SX32 R19, R21, R123, 0x1, P0 ;  /* 0x0000007b15137211 */ /* 0x000fc400000f0eff */
[-C--:B-1----:R-:W-:Y:S01]  /*1e60*/  IADD3 R14, P1, R3, R122.reuse, RZ ;  /* 0x0000007a030e7210 */ /* 0x082fe20007f3e0ff */
[----:B------:R-:W4:Y:S01]  /*1e70*/  LDG.E.U8 R78, desc[UR8][R78.64] ;  /* 0x000000084e4e7981 */ /* 0x000f22000c1e1100 */
[-C--:B------:R-:W-:Y:S02]  /*1e80*/  IADD3 R20, P0, R23, R122.reuse, RZ ;  /* 0x0000007a17147210 */ /* 0x080fe40007f1e0ff */
[----:B------:R-:W-:Y:S01]  /*1e90*/  PRMT R120, R120, 0x3340, R27 ;  /* 0x0000334078787816 */ /* 0x000fe2000000001b */
[C---:B------:R-:W-:Y:S01]  /*1ea0*/  IMAD R27, R126.reuse, 0x90, RZ ;  /* 0x000000907e1b7824 */ /* 0x040fe200078e02ff */
[-C--:B------:R-:W-:Y:S01]  /*1eb0*/  LEA.HI.X.SX32 R15, R3, R123.reuse, 0x1, P1 ;  /* 0x0000007b030f7211 */ /* 0x080fe200008f0eff */
[----:B------:R-:W4:Y:S01]  /*1ec0*/  LDG.E.U8 R34, desc[UR8][R34.64] ;  /* 0x0000000822227981 */ /* 0x000f22000c1e1100 */
[----:B------:R-:W-:Y:S01]  /*1ed0*/  LEA.HI.X.SX32 R21, R23, R123, 0x1, P0 ;  /* 0x0000007b17157211 */ /* 0x000fe200000f0eff */
[----:B------:R-:W-:Y:S01]  /*1ee0*/  IMAD R23, R126, 0x91, RZ ;  /* 0x000000917e177824 */ /* 0x000fe200078e02ff */
[-C--:B0-----:R-:W-:Y:S01]  /*1ef0*/  IADD3 R4, P1, R25, R122.reuse, RZ ;  /* 0x0000007a19047210 */ /* 0x081fe20007f3e0ff */
[----:B------:R0:W4:Y:S01]  /*1f00*/  LDG.E.U8 R3, desc[UR8][R18.64] ;  /* 0x0000000812037981 */ /* 0x000122000c1e1100 */
[----:B------:R-:W-:-:S02]  /*1f10*/  IADD3 R6, P0, R27, R122, RZ ;  /* 0x0000007a1b067210 */ /* 0x000fc40007f1e0ff */
[-C--:B------:R-:W-:Y:S01]  /*1f20*/  LEA.HI.X.SX32 R5, R25, R123.reuse, 0x1, P1 ;  /* 0x0000007b19057211 */ /* 0x080fe200008f0eff */
[C---:B------:R-:W-:Y:S01]  /*1f30*/  IMAD R25, R126.reuse, 0x92, RZ ;  /* 0x000000927e197824 */ /* 0x040fe200078e02ff */
[-C--:B------:R-:W-:Y:S01]  /*1f40*/  IADD3 R16, P1, R23, R122.reuse, RZ ;  /* 0x0000007a17107210 */ /* 0x080fe20007f3e0ff */
[----:B------:R1:W4:Y:S01]  /*1f50*/  LDG.E.U8 R79, desc[UR8][R14.64] ;  /* 0x000000080e4f7981 */ /* 0x000322000c1e1100 */
[-C--:B------:R-:W-:Y:S01]  /*1f60*/  LEA.HI.X.SX32 R7, R27, R123.reuse, 0x1, P0 ;  /* 0x0000007b1b077211 */ /* 0x080fe200000f0eff */
[C---:B------:R-:W-:Y:S01]  /*1f70*/  IMAD R27, R126.reuse, 0x93, RZ ;  /* 0x000000937e1b7824 */ /* 0x040fe200078e02ff */
[----:B------:R-:W-:Y:S01]  /*1f80*/  LEA.HI.X.SX32 R17, R23, R123, 0x1, P1 ;  /* 0x0000007b17117211 */ /* 0x000fe200008f0eff */
[----:B------:R-:W-:Y:S01]  /*1f90*/  IMAD R23, R126, 0x94, RZ ;  /* 0x000000947e177824 */ /* 0x000fe200078e02ff */
[----:B0-----:R-:W-:Y:S01]  /*1fa0*/  IADD3 R18, P0, R25, R122, RZ ;  /* 0x0000007a19127210 */ /* 0x001fe20007f1e0ff */
[----:B------:R0:W4:Y:S01]  /*1fb0*/  LDG.E.U8 R2, desc[UR8][R20.64] ;  /* 0x0000000814027981 */ /* 0x000122000c1e1100 */
[----:B------:R-:W-:-:S02]  /*1fc0*/  PRMT R119, R119, 0x3340, R22 ;  /* 0x0000334077777816 */ /* 0x000fc40000000016 */
[-C--:B------:R-:W-:Y:S01]  /*1fd0*/  LEA.HI.X.SX32 R19, R25, R123.reuse, 0x1, P0 ;  /* 0x0000007b19137211 */ /* 0x080fe200000f0eff */
[C---:B------:R-:W-:Y:S01]  /*1fe0*/  IMAD R25, R126.reuse, 0x96, RZ ;  /* 0x000000967e197824 */ /* 0x040fe200078e02ff */
[-C--:B-1----:R-:W-:Y:S01]  /*1ff0*/  IADD3 R14, P1, R27, R122.reuse, RZ ;  /* 0x0000007a1b0e7210 */ /* 0x082fe20007f3e0ff */
[----:B------:R1:W4:Y:S01]  /*2000*/  LDG.E.U8 R103, desc[UR8][R4.64] ;  /* 0x0000000804677981 */ /* 0x000322000c1e1100 */
[-C--:B------:R-:W-:Y:S01]  /*2010*/  IADD3 R22, P0, R23, R122.reuse, RZ ;  /* 0x0000007a17167210 */ /* 0x080fe20007f1e0ff */
[C---:B0-----:R-:W-:Y:S02]  /*2020*/  IMAD R21, R126.reuse, 0x95, RZ ;  /* 0x000000957e157824 */ /* 0x041fe400078e02ff */
[----:B------:R0:W4:Y:S01]  /*2030*/  LDG.E.U8 R133, desc[UR8][R6.64] ;  /* 0x0000000806857981 */ /* 0x000122000c1e1100 */
[-C--:B------:R-:W-:Y:S01]  /*2040*/  LEA.HI.X.SX32 R15, R27, R123.reuse, 0x1, P1 ;  /* 0x0000007b1b0f7211 */ /* 0x080fe200008f0eff */
[C---:B------:R-:W-:Y:S01]  /*2050*/  IMAD R27, R126.reuse, 0x97, RZ ;  /* 0x000000977e1b7824 */ /* 0x040fe200078e02ff */
[----:B------:R-:W-:Y:S01]  /*2060*/  LEA.HI.X.SX32 R23, R23, R123, 0x1, P0 ;  /* 0x0000007b17177211 */ /* 0x000fe200000f0eff */
[----:B------:R2:W4:Y:S01]  /*2070*/  LDG.E.U8 R101, desc[UR8][R16.64] ;  /* 0x0000000810657981 */ /* 0x000522000c1e1100 */
[----:B-1----:R-:W-:Y:S01]  /*2080*/  IADD3 R4, P1, R21, R122, RZ ;  /* 0x0000007a15047210 */ /* 0x002fe20007f3e0ff */
[----:B------:R-:W-:-:S02]  /*2090*/  IMAD R31, R126, 0x98, RZ ;  /* 0x000000987e1f7824 */ /* 0x000fc400078e02ff */
[----:B------:R1:W4:Y:S01]  /*20a0*/  LDG.E.U8 R100, desc[UR8][R18.64] ;  /* 0x0000000812647981 */ /* 0x000322000c1e1100 */
[-C--:B0-----:R-:W-:Y:S02]  /*20b0*/  IADD3 R6, P0, R25, R122.reuse, RZ ;  /* 0x0000007a19067210 */ /* 0x081fe40007f1e0ff */
[-C--:B------:R-:W-:Y:S01]  /*20c0*/  LEA.HI.X.SX32 R5, R21, R123.reuse, 0x1, P1 ;  /* 0x0000007b15057211 */ /* 0x080fe200008f0eff */
[----:B------:R0:W4:Y:S01]  /*20d0*/  LDG.E.U8 R49, desc[UR8][R14.64] ;  /* 0x000000080e317981 */ /* 0x000122000c1e1100 */
[-C--:B------:R-:W-:Y:S01]  /*20e0*/  LEA.HI.X.SX32 R7, R25, R123.reuse, 0x1, P0 ;  /* 0x0000007b19077211 */ /* 0x080fe200000f0eff */
[C---:B------:R-:W-:Y:S01]  /*20f0*/  IMAD R25, R126.reuse, 0x99, RZ ;  /* 0x000000997e197824 */ /* 0x040fe200078e02ff */
[-C--:B--2---:R-:W-:Y:S01]  /*2100*/  IADD3 R16, P1, R27, R122.reuse, RZ ;  /* 0x0000007a1b107210 */ /* 0x084fe20007f3e0ff */
[C---:B------:R-:W-:Y:S01]  /*2110*/  IMAD R35, R126.reuse, 0x9b, RZ ;  /* 0x0000009b7e237824 */ /* 0x040fe200078e02ff */
[-C--:B-1----:R-:W-:Y:S01]  /*2120*/  IADD3 R18, P0, R31, R122.reuse, RZ ;  /* 0x0000007a1f127210 */ /* 0x082fe20007f1e0ff */
[----:B------:R1:W2:Y:S01]  /*2130*/  LDG.E.U8 R99, desc[UR8][R22.64] ;  /* 0x0000000816637981 */ /* 0x0002a2000c1e1100 */
[-C--:B------:R-:W-:Y:S01]  /*2140*/  LEA.HI.X.SX32 R17, R27, R123.reuse, 0x1, P1 ;  /* 0x0000007b1b117211 */ /* 0x080fe200008f0eff */
[----:B------:R-:W-:Y:S01]  /*2150*/  IMAD R27, R126, 0x9a, RZ ;  /* 0x0000009a7e1b7824 */ /* 0x000fe200078e02ff */
[----:B0-----:R-:W-:Y:S01]  /*2160*/  IADD3 R14, P1, R25, R122, RZ ;  /* 0x0000007a190e7210 */ /* 0x001fe20007f3e0ff */
[----:B------:R0:W2:Y:S01]  /*2170*/  LDG.E.U8 R21, desc[UR8][R4.64] ;  /* 0x0000000804157981 */ /* 0x0000a2000c1e1100 */
[----:B------:R-:W-:-:S02]  /*2180*/  LEA.HI.X.SX32 R19, R31, R123, 0x1, P0 ;  /* 0x0000007b1f137211 */ /* 0x000fc400000f0eff */
[-C--:B------:R-:W-:Y:S01]  /*2190*/  LEA.HI.X.SX32 R15, R25, R123.reuse, 0x1, P1 ;  /* 0x0000007b190f7211 */ /* 0x080fe200008f0eff */
[----:B------:R5:W2:Y:S01]  /*21a0*/  LDG.E.U8 R98, desc[UR8][R6.64] ;  /* 0x0000000806627981 */ /* 0x000aa2000c1e1100 */
[-C--:B-1----:R-:W-:Y:S02]  /*21b0*/  IADD3 R22, P0, R27, R122.reuse, RZ ;  /* 0x0000007a1b167210 */ /* 0x082fe40007f1e0ff */
[-C--:B------:R-:W-:Y:S01]  /*21c0*/  IADD3 R24, P1, R35, R122.reuse, RZ ;  /* 0x0000007a23187210 */ /* 0x080fe20007f3e0ff */
[----:B------:R1:W2:Y:S01]  /*21d0*/  LDG.E.U8 R48, desc[UR8][R16.64] ;  /* 0x0000000810307981 */ /* 0x0002a2000c1e1100 */
[C---:B0-----:R-:W-:Y:S01]  /*21e0*/  IMAD R5, R126.reuse, 0x9c, RZ ;  /* 0x0000009c7e057824 */ /* 0x041fe200078e02ff */
[-C--:B------:R-:W-:Y:S02]  /*21f0*/  LEA.HI.X.SX32 R23, R27, R123.reuse, 0x1, P0 ;  /* 0x0000007b1b177211 */ /* 0x080fe400000f0eff */
[----:B------:R0:W2:Y:S01]  /*2200*/  LDG.E.U8 R97, desc[UR8][R18.64] ;  /* 0x0000000812617981 */ /* 0x0000a2000c1e1100 */
[----:B------:R-:W-:Y:S01]  /*2210*/  LEA.HI.X.SX32 R25, R35, R123, 0x1, P1 ;  /* 0x0000007b23197211 */ /* 0x000fe200008f0eff */
[C---:B-----5:R-:W-:Y:S01]  /*2220*/  IMAD R7, R126.reuse, 0x9d, RZ ;  /* 0x0000009d7e077824 */ /* 0x060fe200078e02ff */
[-C--:B------:R-:W-:Y:S01]  /*2230*/  IADD3 R26, P0, R5, R122.reuse, RZ ;  /* 0x0000007a051a7210 */ /* 0x080fe20007f1e0ff */
[C---:B------:R-:W-:Y:S01]  /*2240*/  IMAD R35, R126.reuse, 0x9e, RZ ;  /* 0x0000009e7e237824 */ /* 0x040fe200078e02ff */
[----:B------:R5:W2:Y:S01]  /*2250*/  LDG.E.U8 R31, desc[UR8][R14.64] ;  /* 0x000000080e1f7981 */ /* 0x000aa2000c1e1100 */
[----:B------:R-:W-:Y:S01]  /*2260*/  IMAD R37, R126, 0x9f, RZ ;  /* 0x0000009f7e257824 */ /* 0x000fe200078e02ff */
[----:B-1----:R-:W-:-:S02]  /*2270*/  IADD3 R16, P1, R7, R122, RZ ;  /* 0x0000007a07107210 */ /* 0x002fc40007f3e0ff */
[-C--:B------:R-:W-:Y:S01]  /*2280*/  LEA.HI.X.SX32 R27, R5, R123.reuse, 0x1, P0 ;  /* 0x0000007b051b7211 */ /* 0x080fe200000f0eff */
[C---:B------:R-:W-:Y:S01]  /*2290*/  IMAD.SHL.U32 R5, R126.reuse, 0x20, RZ ;  /* 0x000000207e057824 */ /* 0x040fe200078e00ff */
[-C--:B0-----:R-:W-:Y:S01]  /*22a0*/  IADD3 R18, P0, R35, R122.reuse, RZ ;  /* 0x0000007a23127210 */ /* 0x081fe20007f1e0ff */
[----:B------:R0:W2:Y:S01]  /*22b0*/  LDG.E.U8 R96, desc[UR8][R22.64] ;  /* 0x0000000816607981 */ /* 0x0000a2000c1e1100 */
[-C--:B------:R-:W-:Y:S01]  /*22c0*/  LEA.HI.X.SX32 R17, R7, R123.reuse, 0x1, P1 ;  /* 0x0000007b07117211 */ /* 0x080fe200008f0eff */
[C---:B------:R-:W-:Y:S01]  /*22d0*/  IMAD R7, R126.reuse, 0x21, RZ ;  /* 0x000000217e077824 */ /* 0x040fe200078e02ff */
[-C--:B------:R-:W-:Y:S01]  /*22e0*/  IADD3 R36, P1, R37, R122.reuse, RZ ;  /* 0x0000007a25247210 */ /* 0x080fe20007f3e0ff */
[----:B-----5:R-:W-:Y:S01]  /*22f0*/  IMAD R15, R126, 0x22, RZ ;  /* 0x000000227e0f7824 */ /* 0x020fe200078e02ff */
[----:B------:R-:W-:Y:S01]  /*2300*/  LEA.HI.X.SX32 R19, R35, R123, 0x1, P0 ;  /* 0x0000007b23137211 */ /* 0x000fe200000f0eff */
[----:B------:R-:W2:Y:S01]  /*2310*/  LDG.E.U8 R47, desc[UR8][R24.64] ;  /* 0x00000008182f7981 */ /* 0x000ea2000c1e1100 */
[----:B------:R-:W-:-:S02]  /*2320*/  IADD3 R4, P0, R5, R122, RZ ;  /* 0x0000007a05047210 */ /* 0x000fc40007f1e0ff */
[-C--:B------:R-:W-:Y:S01]  /*2330*/  LEA.HI.X.SX32 R37, R37, R123.reuse, 0x1, P1 ;  /* 0x0000007b25257211 */ /* 0x080fe200008f0eff */
[----:B0-----:R-:W-:Y:S01]  /*2340*/  IMAD R23, R126, 0x23, RZ ;  /* 0x000000237e177824 */ /* 0x001fe200078e02ff */
[-C--:B------:R-:W-:Y:S01]  /*2350*/  IADD3 R6, P1, R7, R122.reuse, RZ ;  /* 0x0000007a07067210 */ /* 0x080fe20007f3e0ff */
[----:B------:R0:W5:Y:S01]  /*2360*/  LDG.E.U8 R32, desc[UR8][R16.64] ;  /* 0x0000000810207981 */ /* 0x000162000c1e1100 */
[-C--:B------:R-:W-:Y:S02]  /*2370*/  LEA.HI.X.SX32 R5, R5, R123.reuse, 0x1, P0 ;  /* 0x0000007b05057211 */ /* 0x080fe400000f0eff */
[-C--:B------:R-:W-:Y:S01]  /*2380*/  IADD3 R14, P0, R15, R122.reuse, RZ ;  /* 0x0000007a0f0e7210 */ /* 0x080fe20007f1e0ff */
[----:B------:R-:W5:Y:S01]  /*2390*/  LDG.E.U8 R46, desc[UR8][R36.64] ;  /* 0x00000008242e7981 */ /* 0x000f62000c1e1100 */
[-C--:B------:R-:W-:Y:S02]  /*23a0*/  LEA.HI.X.SX32 R7, R7, R123.reuse, 0x1, P1 ;  /* 0x0000007b07077211 */ /* 0x080fe400008f0eff */
[----:B------:R-:W-:Y:S01]  /*23b0*/  LEA.HI.X.SX32 R15, R15, R123, 0x1, P0 ;  /* 0x0000007b0f0f7211 */ /* 0x000fe200000f0eff */
[----:B------:R1:W5:Y:S01]  /*23c0*/  LDG.E.U8 R95, desc[UR8][R26.64] ;  /* 0x000000081a5f7981 */ /* 0x000362000c1e1100 */
[----:B0-----:R-:W-:-:S03]  /*23d0*/  IADD3 R16, P1, R23, R122, RZ ;  /* 0x0000007a17107210 */ /* 0x001fc60007f3e0ff */
[----:B------:R-:W3:Y:S04]  /*23e0*/  LDG.E.U8 R24, desc[UR8][R14.64] ;  /* 0x000000080e187981 */ /* 0x000ee8000c1e1100 */
[----:B------:R-:W4:Y:S04]  /*23f0*/  LDG.E.U8 R37, desc[UR8][R4.64] ;  /* 0x0000000804257981 */ /* 0x000f28000c1e1100 */
[----:B------:R-:W2:Y:S01]  /*2400*/  LDG.E.U8 R36, desc[UR8][R6.64] ;  /* 0x0000000806247981 */ /* 0x000ea2000c1e1100 */
[----:B------:R-:W-:Y:S01]  /*2410*/  LEA.HI.X.SX32 R17, R23, R123, 0x1, P1 ;  /* 0x0000007b17117211 */ /* 0x000fe200008f0eff */
[----:B------:R-:W-:-:S02]  /*2420*/  IMAD R35, R126, 0x26, RZ ;  /* 0x000000267e237824 */ /* 0x000fc400078e02ff */
[----:B------:R0:W5:Y:S04]  /*2430*/  LDG.E.U8 R94, desc[UR8][R18.64] ;  /* 0x00000008125e7981 */ /* 0x000168000c1e1100 */
[----:B------:R0:W5:Y:S01]  /*2440*/  LDG.E.U8 R26, desc[UR8][R16.64] ;  /* 0x00000008101a7981 */ /* 0x000162000c1e1100 */
[C---:B------:R-:W-:Y:S02]  /*2450*/  IMAD R25, R126.reuse, 0x24, RZ ;  /* 0x000000247e197824 */ /* 0x040fe400078e02ff */
[----:B-1----:R-:W-:Y:S01]  /*2460*/  IMAD R27, R126, 0x25, RZ ;  /* 0x000000257e1b7824 */ /* 0x002fe200078e02ff */
[----:B------:R-:W5:Y:S02]  /*2470*/  LDG.E.U8 R106, desc[UR8][R106.64] ;  /* 0x000000086a6a7981 */ /* 0x000f64000c1e1100 */
[----:B0-----:R-:W-:-:S02]  /*2480*/  IADD3 R18, P0, R25, R122, RZ ;  /* 0x0000007a19127210 */ /* 0x001fc40007f1e0ff */
[-C--:B------:R-:W-:Y:S02]  /*2490*/  IADD3 R22, P1, R27, R122.reuse, RZ ;  /* 0x0000007a1b167210 */ /* 0x080fe40007f3e0ff */
[-C--:B------:R-:W-:Y:S01]  /*24a0*/  LEA.HI.X.SX32 R19, R25, R123.reuse, 0x1, P0 ;  /* 0x0000007b19137211 */ /* 0x080fe200000f0eff */
[C---:B------:R-:W-:Y:S01]  /*24b0*/  IMAD R25, R126.reuse, 0x27, RZ ;  /* 0x000000277e197824 */ /* 0x040fe200078e02ff */
[-C--:B------:R-:W-:Y:S02]  /*24c0*/  IADD3 R4, P0, R35, R122.reuse, RZ ;  /* 0x0000007a23047210 */ /* 0x080fe40007f1e0ff */
[-C--:B------:R-:W-:Y:S01]  /*24d0*/  LEA.HI.X.SX32 R23, R27, R123.reuse, 0x1, P1 ;  /* 0x0000007b1b177211 */ /* 0x080fe200008f0eff */
[C---:B------:R-:W-:Y:S01]  /*24e0*/  IMAD R27, R126.reuse, 0x28, RZ ;  /* 0x000000287e1b7824 */ /* 0x040fe200078e02ff */
[-C--:B------:R-:W-:Y:S01]  /*24f0*/  IADD3 R6, P1, R25, R122.reuse, RZ ;  /* 0x0000007a19067210 */ /* 0x080fe20007f3e0ff */
[----:B------:R0:W5:Y:S01]  /*2500*/  LDG.E.U8 R50, desc[UR8][R18.64] ;  /* 0x0000000812327981 */ /* 0x000162000c1e1100 */
[-C--:B------:R-:W-:Y:S01]  /*2510*/  LEA.HI.X.SX32 R5, R35, R123.reuse, 0x1, P0 ;  /* 0x0000007b23057211 */ /* 0x080fe200000f0eff */
[C---:B------:R-:W-:Y:S01]  /*2520*/  IMAD R35, R126.reuse, 0x29, RZ ;  /* 0x000000297e237824 */ /* 0x040fe200078e02ff */
[----:B------:R-:W-:Y:S01]  /*2530*/  LEA.HI.X.SX32 R7, R25, R123, 0x1, P1 ;  /* 0x0000007b19077211 */ /* 0x000fe200008f0eff */
[----:B------:R1:W5:Y:S01]  /*2540*/  LDG.E.U8 R45, desc[UR8][R22.64] ;  /* 0x00000008162d7981 */ /* 0x000362000c1e1100 */
[----:B------:R-:W-:Y:S01]  /*2550*/  IADD3 R14, P0, R27, R122, RZ ;  /* 0x0000007a1b0e7210 */ /* 0x000fe20007f1e0ff */
[----:B------:R-:W-:-:S02]  /*2560*/  IMAD R25, R126, 0x2a, RZ ;  /* 0x0000002a7e197824 */ /* 0x000fc400078e02ff */
[----:B------:R5:W5:Y:S01]  /*2570*/  LDG.E.U8 R20, desc[UR8][R4.64] ;  /* 0x0000000804147981 */ /* 0x000b62000c1e1100 */
[-C--:B------:R-:W-:Y:S02]  /*2580*/  IADD3 R16, P1, R35, R122.reuse, RZ ;  /* 0x0000007a23107210 */ /* 0x080fe40007f3e0ff */
[-C--:B------:R-:W-:Y:S01]  /*2590*/  LEA.HI.X.SX32 R15, R27, R123.reuse, 0x1, P0 ;  /* 0x0000007b1b0f7211 */ /* 0x080fe200000f0eff */
[----:B------:R5:W5:Y:S01]  /*25a0*/  LDG.E.U8 R44, desc[UR8][R6.64] ;  /* 0x00000008062c7981 */ /* 0x000b62000c1e1100 */
[----:B0-----:R-:W-:Y:S02]  /*25b0*/  IADD3 R18, P0, R25, R122, RZ ;  /* 0x0000007a19127210 */ /* 0x001fe40007f1e0ff */
[-C--:B------:R-:W-:Y:S01]  /*25c0*/  LEA.HI.X.SX32 R17, R35, R123.reuse, 0x1, P1 ;  /* 0x0000007b23117211 */ /* 0x080fe200008f0eff */
[----:B------:R-:W-:Y:S01]  /*25d0*/  IMAD R27, R126, 0x2b, RZ ;  /* 0x0000002b7e1b7824 */ /* 0x000fe200078e02ff */
[----:B------:R-:W-:-:S04]  /*25e0*/  LEA.HI.X.SX32 R19, R25, R123, 0x1, P0 ;  /* 0x0000007b19137211 */ /* 0x000fc800000f0eff */
[----:B-1----:R-:W-:-:S04]  /*25f0*/  IADD3 R22, P1, R27, R122, RZ ;  /* 0x0000007a1b167210 */ /* 0x002fc80007f3e0ff */
[----:B------:R-:W-:Y:S01]  /*2600*/  LEA.HI.X.SX32 R23, R27, R123, 0x1, P1 ;  /* 0x0000007b1b177211 */ /* 0x000fe200008f0eff */
[----:B----4-:R0:W-:Y:S04]  /*2610*/  STL [R1+0xec], R37 ;  /* 0x0000ec2501007387 */ /* 0x0101e80000100800 */
[----:B--2---:R1:W-:Y:S04]  /*2620*/  STL [R1+0xe8], R36 ;  /* 0x0000e82401007387 */ /* 0x0043e80000100800 */
[----:B---3--:R2:W-:Y:S04]  /*2630*/  STL [R1+0xe4], R24 ;  /* 0x0000e41801007387 */ /* 0x0085e80000100800 */
[----:B0-----:R0:W3:Y:S04]  /*2640*/  LDG.E.U8 R37, desc[UR8][R14.64] ;  /* 0x000000080e257981 */ /* 0x0010e8000c1e1100 */
[----:B-1----:R1:W4:Y:S04]  /*2650*/  LDG.E.U8 R36, desc[UR8][R16.64] ;  /* 0x0000000810247981 */ /* 0x002328000c1e1100 */
[----:B--2---:R2:W4:Y:S04]  /*2660*/  LDG.E.U8 R24, desc[UR8][R18.64] ;  /* 0x0000000812187981 */ /* 0x004528000c1e1100 */
[----:B-----5:R5:W-:Y:S04]  /*2670*/  STL [R1+0xe0], R26 ;  /* 0x0000e01a01007387 */ /* 0x020be80000100800 */
[----:B-----5:R5:W4:Y:S01]  /*2680*/  LDG.E.U8 R26, desc[UR8][R22.64] ;  /* 0x00000008161a7981 */ /* 0x020b22000c1e1100 */
[----:B------:R-:W-:-:S02]  /*2690*/  IMAD R35, R126, 0x2c, RZ ;  /* 0x0000002c7e237824 */ /* 0x000fc400078e02ff */
[----:B------:R-:W-:-:S03]  /*26a0*/  IMAD R25, R126, 0x2d, RZ ;  /* 0x0000002d7e197824 */ /* 0x000fc600078e02ff */
[-C--:B------:R-:W-:Y:S01]  /*26b0*/  IADD3 R4, P0, R35, R122.reuse, RZ ;  /* 0x0000007a23047210 */ /* 0x080fe20007f1e0ff */
[C---:B------:R-:W-:Y:S01]  /*26c0*/  IMAD R27, R126.reuse, 0x2e, RZ ;  /* 0x0000002e7e1b7824 */ /* 0x040fe200078e02ff */
[-C--:B------:R-:W-:Y:S02]  /*26d0*/  IADD3 R6, P1, R25, R122.reuse, RZ ;  /* 0x0000007a19067210 */ /* 0x080fe40007f3e0ff */
[-C--:B------:R-:W-:Y:S01]  /*26e0*/  LEA.HI.X.SX32 R5, R35, R123.reuse, 0x1, P0 ;  /* 0x0000007b23057211 */ /* 0x080fe200000f0eff */
[C---:B------:R-:W-:Y:S01]  /*26f0*/  IMAD R35, R126.reuse, 0x2f, RZ ;  /* 0x0000002f7e237824 */ /* 0x040fe200078e02ff */
[-C--:B0-----:R-:W-:Y:S02]  /*2700*/  IADD3 R14, P0, R27, R122.reuse, RZ ;  /* 0x0000007a1b0e7210 */ /* 0x081fe40007f1e0ff */
[-C--:B------:R-:W-:Y:S01]  /*2710*/  LEA.HI.X.SX32 R7, R25, R123.reuse, 0x1, P1 ;  /* 0x0000007b19077211 */ /* 0x080fe200008f0eff */
[C---:B------:R-:W-:Y:S01]  /*2720*/  IMAD R25, R126.reuse, 0xa0, RZ ;  /* 0x000000a07e197824 */ /* 0x040fe200078e02ff */
[-C--:B-1----:R-:W-:Y:S01]  /*2730*/  IADD3 R16, P1, R35, R122.reuse, RZ ;  /* 0x0000007a23107210 */ /* 0x082fe20007f3e0ff */
[----:B------:R-:W-:Y:S01]  /*2740*/  STL [R1+0xdc], R50 ;  /* 0x0000dc3201007387 */ /* 0x000fe20000100800 */
[-C--:B------:R-:W-:Y:S01]  /*2750*/  LEA.HI.X.SX32 R15, R27, R123.reuse, 0x1, P0 ;  /* 0x0000007b1b0f7211 */ /* 0x080fe200000f0eff */
[C---:B------:R-:W-:Y:S01]  /*2760*/  IMAD R27, R126.reuse, 0xa1, RZ ;  /* 0x000000a17e1b7824 */ /* 0x040fe200078e02ff */
[----:B------:R-:W-:Y:S01]  /*2770*/  LEA.HI.X.SX32 R17, R35, R123, 0x1, P1 ;  /* 0x0000007b23117211 */ /* 0x000fe200008f0eff */
[----:B------:R-:W-:Y:S01]  /*2780*/  STL [R1+0xd8], R45 ;  /* 0x0000d82d01007387 */ /* 0x000fe20000100800 */
[----:B--2---:R-:W-:Y:S01]  /*2790*/  IADD3 R18, P0, R25, R122, RZ ;  /* 0x0000007a19127210 */ /* 0x004fe20007f1e0ff */
[----:B------:R-:W-:-:S02]  /*27a0*/  IMAD R35, R126, 0xa2, RZ ;  /* 0x000000a27e237824 */ /* 0x000fc400078e02ff */
[----:B------:R0:W-:Y:S01]  /*27b0*/  STL [R1+0xd4], R20 ;  /* 0x0000d41401007387 */ /* 0x0001e20000100800 */
[----:B------:R-:W-:Y:S01]  /*27c0*/  LEA.HI.X.SX32 R19, R25, R123, 0x1, P0 ;  /* 0x0000007b19137211 */ /* 0x000fe200000f0eff */
[----:B------:R-:W-:Y:S01]  /*27d0*/  IMAD R25, R126, 0xa3, RZ ;  /* 0x000000a37e197824 */ /* 0x000fe200078e02ff */
[-C--:B-----5:R-:W-:Y:S01]  /*27e0*/  IADD3 R22, P1, R27, R122.reuse, RZ ;  /* 0x0000007a1b167210 */ /* 0x0a0fe20007f3e0ff */
[----:B------:R1:W2:Y:S04]  /*27f0*/  LDG.E.U8 R139, desc[UR8][R4.64] ;  /* 0x00000008048b7981 */ /* 0x0002a8000c1e1100 */
[----:B------:R5:W2:Y:S04]  /*2800*/  LDG.E.U8 R137, desc[UR8][R6.64] ;  /* 0x0000000806897981 */ /* 0x000aa8000c1e1100 */
[----:B0-----:R0:W2:Y:S01]  /*2810*/  LDG.E.U8 R20, desc[UR8][R14.64] ;  /* 0x000000080e147981 */ /* 0x0010a2000c1e1100 */
[----:B-1----:R-:W-:-:S02]  /*2820*/  IADD3 R4, P0, R35, R122, RZ ;  /* 0x0000007a23047210 */ /* 0x002fc40007f1e0ff */
[-C--:B------:R-:W-:Y:S01]  /*2830*/  LEA.HI.X.SX32 R23, R27, R123.reuse, 0x1, P1 ;  /* 0x0000007b1b177211 */ /* 0x080fe200008f0eff */
[C---:B------:R-:W-:Y:S01]  /*2840*/  IMAD R27, R126.reuse, 0xa4, RZ ;  /* 0x000000a47e1b7824 */ /* 0x040fe200078e02ff */
[-C--:B------:R-:W-:Y:S01]  /*2850*/  LEA.HI.X.SX32 R5, R35, R123.reuse, 0x1, P0 ;  /* 0x0000007b23057211 */ /* 0x080fe200000f0eff */
[----:B------:R-:W-:Y:S01]  /*2860*/  IMAD R35, R126, 0xa5, RZ ;  /* 0x000000a57e237824 */ /* 0x000fe200078e02ff */
[-C--:B-----5:R-:W-:Y:S01]  /*2870*/  IADD3 R6, P1, R25, R122.reuse, RZ ;  /* 0x0000007a19067210 */ /* 0x0a0fe20007f3e0ff */
[----:B------:R-:W-:Y:S01]  /*2880*/  STL [R1+0xd0], R44 ;  /* 0x0000d02c01007387 */ /* 0x000fe20000100800 */
[----:B0-----:R-:W-:Y:S02]  /*2890*/  IADD3 R14, P0, R27, R122, RZ ;  /* 0x0000007a1b0e7210 */ /* 0x001fe40007f1e0ff */
[-C--:B------:R-:W-:Y:S01]  /*28a0*/  LEA.HI.X.SX32 R7, R25, R123.reuse, 0x1, P1 ;  /* 0x0000007b19077211 */ /* 0x080fe200008f0eff */
[----:B------:R0:W5:Y:S04]  /*28b0*/  LDG.E.U8 R135, desc[UR8][R16.64] ;  /* 0x0000000810877981 */ /* 0x000168000c1e1100 */
[----:B------:R1:W5:Y:S01]  /*28c0*/  LDG.E.U8 R57, desc[UR8][R18.64] ;  /* 0x0000000812397981 */ /* 0x000362000c1e1100 */
[----:B------:R-:W-:-:S03]  /*28d0*/  LEA.HI.X.SX32 R15, R27, R123, 0x1, P0 ;  /* 0x0000007b1b0f7211 */ /* 0x000fc600000f0eff */
[----:B------:R1:W5:Y:S01]  /*28e0*/  LDG.E.U8 R56, desc[UR8][R4.64] ;  /* 0x0000000804387981 */ /* 0x000362000c1e1100 */
[----:B0-----:R-:W-:-:S03]  /*28f0*/  IMAD R17, R126, 0xa6, RZ ;  /* 0x000000a67e117824 */ /* 0x001fc600078e02ff */
[----:B------:R-:W5:Y:S01]  /*2900*/  LDG.E.U8 R23, desc[UR8][R22.64] ;  /* 0x0000000816177981 */ /* 0x000f62000c1e1100 */
[C---:B-1----:R-:W-:Y:S01]  /*2910*/  IMAD R19, R126.reuse, 0xa7, RZ ;  /* 0x000000a77e137824 */ /* 0x042fe200078e02ff */
[C---:B------:R-:W-:Y:S01]  /*2920*/  IADD3 R16, P0, R17.reuse, R122, RZ ;  /* 0x0000007a11107210 */ /* 0x040fe20007f1e0ff */
[C---:B------:R-:W-:Y:S01]  /*2930*/  IMAD R27, R126.reuse, 0xa8, RZ ;  /* 0x000000a87e1b7824 */ /* 0x040fe200078e02ff */
[----:B------:R0:W5:Y:S01]  /*2940*/  LDG.E.U8 R55, desc[UR8][R14.64] ;  /* 0x000000080e377981 */ /* 0x000162000c1e1100 */
[----:B------:R-:W-:Y:S01]  /*2950*/  IMAD R5, R126, 0xa9, RZ ;  /* 0x000000a97e057824 */ /* 0x000fe200078e02ff */
[----:B------:R-:W-:-:S05]  /*2960*/  LEA.HI.X.SX32 R17, R17, R123, 0x1, P0 ;  /* 0x0000007b11117211 */ /* 0x000fca00000f0eff */
[----:B------:R-:W5:Y:S01]  /*2970*/  LDG.E.U8 R54, desc[UR8][R16.64] ;  /* 0x0000000810367981 */ /* 0x000f62000c1e1100 */
[----:B0-----:R-:W-:-:S03]  /*2980*/  IMAD R15, R126, 0xab, RZ ;  /* 0x000000ab7e0f7824 */ /* 0x001fc600078e02ff */
[----:B---3--:R0:W-:Y:S04]  /*2990*/  STL [R1+0xcc], R37 ;  /* 0x0000cc2501007387 */ /* 0x0081e80000100800 */
[----:B----4-:R-:W-:Y:S04]  /*29a0*/  STL [R1+0xc8], R36 ;  /* 0x0000c82401007387 */ /* 0x010fe80000100800 */
[----:B------:R1:W-:Y:S04]  /*29b0*/  STL [R1+0xfc], R24 ;  /* 0x0000fc1801007387 */ /* 0x0003e80000100800 */
[----:B0-----:R0:W3:Y:S01]  /*29c0*/  LDG.E.U8 R37, desc[UR8][R6.64] ;  /* 0x0000000806257981 */ /* 0x0010e2000c1e1100 */
[----:B-1----:R-:W-:-:S04]  /*29d0*/  IADD3 R24, P1, R35, R122, RZ ;  /* 0x0000007a23187210 */ /* 0x002fc80007f3e0ff */
[-C--:B------:R-:W-:Y:S02]  /*29e0*/  LEA.HI.X.SX32 R25, R35, R123.reuse, 0x1, P1 ;  /* 0x0000007b23197211 */ /* 0x080fe400008f0eff */
[CC--:B------:R-:W-:Y:S01]  /*29f0*/  IADD3 R18, P1, R19.reuse, R122.reuse, RZ ;  /* 0x0000007a13127210 */ /* 0x0c0fe20007f3e0ff */
[----:B------:R1:W-:Y:S01]  /*2a00*/  STL [R1+0xc4], R26 ;  /* 0x0000c41a01007387 */ /* 0x0003e20000100800 */
[----:B------:R-:W-:Y:S02]  /*2a10*/  IMAD R35, R126, 0xaa, RZ ;  /* 0x000000aa7e237824 */ /* 0x000fe400078e02ff */
[----:B------:R-:W-:Y:S01]  /*2a20*/  LEA.HI.X.SX32 R19, R19, R123, 0x1, P1 ;  /* 0x0000007b13137211 */ /* 0x000fe200008f0eff */
[----:B------:R4:W3:Y:S01]  /*2a30*/  LDG.E.U8 R24, desc[UR8][R24.64] ;  /* 0x0000000818187981 */ /* 0x0008e2000c1e1100 */
[-C--:B0-----:R-:W-:Y:S02]  /*2a40*/  IADD3 R6, P1, R5, R122.reuse, RZ ;  /* 0x0000007a05067210 */ /* 0x081fe40007f3e0ff */
[----:B-1----:R-:W-:-:S02]  /*2a50*/  IADD3 R26, P0, R27, R122, RZ ;  /* 0x0000007a1b1a7210 */ /* 0x002fc40007f1e0ff */
[----:B------:R-:W3:Y:S01]  /*2a60*/  LDG.E.U8 R19, desc[UR8][R18.64] ;  /* 0x0000000812137981 */ /* 0x000ee2000c1e1100 */
[-C--:B------:R-:W-:Y:S02]  /*2a70*/  LEA.HI.X.SX32 R7, R5, R123.reuse, 0x1, P1 ;  /* 0x0000007b05077211 */ /* 0x080fe400008f0eff */
[-C--:B------:R-:W-:Y:S01]  /*2a80*/  LEA.HI.X.SX32 R27, R27, R123.reuse, 0x1, P0 ;  /* 0x0000007b1b1b7211 */ /* 0x080fe200000f0eff */
[C---:B----4-:R-:W-:Y:S01]  /*2a90*/  IMAD R25, R126.reuse, 0xac, RZ ;  /* 0x000000ac7e197824 */ /* 0x050fe200078e02ff */
[-C--:B------:R-:W-:Y:S01]  /*2aa0*/  IADD3 R4, P0, R35, R122.reuse, RZ ;  /* 0x0000007a23047210 */ /* 0x080fe20007f1e0ff */
[----:B------:R0:W4:Y:S01]  /*2ab0*/  LDG.E.U8 R22, desc[UR8][R6.64] ;  /* 0x0000000806167981 */ /* 0x000122000c1e1100 */
[-C--:B------:R-:W-:Y:S02]  /*2ac0*/  IADD3 R58, P1, R15, R122.reuse, RZ ;  /* 0x0000007a0f3a7210 */ /* 0x080fe40007f3e0ff */
[-C--:B------:R-:W-:Y:S01]  /*2ad0*/  LEA.HI.X.SX32 R5, R35, R123.reuse, 0x1, P0 ;  /* 0x0000007b23057211 */ /* 0x080fe200000f0eff */
[----:B------:R1:W4:Y:S01]  /*2ae0*/  LDG.E.U8 R53, desc[UR8][R26.64] ;  /* 0x000000081a357981 */ /* 0x000322000c1e1100 */
[-C--:B------:R-:W-:Y:S01]  /*2af0*/  LEA.HI.X.SX32 R59, R15, R123.reuse, 0x1, P1 ;  /* 0x0000007b0f3b7211 */ /* 0x080fe200008f0eff */
[C---:B------:R-:W-:Y:S01]  /*2b00*/  IMAD R15, R126.reuse, 0xae, RZ ;  /* 0x000000ae7e0f7824 */ /* 0x040fe200078e02ff */
[C---:B------:R-:W-:Y:S01]  /*2b10*/  IADD3 R72, P0, R25.reuse, R122, RZ ;  /* 0x0000007a19487210 */ /* 0x040fe20007f1e0ff */
[C---:B------:R-:W-:Y:S01]  /*2b20*/  IMAD R17, R126.reuse, 0xad, RZ ;  /* 0x000000ad7e117824 */ /* 0x040fe200078e02ff */
[----:B------:R2:W4:Y:S01]  /*2b30*/  LDG.E.U8 R52, desc[UR8][R4.64] ;  /* 0x0000000804347981 */ /* 0x000522000c1e1100 */
[----:B0-----:R-:W-:Y:S01]  /*2b40*/  IMAD R7, R126, 0x30, RZ ;  /* 0x000000307e077824 */ /* 0x001fe200078e02ff */
[----:B------:R-:W-:-:S02]  /*2b50*/  LEA.HI.X.SX32 R73, R25, R123, 0x1, P0 ;  /* 0x0000007b19497211 */ /* 0x000fc400000f0eff */
[----:B------:R0:W4:Y:S01]  /*2b60*/  LDG.E.U8 R36, desc[UR8][R58.64] ;  /* 0x000000083a247981 */ /* 0x000122000c1e1100 */
[-C--:B-1----:R-:W-:Y:S01]  /*2b70*/  IADD3 R26, P0, R15, R122.reuse, RZ ;  /* 0x0000007a0f1a7210 */ /* 0x082fe20007f1e0ff */
[C---:B------:R-:W-:Y:S01]  /*2b80*/  IMAD R25, R126.reuse, 0xaf, RZ ;  /* 0x000000af7e197824 */ /* 0x040fe200078e02ff */
[-C--:B------:R-:W-:Y:S01]  /*2b90*/  IADD3 R44, P1, R17, R122.reuse, RZ ;  /* 0x0000007a112c7210 */ /* 0x080fe20007f3e0ff */
[----:B--2---:R1:W-:Y:S01]  /*2ba0*/  STL [R1+0x100], R20 ;  /* 0x0001001401007387 */ /* 0x0043e20000100800 */
[-C--:B------:R-:W-:Y:S02]  /*2bb0*/  LEA.HI.X.SX32 R27, R15, R123.reuse, 0x1, P0 ;  /* 0x0000007b0f1b7211 */ /* 0x080fe400000f0eff */
[-C--:B------:R-:W-:Y:S01]  /*2bc0*/  IADD3 R14, P0, R7, R122.reuse, RZ ;  /* 0x0000007a070e7210 */ /* 0x080fe20007f1e0ff */
[C---:B------:R-:W-:Y:S01]  /*2bd0*/  IMAD R5, R126.reuse, 0x31, RZ ;  /* 0x000000317e057824 */ /* 0x040fe200078e02ff */
[-C--:B------:R-:W-:Y:S01]  /*2be0*/  LEA.HI.X.SX32 R45, R17, R123.reuse, 0x1, P1 ;  /* 0x0000007b112d7211 */ /* 0x080fe200008f0eff */
[----:B0-----:R-:W-:Y:S01]  /*2bf0*/  IMAD R59, R126, 0x33, RZ ;  /* 0x000000337e3b7824 */ /* 0x001fe200078e02ff */
[----:B------:R-:W-:Y:S01]  /*2c00*/  LEA.HI.X.SX32 R15, R7, R123, 0x1, P0 ;  /* 0x0000007b070f7211 */ /* 0x000fe200000f0eff */
[----:B------:R-:W2:Y:S04]  /*2c10*/  LDG.E.U8 R50, desc[UR8][R26.64] ;  /* 0x000000081a327981 */ /* 0x000ea8000c1e1100 */
[----:B------:R0:W5:Y:S01]  /*2c20*/  LDG.E.U8 R18, desc[UR8][R14.64] ;  /* 0x000000080e127981 */ /* 0x000162000c1e1100 */
[----:B------:R-:W-:-:S03]  /*2c30*/  IADD3 R16, P1, R25, R122, RZ ;  /* 0x0000007a19107210 */ /* 0x000fc60007f3e0ff */
[----:B-1----:R1:W2:Y:S01]  /*2c40*/  LDG.E.U8 R20, desc[UR8][R44.64] ;  /* 0x000000082c147981 */ /* 0x0022a2000c1e1100 */
[-C--:B------:R-:W-:Y:S01]  /*2c50*/  LEA.HI.X.SX32 R17, R25, R123.reuse, 0x1, P1 ;  /* 0x0000007b19117211 */ /* 0x080fe200008f0eff */
[C---:B------:R-:W-:Y:S01]  /*2c60*/  IMAD R25, R126.reuse, 0x32, RZ ;  /* 0x000000327e197824 */ /* 0x040fe200078e02ff */
[-C--:B------:R-:W-:Y:S01]  /*2c70*/  IADD3 R6, P1, R5, R122.reuse, RZ ;  /* 0x0000007a05067210 */ /* 0x080fe20007f3e0ff */
[----:B------:R-:W2:Y:S03]  /*2c80*/  LDG.E.U8 R51, desc[UR8][R72.64] ;  /* 0x0000000848337981 */ /* 0x000ea6000c1e1100 */
[-C--:B------:R-:W-:Y:S01]  /*2c90*/  IADD3 R4, P0, R25, R122.reuse, RZ ;  /* 0x0000007a19047210 */ /* 0x080fe20007f1e0ff */
[----:B------:R-:W2:Y:S01]  /*2ca0*/  LDG.E.U8 R35, desc[UR8][R16.64] ;  /* 0x0000000810237981 */ /* 0x000ea2000c1e1100 */
[-C--:B------:R-:W-:Y:S02]  /*2cb0*/  LEA.HI.X.SX32 R7, R5, R123.reuse, 0x1, P1 ;  /* 0x0000007b05077211 */ /* 0x080fe400008f0eff */
[-C--:B0-----:R-:W-:Y:S01]  /*2cc0*/  IADD3 R14, P1, R59, R122.reuse, RZ ;  /* 0x0000007a3b0e7210 */ /* 0x081fe20007f3e0ff */
[C---:B-1----:R-:W-:Y:S01]  /*2cd0*/  IMAD R45, R126.reuse, 0x34, RZ ;  /* 0x000000347e2d7824 */ /* 0x042fe200078e02ff */
[-C--:B------:R-:W-:Y:S01]  /*2ce0*/  LEA.HI.X.SX32 R5, R25, R123.reuse, 0x1, P0 ;  /* 0x0000007b19057211 */ /* 0x080fe200000f0eff */
[----:B------:R-:W-:Y:S01]  /*2cf0*/  IMAD R25, R126, 0x35, RZ ;  /* 0x000000357e197824 */ /* 0x000fe200078e02ff */
[----:B------:R-:W-:Y:S01]  /*2d00*/  LEA.HI.X.SX32 R15, R59, R123, 0x1, P1 ;  /* 0x0000007b3b0f7211 */ /* 0x000fe200008f0eff */
[----:B------:R0:W3:Y:S04]  /*2d10*/  LDG.E.U8 R16, desc[UR8][R6.64] ;  /* 0x0000000806107981 */ /* 0x0000e8000c1e1100 */
[----:B------:R1:W4:Y:S04]  /*2d20*/  LDG.E.U8 R44, desc[UR8][R4.64] ;  /* 0x00000008042c7981 */ /* 0x000328000c1e1100 */
[----:B------:R1:W2:Y:S01]  /*2d30*/  LDG.E.U8 R26, desc[UR8][R14.64] ;  /* 0x000000080e1a7981 */ /* 0x0002a2000c1e1100 */
[----:B0-----:R-:W-:-:S02]  /*2d40*/  IADD3 R6, P0, R45, R122, RZ ;  /* 0x0000007a2d067210 */ /* 0x001fc40007f1e0ff */
[----:B-1----:R-:W-:Y:S02]  /*2d50*/  IADD3 R4, P1, R25, R122, RZ ;  /* 0x0000007a19047210 */ /* 0x002fe40007f3e0ff */
[-C--:B------:R-:W-:Y:S02]  /*2d60*/  LEA.HI.X.SX32 R7, R45, R123.reuse, 0x1, P0 ;  /* 0x0000007b2d077211 */ /* 0x080fe400000f0eff */
[----:B------:R-:W-:-:S03]  /*2d70*/  LEA.HI.X.SX32 R5, R25, R123, 0x1, P1 ;  /* 0x0000007b19057211 */ /* 0x000fc600008f0eff */
[----:B------:R0:W2:Y:S04]  /*2d80*/  LDG.E.U8 R70, desc[UR8][R6.64] ;  /* 0x0000000806467981 */ /* 0x0000a8000c1e1100 */
[----:B------:R1:W2:Y:S01]  /*2d90*/  LDG.E.U8 R58, desc[UR8][R4.64] ;  /* 0x00000008043a7981 */ /* 0x0002a2000c1e1100 */
[C---:B------:R-:W-:Y:S02]  /*2da0*/  IMAD R17, R126.reuse, 0x36, RZ ;  /* 0x000000367e117824 */ /* 0x040fe400078e02ff */
[C---:B------:R-:W-:Y:S02]  /*2db0*/  IMAD R27, R126.reuse, 0x37, RZ ;  /* 0x000000377e1b7824 */ /* 0x040fe400078e02ff */
[----:B------:R-:W-:Y:S01]  /*2dc0*/  IMAD R25, R126, 0x38, RZ ;  /* 0x000000387e197824 */ /* 0x000fe200078e02ff */
[----:B------:R-:W-:-:S02]  /*2dd0*/  IADD3 R14, P0, R17, R122, RZ ;  /* 0x0000007a110e7210 */ /* 0x000fc40007f1e0ff */
[-C--:B0-----:R-:W-:Y:S02]  /*2de0*/  IADD3 R6, P1, R27, R122.reuse, RZ ;  /* 0x0000007a1b067210 */ /* 0x081fe40007f3e0ff */
[-C--:B------:R-:W-:Y:S02]  /*2df0*/  LEA.HI.X.SX32 R15, R17, R123.reuse, 0x1, P0 ;  /* 0x0000007b110f7211 */ /* 0x080fe400000f0eff */
[----:B-1----:R-:W-:Y:S02]  /*2e00*/  IADD3 R4, P0, R25, R122, RZ ;  /* 0x0000007a19047210 */ /* 0x002fe40007f1e0ff */
[-C--:B------:R-:W-:Y:S01]  /*2e10*/  LEA.HI.X.SX32 R7, R27, R123.reuse, 0x1, P1 ;  /* 0x0000007b1b077211 */ /* 0x080fe200008f0eff */
[----:B------:R0:W2:Y:S01]  /*2e20*/  LDG.E.U8 R59, desc[UR8][R14.64] ;  /* 0x000000080e3b7981 */ /* 0x0000a2000c1e1100 */
[----:B------:R-:W-:-:S03]  /*2e30*/  LEA.HI.X.SX32 R5, R25, R123, 0x1, P0 ;  /* 0x0000007b19057211 */ /* 0x000fc600000f0eff */
[----:B------:R1:W2:Y:S04]  /*2e40*/  LDG.E.U8 R45, desc[UR8][R6.64] ;  /* 0x00000008062d7981 */ /* 0x0002a8000c1e1100 */
[----:B-----5:R5:W-:Y:S04]  /*2e50*/  STL [R1+0x16c], R18 ;  /* 0x00016c1201007387 */ /* 0x020be80000100800 */
[----:B-----5:R5:W2:Y:S01]  /*2e60*/  LDG.E.U8 R18, desc[UR8][R4.64] ;  /* 0x0000000804127981 */ /* 0x020aa2000c1e1100 */
[C---:B------:R-:W-:Y:S02]  /*2e70*/  IMAD R17, R126.reuse, 0x39, RZ ;  /* 0x000000397e117824 */ /* 0x040fe400078e02ff */
[----:B------:R-:W-:-:S02]  /*2e80*/  IMAD R27, R126, 0x3a, RZ ;  /* 0x0000003a7e1b7824 */ /* 0x000fc400078e02ff */
[C---:B------:R-:W-:Y:S01]  /*2e90*/  IMAD R25, R126.reuse, 0x3b, RZ ;  /* 0x0000003b7e197824 */ /* 0x040fe200078e02ff */
[-C--:B0-----:R-:W-:Y:S02]  /*2ea0*/  IADD3 R14, P1, R17, R122.reuse, RZ ;  /* 0x0000007a110e7210 */ /* 0x081fe40007f3e0ff */
[-C--:B-1----:R-:W-:Y:S02]  /*2eb0*/  IADD3 R6, P0, R27, R122.reuse, RZ ;  /* 0x0000007a1b067210 */ /* 0x082fe40007f1e0ff */
[-C--:B------:R-:W-:Y:S02]  /*2ec0*/  LEA.HI.X.SX32 R15, R17, R123.reuse, 0x1, P1 ;  /* 0x0000007b110f7211 */ /* 0x080fe400008f0eff */
[-C--:B-----5:R-:W-:Y:S01]  /*2ed0*/  IADD3 R4, P1, R25, R122.reuse, RZ ;  /* 0x0000007a19047210 */ /* 0x0a0fe20007f3e0ff */
[----:B---3--:R0:W-:Y:S01]  /*2ee0*/  STL [R1+0x134], R16 ;  /* 0x0001341001007387 */ /* 0x0081e20000100800 */
[-C--:B------:R-:W-:Y:S01]  /*2ef0*/  LEA.HI.X.SX32 R7, R27, R123.reuse, 0x1, P0 ;  /* 0x0000007b1b077211 */ /* 0x080fe200000f0eff */
[C---:B------:R-:W-:Y:S01]  /*2f00*/  IMAD R17, R126.reuse, 0x3c, RZ ;  /* 0x0000003c7e117824 */ /* 0x040fe200078e02ff */
[----:B------:R-:W-:Y:S01]  /*2f10*/  LEA.HI.X.SX32 R5, R25, R123, 0x1, P1 ;  /* 0x0000007b19057211 */ /* 0x000fe200008f0eff */
[----:B------:R-:W-:Y:S01]  /*2f20*/  IMAD R27, R126, 0x3d, RZ ;  /* 0x0000003d7e1b7824 */ /* 0x000fe200078e02ff */
[----:B----4-:R1:W-:Y:S04]  /*2f30*/  STL [R1+0x314], R44 ;  /* 0x0003142c01007387 */ /* 0x0103e80000100800 */
[----:B0-----:R0:W3:Y:S04]  /*2f40*/  LDG.E.U8 R16, desc[UR8][R14.64] ;  /* 0x000000080e107981 */ /* 0x0010e8000c1e1100 */
[----:B--2---:R2:W-:Y:S04]  /*2f50*/  STL [R1+0x130], R26 ;  /* 0x0001301a01007387 */ /* 0x0045e80000100800 */
[----:B-1----:R1:W4:Y:S01]  /*2f60*/  LDG.E.U8 R44, desc[UR8][R6.64] ;  /* 0x00000008062c7981 */ /* 0x002322000c1e1100 */
[----:B0-----:R-:W-:-:S03]  /*2f70*/  IADD3 R14, P0, R17, R122, RZ ;  /* 0x0000007a110e7210 */ /* 0x001fc60007f1e0ff */
[----:B--2---:R0:W2:Y:S01]  /*2f80*/  LDG.E.U8 R26, desc[UR8][R4.64] ;  /* 0x00000008041a7981 */ /* 0x0040a2000c1e1100 */
[-C--:B------:R-:W-:Y:S02]  /*2f90*/  LEA.HI.X.SX32 R15, R17, R123.reuse, 0x1, P0 ;  /* 0x0000007b110f7211 */ /* 0x080fe400000f0eff */
[C---:B-1----:R-:W-:Y:S01]  /*2fa0*/  IADD3 R6, P1, R27.reuse, R122, RZ ;  /* 0x0000007a1b067210 */ /* 0x042fe20007f3e0ff */
[----:B------:R1:W-:Y:S03]  /*2fb0*/  STL [R1+0x310], R70 ;  /* 0x0003104601007387 */ /* 0x0003e60000100800 */
[----:B------:R-:W-:Y:S01]  /*2fc0*/  LEA.HI.X.SX32 R7, R27, R123, 0x1, P1 ;  /* 0x0000007b1b077211 */ /* 0x000fe200008f0eff */
[----:B------:R5:W-:Y:S04]  /*2fd0*/  STL [R1+0x30c], R58 ;  /* 0x00030c3a01007387 */ /* 0x000be80000100800 */
[----:B-1----:R1:W2:Y:S04]  /*2fe0*/  LDG.E.U8 R70, desc[UR8][R14.64] ;  /* 0x000000080e467981 */ /* 0x0022a8000c1e1100 */
[----:B-----5:R5:W2:Y:S01]  /*2ff0*/  LDG.E.U8 R58, desc[UR8][R6.64] ;  /* 0x00000008063a7981 */ /* 0x020aa2000c1e1100 */
[----:B------:R-:W-:-:S02]  /*3000*/  IMAD R25, R126, 0x3e, RZ ;  /* 0x0000003e7e197824 */ /* 0x000fc400078e02ff */
[C---:B------:R-:W-:Y:S02]  /*3010*/  IMAD R17, R126.reuse, 0x3f, RZ ;  /* 0x0000003f7e117824 */ /* 0x040fe400078e02ff */
[----:B------:R-:W-:Y:S01]  /*3020*/  IMAD R27, R126, 0xb0, RZ ;  /* 0x000000b07e1b7824 */ /* 0x000fe200078e02ff */
[-C--:B0-----:R-:W-:Y:S02]  /*3030*/  IADD3 R4, P0, R25, R122.reuse, RZ ;  /* 0x0000007a19047210 */ /* 0x081fe40007f1e0ff */
[-C--:B-1----:R-:W-:Y:S02]  /*3040*/  IADD3 R14, P1, R17, R122.reuse, RZ ;  /* 0x0000007a110e7210 */ /* 0x082fe40007f3e0ff */
[-C--:B------:R-:W-:Y:S02]  /*3050*/  LEA.HI.X.SX32 R5, R25, R123.reuse, 0x1, P0 ;  /* 0x0000007b19057211 */ /* 0x080fe400000f0eff */
[----:B-----5:R-:W-:Y:S02]  /*3060*/  IADD3 R6, P0, R27, R122, RZ ;  /* 0x0000007a1b067210 */ /* 0x020fe40007f1e0ff */
[----:B------:R-:W-:-:S02]  /*3070*/  LEA.HI.X.SX32 R15, R17, R123, 0x1, P1 ;  /* 0x0000007b110f7211 */ /* 0x000fc400008f0eff */
[----:B------:R-:W-:Y:S01]  /*3080*/  LEA.HI.X.SX32 R7, R27, R123, 0x1, P0 ;  /* 0x0000007b1b077211 */ /* 0x000fe200000f0eff */
[----:B------:R0:W-:Y:S04]  /*3090*/  STL [R1+0x308], R59 ;  /* 0x0003083b01007387 */ /* 0x0001e80000100800 */
[----:B------:R1:W-:Y:S04]  /*30a0*/  STL [R1+0x304], R45 ;  /* 0x0003042d01007387 */ /* 0x0003e80000100800 */
[----:B0-----:R0:W5:Y:S04]  /*30b0*/  LDG.E.U8 R59, desc[UR8][R4.64] ;  /* 0x00000008043b7981 */ /* 0x001168000c1e1100 */
[----:B-1----:R1:W5:Y:S04]  /*30c0*/  LDG.E.U8 R45, desc[UR8][R14.64] ;  /* 0x000000080e2d7981 */ /* 0x002368000c1e1100 */
[----:B------:R0:W-:Y:S04]  /*30d0*/  STL [R1+0x300], R18 ;  /* 0x0003001201007387 */ /* 0x0001e80000100800 */
[----:B0-----:R0:W5:Y:S01]  /*30e0*/  LDG.E.U8 R18, desc[UR8][R6.64] ;  /* 0x0000000806127981 */ /* 0x001162000c1e1100 */
[----:B------:R-:W-:-:S02]  /*30f0*/  IMAD R25, R126, 0xb1, RZ ;  /* 0x000000b17e197824 */ /* 0x000fc400078e02ff */
[C---:B------:R-:W-:Y:S02]  /*3100*/  IMAD R17, R126.reuse, 0xb2, RZ ;  /* 0x000000b27e117824 */ /* 0x040fe400078e02ff */
[C---:B------:R-:W-:Y:S01]  /*3110*/  IMAD R27, R126.reuse, 0xb3, RZ ;  /* 0x000000b37e1b7824 */ /* 0x040fe200078e02ff */
[-C--:B------:R-:W-:Y:S02]  /*3120*/  IADD3 R4, P1, R25, R122.reuse, RZ ;  /* 0x0000007a19047210 */ /* 0x080fe40007f3e0ff */
[-C--:B-1----:R-:W-:Y:S02]  /*3130*/  IADD3 R14, P0, R17, R122.reuse, RZ ;  /* 0x0000007a110e7210 */ /* 0x082fe40007f1e0ff */
[-C--:B------:R-:W-:Y:S02]  /*3140*/  LEA.HI.X.SX32 R5, R25, R123.reuse, 0x1, P1 ;  /* 0x0000007b19057211 */ /* 0x080fe400008f0eff */
[-C--:B0-----:R-:W-:Y:S01]  /*3150*/  IADD3 R6, P1, R27, R122.reuse, RZ ;  /* 0x0000007a1b067210 */ /* 0x081fe20007f3e0ff */
[----:B---3--:R0:W-:Y:S01]  /*3160*/  STL [R1+0x2fc], R16 ;  /* 0x0002fc1001007387 */ /* 0x0081e20000100800 */
[-C--:B------:R-:W-:Y:S01]  /*3170*/  LEA.HI.X.SX32 R15, R17, R123.reuse, 0x1, P0 ;  /* 0x0000007b110f7211 */ /* 0x080fe200000f0eff */
[C---:B------:R-:W-:Y:S01]  /*3180*/  IMAD R25, R126.reuse, 0xb4, RZ ;  /* 0x000000b47e197824 */ /* 0x040fe200078e02ff */
[----:B------:R-:W-:Y:S01]  /*3190*/  LEA.HI.X.SX32 R7, R27, R123, 0x1, P1 ;  /* 0x0000007b1b077211 */ /* 0x000fe200008f0eff */
[----:B------:R-:W-:Y:S01]  /*31a0*/  IMAD R17, R126, 0xb5, RZ ;  /* 0x000000b57e117824 */ /* 0x000fe200078e02ff */
[----:B0-----:R0:W3:Y:S04]  /*31b0*/  LDG.E.U8 R16, desc[UR8][R4.64] ;  /* 0x0000000804107981 */ /* 0x0010e8000c1e1100 */
[----:B----4-:R1:W-:Y:S04]  /*31c0*/  STL [R1+0x2f8], R44 ;  /* 0x0002f82c01007387 */ /* 0x0103e80000100800 */
[----:B--2---:R2:W-:Y:S01]  /*31d0*/  STL [R1+0x2f4], R26 ;  /* 0x0002f41a01007387 */ /* 0x0045e20000100800 */
[----:B0-----:R-:W-:-:S03]  /*31e0*/  IADD3 R4, P0, R25, R122, RZ ;  /* 0x0000007a19047210 */ /* 0x001fc60007f1e0ff */
[----:B-1----:R0:W4:Y:S04]  /*31f0*/  LDG.E.U8 R44, desc[UR8][R14.64] ;  /* 0x000000080e2c7981 */ /* 0x002128000c1e1100 */
[----:B--2---:R1:W2:Y:S01]  /*3200*/  LDG.E.U8 R26, desc[UR8][R6.64] ;  /* 0x00000008061a7981 */ /* 0x0042a2000c1e1100 */
[-C--:B------:R-:W-:Y:S02]  /*3210*/  LEA.HI.X.SX32 R5, R25, R123.reuse, 0x1, P0 ;  /* 0x0000007b19057211 */ /* 0x080fe400000f0eff */
[C---:B0-----:R-:W-:Y:S01]  /*3220*/  IADD3 R14, P1, R17.reuse, R122, RZ ;  /* 0x0000007a110e7210 */ /* 0x041fe20007f3e0ff */
[----:B------:R0:W-:Y:S03]  /*3230*/  STL [R1+0x2f0], R70 ;  /* 0x0002f04601007387 */ /* 0x0001e60000100800 */
[----:B------:R-:W-:Y:S01]  /*3240*/  LEA.HI.X.SX32 R15, R17, R123, 0x1, P1 ;  /* 0x0000007b110f7211 */ /* 0x000fe200008f0eff */
[----:B------:R1:W-:Y:S04]  /*3250*/  STL [R1+0x2e8], R58 ;  /* 0x0002e83a01007387 */ /* 0x0003e80000100800 */
[----:B0-----:R0:W2:Y:S04]  /*3260*/  LDG.E.U8 R70, desc[UR8][R4.64] ;  /* 0x0000000804467981 */ /* 0x0010a8000c1e1100 */
[----:B-1----:R1:W2:Y:S01]  /*3270*/  LDG.E.U8 R58, desc[UR8][R14.64] ;  /* 0x000000080e3a7981 */ /* 0x0022a2000c1e1100 */
[----:B------:R-:W-:-:S02]  /*3280*/  IMAD R27, R126, 0xb6, RZ ;  /* 0x000000b67e1b7824 */ /* 0x000fc400078e02ff */
[C---:B------:R-:W-:Y:S02]  /*3290*/  IMAD R25, R126.reuse, 0xb7, RZ ;  /* 0x000000b77e197824 */ /* 0x040fe400078e02ff */
[----:B------:R-:W-:Y:S01]  /*32a0*/  IMAD R17, R126, 0xb8, RZ ;  /* 0x000000b87e117824 */ /* 0x000fe200078e02ff */
[-C--:B------:R-:W-:Y:S02]  /*32b0*/  IADD3 R6, P0, R27, R122.reuse, RZ ;  /* 0x0000007a1b067210 */ /* 0x080fe40007f1e0ff */
[-C--:B0-----:R-:W-:Y:S02]  /*32c0*/  IADD3 R4, P1, R25, R122.reuse, RZ ;  /* 0x0000007a19047210 */ /* 0x081fe40007f3e0ff */
[-C--:B------:R-:W-:Y:S02]  /*32d0*/  LEA.HI.X.SX32 R7, R27, R123.reuse, 0x1, P0 ;  /* 0x0000007b1b077211 */ /* 0x080fe400000f0eff */
[----:B-1----:R-:W-:Y:S02]  /*32e0*/  IADD3 R14, P0, R17, R122, RZ ;  /* 0x0000007a110e7210 */ /* 0x002fe40007f1e0ff */
[----:B------:R-:W-:-:S02]  /*32f0*/  LEA.HI.X.SX32 R5, R25, R123, 0x1, P1 ;  /* 0x0000007b19057211 */ /* 0x000fc400008f0eff */
[----:B------:R-:W-:Y:S01]  /*3300*/  LEA.HI.X.SX32 R15, R17, R123, 0x1, P0 ;  /* 0x0000007b110f7211 */ /* 0x000fe200000f0eff */
[----:B-----5:R0:W-:Y:S04]  /*3310*/  STL [R1+0x2e0], R59 ;  /* 0x0002e03b01007387 */ /* 0x0201e80000100800 */
[----:B------:R-:W-:Y:S04]  /*3320*/  STL [R1+0x2d8], R45 ;  /* 0x0002d82d01007387 */ /* 0x000fe80000100800 */
[----:B------:R-:W5:Y:S04]  /*3330*/  LDG.E.U8 R72, desc[UR8][R4.64] ;  /* 0x0000000804487981 */ /* 0x000f68000c1e1100 */
[----:B0-----:R0:W5:Y:S04]  /*3340*/  LDG.E.U8 R59, desc[UR8][R6.64] ;  /* 0x00000008063b7981 */ /* 0x001168000c1e1100 */
[----:B------:R1:W-:Y:S04]  /*3350*/  STL [R1+0x2d0], R18 ;  /* 0x0002d01201007387 */ /* 0x0003e80000100800 */
[----:B-1----:R1:W5:Y:S01]  /*3360*/  LDG.E.U8 R18, desc[UR8][R14.64] ;  /* 0x000000080e127981 */ /* 0x002362000c1e1100 */
[----:B------:R-:W-:-:S02]  /*3370*/  IMAD R27, R126, 0xb9, RZ ;  /* 0x000000b97e1b7824 */ /* 0x000fc400078e02ff */
[C---:B------:R-:W-:Y:S02]  /*3380*/  IMAD R25, R126.reuse, 0xba, RZ ;  /* 0x000000ba7e197824 */ /* 0x040fe400078e02ff */
[C---:B------:R-:W-:Y:S01]  /*3390*/  IMAD R17, R126.reuse, 0xbb, RZ ;  /* 0x000000bb7e117824 */ /* 0x040fe200078e02ff */
[-C--:B0-----:R-:W-:Y:S02]  /*33a0*/  IADD3 R6, P1, R27, R122.reuse, RZ ;  /* 0x0000007a1b067210 */ /* 0x081fe40007f3e0ff */
[-C--:B------:R-:W-:Y:S02]  /*33b0*/  IADD3 R4, P0, R25, R122.reuse, RZ ;  /* 0x0000007a19047210 */ /* 0x080fe40007f1e0ff */
[-C--:B------:R-:W-:Y:S02]  /*33c0*/  LEA.HI.X.SX32 R7, R27, R123.reuse, 0x1, P1 ;  /* 0x0000007b1b077211 */ /* 0x080fe400008f0eff */
[-C--:B-1----:R-:W-:Y:S01]  /*33d0*/  IADD3 R14, P1, R17, R122.reuse, RZ ;  /* 0x0000007a110e7210 */ /* 0x082fe20007f3e0ff */
        /* <DEDUP_REMOVED lines=20> */
[----:B------:R-:W-:Y:S01]  /*3520*/  IMAD.SHL.U32 R17, R126, 0x40, RZ ;  /* 0x000000407e117824 */ /* 0x000fe200078e00ff */
        /* <DEDUP_REMOVED lines=124> */
[-C--:B------:R-:W-:Y:S01]  /*3cf0*/  LEA.HI.X.SX32 R7, R27, R123.reuse, 0x1, P1 ;  /* 0x0000007b1b077211 */ /* 0x080fe200008f0eff */
[----:B------:R0:W2:Y:S01]  /*3d00*/  LDG.E.U8 R73, desc[UR8][R14.64] ;  /* 0x000000080e497981 */ /* 0x0000a2000c1e1100 */
[----:B------:R-:W-:-:S03]  /*3d10*/  LEA.HI.X.SX32 R5, R17, R123, 0x1, P0 ;  /* 0x0000007b11057211 */ /* 0x000fc600000f0eff */
[----:B------:R1:W2:Y:S04]  /*3d20*/  LDG.E.U8 R72, desc[UR8][R6.64] ;  /* 0x0000000806487981 */ /* 0x0002a8000c1e1100 */
[----:B-----5:R-:W-:Y:S04]  /*3d30*/  STL [R1+0x26c], R59 ;  /* 0x00026c3b01007387 */ /* 0x020fe80000100800 */
[----:B------:R-:W-:Y:S04]  /*3d40*/  STL [R1+0x264], R45 ;  /* 0x0002642d01007387 */ /* 0x000fe80000100800 */
[----:B------:R5:W-:Y:S04]  /*3d50*/  STL [R1+0x260], R18 ;  /* 0x0002601201007387 */ /* 0x000be80000100800 */
[----:B-----5:R5:W2:Y:S01]  /*3d60*/  LDG.E.U8 R18, desc[UR8][R4.64] ;  /* 0x0000000804127981 */ /* 0x020aa2000c1e1100 */
[----:B------:R-:W-:-:S02]  /*3d70*/  IMAD R25, R126, 0xc9, RZ ;  /* 0x000000c97e197824 */ /* 0x000fc400078e02ff */
[C---:B------:R-:W-:Y:S02]  /*3d80*/  IMAD R27, R126.reuse, 0xca, RZ ;  /* 0x000000ca7e1b7824 */ /* 0x040fe400078e02ff */
        /* <DEDUP_REMOVED lines=20> */
[----:B------:R5:W-:Y:S01]  /*3ed0*/  STL [R1+0x24c], R58 ;  /* 0x00024c3a01007387 */ /* 0x000be20000100800 */
[----:B------:R-:W-:-:S03]  /*3ee0*/  IMAD R45, R126, 0xce, RZ ;  /* 0x000000ce7e2d7824 */ /* 0x000fc600078e02ff */
[----:B0-----:R0:W2:Y:S04]  /*3ef0*/  LDG.E.U8 R70, desc[UR8][R14.64] ;  /* 0x000000080e467981 */ /* 0x0010a8000c1e1100 */
[----:B-----5:R5:W2:Y:S01]  /*3f00*/  LDG.E.U8 R58, desc[UR8][R6.64] ;  /* 0x00000008063a7981 */ /* 0x020aa2000c1e1100 */
[----:B------:R-:W-:Y:S01]  /*3f10*/  IMAD R59, R126, 0xcf, RZ ;  /* 0x000000cf7e3b7824 */ /* 0x000fe200078e02ff */
[----:B-1----:R-:W-:-:S04]  /*3f20*/  IADD3 R4, P0, R45, R122, RZ ;  /* 0x0000007a2d047210 */ /* 0x002fc80007f1e0ff */
[----:B0-----:R-:W-:Y:S02]  /*3f30*/  IADD3 R14, P1, R59, R122, RZ ;  /* 0x0000007a3b0e7210 */ /* 0x001fe40007f3e0ff */
[-C--:B------:R-:W-:Y:S02]  /*3f40*/  LEA.HI.X.SX32 R5, R45, R123.reuse, 0x1, P0 ;  /* 0x0000007b2d057211 */ /* 0x080fe400000f0eff */
[----:B------:R-:W-:-:S03]  /*3f50*/  LEA.HI.X.SX32 R15, R59, R123, 0x1, P1 ;  /* 0x0000007b3b0f7211 */ /* 0x000fc600008f0eff */
[----:B------:R0:W2:Y:S01]  /*3f60*/  LDG.E.U8 R59, desc[UR8][R4.64] ;  /* 0x00000008043b7981 */ /* 0x0000a2000c1e1100 */
[----:B------:R-:W-:-:S03]  /*3f70*/  IMAD R17, R126, 0x50, RZ ;  /* 0x000000507e117824 */ /* 0x000fc600078e02ff */
[----:B------:R-:W-:Y:S02]  /*3f80*/  STL [R1+0x244], R73 ;  /* 0x0002444901007387 */ /* 0x000fe40000100800 */
[C---:B-----5:R-:W-:Y:S02]  /*3f90*/  IADD3 R6, P0, R17.reuse, R122, RZ ;  /* 0x0000007a11067210 */ /* 0x060fe40007f1e0ff */
[----:B------:R1:W5:Y:S02]  /*3fa0*/  LDG.E.U8 R45, desc[UR8][R14.64] ;  /* 0x000000080e2d7981 */ /* 0x000364000c1e1100 */
[----:B------:R-:W-:Y:S02]  /*3fb0*/  LEA.HI.X.SX32 R7, R17, R123, 0x1, P0 ;  /* 0x0000007b11077211 */ /* 0x000fe400000f0eff */
[----:B------:R-:W-:Y:S04]  /*3fc0*/  STL [R1+0x23c], R72 ;  /* 0x00023c4801007387 */ /* 0x000fe80000100800 */
        /* <DEDUP_REMOVED lines=27> */
[----:B-1----:R1:W2:Y:S01]  /*4180*/  LDG.E.U8 R58, desc[UR8][R14.64] ;  /* 0x000000080e3a7981 */ /* 0x0022a2000c1e1100 */
[----:B------:R-:W-:-:S04]  /*4190*/  IADD3 R6, P0, R17, R122, RZ ;  /* 0x0000007a11067210 */ /* 0x000fc80007f1e0ff */
[----:B------:R-:W-:Y:S01]  /*41a0*/  LEA.HI.X.SX32 R7, R17, R123, 0x1, P0 ;  /* 0x0000007b11077211 */ /* 0x000fe200000f0eff */
[----:B------:R0:W-:Y:S01]  /*41b0*/  STL [R1+0x204], R59 ;  /* 0x0002043b01007387 */ /* 0x0001e20000100800 */
[----:B------:R-:W-:-:S03]  /*41c0*/  IMAD R25, R126, 0x57, RZ ;  /* 0x000000577e197824 */ /* 0x000fc600078e02ff */
[----:B0-----:R0:W2:Y:S01]  /*41d0*/  LDG.E.U8 R59, desc[UR8][R6.64] ;  /* 0x00000008063b7981 */ /* 0x0010a2000c1e1100 */
[----:B------:R-:W-:Y:S01]  /*41e0*/  IMAD R27, R126, 0x58, RZ ;  /* 0x000000587e1b7824 */ /* 0x000fe200078e02ff */
[----:B------:R-:W-:-:S04]  /*41f0*/  IADD3 R4, P1, R25, R122, RZ ;  /* 0x0000007a19047210 */ /* 0x000fc80007f3e0ff */
[----:B-1----:R-:W-:Y:S02]  /*4200*/  IADD3 R14, P0, R27, R122, RZ ;  /* 0x0000007a1b0e7210 */ /* 0x002fe40007f1e0ff */
[-C--:B------:R-:W-:Y:S02]  /*4210*/  LEA.HI.X.SX32 R5, R25, R123.reuse, 0x1, P1 ;  /* 0x0000007b19057211 */ /* 0x080fe400008f0eff */
[----:B------:R-:W-:Y:S01]  /*4220*/  LEA.HI.X.SX32 R15, R27, R123, 0x1, P0 ;  /* 0x0000007b1b0f7211 */ /* 0x000fe200000f0eff */
[----:B-----5:R1:W-:Y:S04]  /*4230*/  STL [R1+0x1fc], R45 ;  /* 0x0001fc2d01007387 */ /* 0x0203e80000100800 */
        /* <DEDUP_REMOVED lines=88> */
[-C--:B------:R-:W-:Y:S01]  /*47c0*/  LEA.HI.X.SX32 R5, R25, R123.reuse, 0x1, P1 ;  /* 0x0000007b19057211 */ /* 0x080fe200008f0eff */
[C---:B------:R-:W-:Y:S01]  /*47d0*/  IMAD R25, R126.reuse, 0xdc, RZ ;  /* 0x000000dc7e197824 */ /* 0x040fe200078e02ff */
[-C--:B0-----:R-:W-:Y:S01]  /*47e0*/  IADD3 R6, P1, R17, R122.reuse, RZ ;  /* 0x0000007a11067210 */ /* 0x081fe20007f3e0ff */
[----:B---3--:R0:W-:Y:S01]  /*47f0*/  STL [R1+0x1dc], R16 ;  /* 0x0001dc1001007387 */ /* 0x0081e20000100800 */
[-C--:B------:R-:W-:Y:S01]  /*4800*/  LEA.HI.X.SX32 R15, R27, R123.reuse, 0x1, P0 ;  /* 0x0000007b1b0f7211 */ /* 0x080fe200000f0eff */
[C---:B------:R-:W-:Y:S01]  /*4810*/  IMAD R27, R126.reuse, 0xdd, RZ ;  /* 0x000000dd7e1b7824 */ /* 0x040fe200078e02ff */
[----:B------:R-:W-:Y:S01]  /*4820*/  LEA.HI.X.SX32 R7, R17, R123, 0x1, P1 ;  /* 0x0000007b11077211 */ /* 0x000fe200008f0eff */
[----:B------:R-:W-:Y:S01]  /*4830*/  IMAD R17, R126, 0xde, RZ ;  /* 0x000000de7e117824 */ /* 0x000fe200078e02ff */
[----:B0-----:R0:W3:Y:S04]  /*4840*/  LDG.E.U8 R16, desc[UR8][R4.64] ;  /* 0x0000000804107981 */ /* 0x0010e8000c1e1100 */
[----:B----4-:R1:W-:Y:S01]  /*4850*/  STL [R1+0x1d8], R44 ;  /* 0x0001d82c01007387 */ /* 0x0103e20000100800 */
[----:B0-----:R-:W-:-:S03]  /*4860*/  IADD3 R4, P0, R25, R122, RZ ;  /* 0x0000007a19047210 */ /* 0x001fc60007f1e0ff */
[----:B--2---:R0:W-:Y:S01]  /*4870*/  STL [R1+0x1d4], R26 ;  /* 0x0001d41a01007387 */ /* 0x0041e20000100800 */
[----:B------:R-:W-:-:S03]  /*4880*/  LEA.HI.X.SX32 R5, R25, R123, 0x1, P0 ;  /* 0x0000007b19057211 */ /* 0x000fc600000f0eff */
[----:B-1----:R1:W2:Y:S04]  /*4890*/  LDG.E.U8 R44, desc[UR8][R14.64] ;  /* 0x000000080e2c7981 */ /* 0x0022a8000c1e1100 */
[----:B0-----:R0:W4:Y:S01]  /*48a0*/  LDG.E.U8 R26, desc[UR8][R6.64] ;  /* 0x00000008061a7981 */ /* 0x001122000c1e1100 */
[----:B-1----:R-:W-:-:S03]  /*48b0*/  IADD3 R14, P1, R27, R122, RZ ;  /* 0x0000007a1b0e7210 */ /* 0x002fc60007f3e0ff */
[----:B------:R-:W-:Y:S01]  /*48c0*/  STL [R1+0x1d0], R70 ;  /* 0x0001d04601007387 */ /* 0x000fe20000100800 */
[----:B------:R-:W-:-:S03]  /*48d0*/  IMAD R25, R126, 0xdf, RZ ;  /* 0x000000df7e197824 */ /* 0x000fc600078e02ff */
[----:B------:R1:W4:Y:S01]  /*48e0*/  LDG.E.U8 R107, desc[UR8][R4.64] ;  /* 0x00000008046b7981 */ /* 0x000322000c1e1100 */
[-C--:B0-----:R-:W-:Y:S02]  /*48f0*/  IADD3 R6, P0, R17, R122.reuse, RZ ;  /* 0x0000007a11067210 */ /* 0x081fe40007f1e0ff */
[-C--:B------:R-:W-:Y:S02]  /*4900*/  LEA.HI.X.SX32 R15, R27, R123.reuse, 0x1, P1 ;  /* 0x0000007b1b0f7211 */ /* 0x080fe400008f0eff */
[----:B------:R-:W-:Y:S01]  /*4910*/  LEA.HI.X.SX32 R7, R17, R123, 0x1, P0 ;  /* 0x0000007b11077211 */ /* 0x000fe200000f0eff */
[----:B------:R0:W-:Y:S04]  /*4920*/  STL [R1+0x1cc], R58 ;  /* 0x0001cc3a01007387 */ /* 0x0001e80000100800 */
[----:B------:R0:W4:Y:S01]  /*4930*/  LDG.E.U8 R75, desc[UR8][R14.64] ;  /* 0x000000080e4b7981 */ /* 0x000122000c1e1100 */
[----:B-1----:R-:W-:-:S03]  /*4940*/  IADD3 R4, P1, R25, R122, RZ ;  /* 0x0000007a19047210 */ /* 0x002fc60007f3e0ff */
[----:B0-----:R-:W4:Y:S01]  /*4950*/  LDG.E.U8 R58, desc[UR8][R6.64] ;  /* 0x00000008063a7981 */ /* 0x001f22000c1e1100 */
[----:B------:R-:W-:-:S03]  /*4960*/  LEA.HI.X.SX32 R5, R25, R123, 0x1, P1 ;  /* 0x0000007b19057211 */ /* 0x000fc600008f0eff */
[----:B------:R0:W-:Y:S01]  /*4970*/  STL [R1+0x1c8], R59 ;  /* 0x0001c83b01007387 */ /* 0x0001e20000100800 */
[----:B------:R-:W-:-:S03]  /*4980*/  IMAD R17, R126, 0x60, RZ ;  /* 0x000000607e117824 */ /* 0x000fc600078e02ff */
[----:B0-----:R0:W4:Y:S01]  /*4990*/  LDG.E.U8 R59, desc[UR8][R4.64] ;  /* 0x00000008043b7981 */ /* 0x001122000c1e1100 */
[----:B------:R-:W-:Y:S01]  /*49a0*/  IMAD R25, R126, 0x61, RZ ;  /* 0x000000617e197824 */ /* 0x000fe200078e02ff */
[----:B------:R-:W-:-:S04]  /*49b0*/  IADD3 R14, P0, R17, R122, RZ ;  /* 0x0000007a110e7210 */ /* 0x000fc80007f1e0ff */
[-C--:B------:R-:W-:Y:S02]  /*49c0*/  LEA.HI.X.SX32 R15, R17, R123.reuse, 0x1, P0 ;  /* 0x0000007b110f7211 */ /* 0x080fe400000f0eff */
[C---:B0-----:R-:W-:Y:S01]  /*49d0*/  IADD3 R4, P1, R25.reuse, R122, RZ ;  /* 0x0000007a19047210 */ /* 0x041fe20007f3e0ff */
[----:B-----5:R-:W-:Y:S03]  /*49e0*/  STL [R1+0x1c4], R45 ;  /* 0x0001c42d01007387 */ /* 0x020fe60000100800 */
[----:B------:R-:W-:-:S05]  /*49f0*/  LEA.HI.X.SX32 R5, R25, R123, 0x1, P1 ;  /* 0x0000007b19057211 */ /* 0x000fca00008f0eff */
[----:B------:R-:W5:Y:S04]  /*4a00*/  LDG.E.U8 R74, desc[UR8][R4.64] ;  /* 0x00000008044a7981 */ /* 0x000f68000c1e1100 */
[----:B------:R0:W-:Y:S04]  /*4a10*/  STL [R1+0x1c0], R18 ;  /* 0x0001c01201007387 */ /* 0x0001e80000100800 */
[----:B0-----:R0:W5:Y:S01]  /*4a20*/  LDG.E.U8 R18, desc[UR8][R14.64] ;  /* 0x000000080e127981 */ /* 0x001162000c1e1100 */
[C---:B------:R-:W-:Y:S02]  /*4a30*/  IMAD R27, R126.reuse, 0x62, RZ ;  /* 0x000000627e1b7824 */ /* 0x040fe400078e02ff */
[----:B------:R-:W-:-:S02]  /*4a40*/  IMAD R17, R126, 0x63, RZ ;  /* 0x000000637e117824 */ /* 0x000fc400078e02ff */
[C---:B------:R-:W-:Y:S01]  /*4a50*/  IMAD R45, R126.reuse, 0x64, RZ ;  /* 0x000000647e2d7824 */ /* 0x040fe200078e02ff */
[-C--:B------:R-:W-:Y:S01]  /*4a60*/  IADD3 R6, P0, R27, R122.reuse, RZ ;  /* 0x0000007a1b067210 */ /* 0x080fe20007f1e0ff */
[----:B------:R-:W-:Y:S01]  /*4a70*/  IMAD R25, R126, 0x65, RZ ;  /* 0x000000657e197824 */ /* 0x000fe200078e02ff */
[-C--:B0-----:R-:W-:Y:S01]  /*4a80*/  IADD3 R14, P1, R17, R122.reuse, RZ ;  /* 0x0000007a110e7210 */ /* 0x081fe20007f3e0ff */
[----:B---3--:R0:W-:Y:S01]  /*4a90*/  STL [R1+0x1bc], R16 ;  /* 0x0001bc1001007387 */ /* 0x0081e20000100800 */
[-C--:B------:R-:W-:Y:S02]  /*4aa0*/  LEA.HI.X.SX32 R7, R27, R123.reuse, 0x1, P0 ;  /* 0x0000007b1b077211 */ /* 0x080fe400000f0eff */
[----:B------:R-:W-:Y:S02]  /*4ab0*/  LEA.HI.X.SX32 R15, R17, R123, 0x1, P1 ;  /* 0x0000007b110f7211 */ /* 0x000fe400008f0eff */
[-C--:B------:R-:W-:Y:S01]  /*4ac0*/  IADD3 R4, P0, R25, R122.reuse, RZ ;  /* 0x0000007a19047210 */ /* 0x080fe20007f1e0ff */
[----:B------:R1:W3:Y:S01]  /*4ad0*/  LDG.E.U8 R73, desc[UR8][R6.64] ;  /* 0x0000000806497981 */ /* 0x0002e2000c1e1100 */
[----:B0-----:R-:W-:-:S03]  /*4ae0*/  IADD3 R16, P2, R45, R122, RZ ;  /* 0x0000007a2d107210 */ /* 0x001fc60007f5e0ff */
[----:B------:R0:W3:Y:S01]  /*4af0*/  LDG.E.U8 R72, desc[UR8][R14.64] ;  /* 0x000000080e487981 */ /* 0x0000e2000c1e1100 */
[----:B------:R-:W-:-:S03]  /*4b00*/  LEA.HI.X.SX32 R17, R45, R123, 0x1, P2 ;  /* 0x0000007b2d117211 */ /* 0x000fc600010f0eff */
[----:B--2---:R2:W-:Y:S01]  /*4b10*/  STL [R1+0x1b8], R44 ;  /* 0x0001b82c01007387 */ /* 0x0045e20000100800 */
[----:B------:R-:W-:Y:S01]  /*4b20*/  LEA.HI.X.SX32 R5, R25, R123, 0x1, P0 ;  /* 0x0000007b19057211 */ /* 0x000fe200000f0eff */
[C---:B------:R-:W-:Y:S01]  /*4b30*/  IMAD R27, R126.reuse, 0x66, RZ ;  /* 0x000000667e1b7824 */ /* 0x040fe200078e02ff */
[----:B------:R-:W3:Y:S01]  /*4b40*/  LDC R45, c[0x0][0x248] ;  /* 0x00009200ff2d7b82 */ /* 0x000ee20000000800 */
[----:B------:R2:W3:Y:S01]  /*4b50*/  LDG.E.U8 R70, desc[UR8][R16.64] ;  /* 0x0000000810467981 */ /* 0x0004e2000c1e1100 */
[----:B------:R-:W-:-:S03]  /*4b60*/  IMAD R25, R126, 0x67, RZ ;  /* 0x000000677e197824 */ /* 0x000fc600078e02ff */
[----:B----4-:R4:W-:Y:S01]  /*4b70*/  STL [R1+0x1b4], R26 ;  /* 0x0001b41a01007387 */ /* 0x0109e20000100800 */
[----:B-1----:R-:W-:Y:S01]  /*4b80*/  IMAD R7, R126, 0x68, RZ ;  /* 0x000000687e077824 */ /* 0x002fe200078e02ff */
[-C--:B0-----:R-:W-:Y:S01]  /*4b90*/  IADD3 R14, P0, R27, R122.reuse, RZ ;  /* 0x0000007a1b0e7210 */ /* 0x081fe20007f1e0ff */
[----:B--2---:R-:W0:Y:S01]  /*4ba0*/  LDC R44, c[0x0][0x248] ;  /* 0x00009200ff2c7b82 */ /* 0x004e220000000800 */
[----:B------:R1:W-:Y:S02]  /*4bb0*/  STL [R1+0x1b0], R107 ;  /* 0x0001b06b01007387 */ /* 0x0003e40000100800 */
[----:B------:R-:W-:-:S05]  /*4bc0*/  IADD3 R6, P2, R7, R122, RZ ;  /* 0x0000007a07067210 */ /* 0x000fca0007f5e0ff */
[----:B----4-:R-:W2:Y:S01]  /*4bd0*/  LDC R26, c[0x0][0x248] ;  /* 0x00009200ff1a7b82 */ /* 0x010ea20000000800 */
[----:B------:R-:W-:Y:S07]  /*4be0*/  STL [R1+0x1ac], R75 ;  /* 0x0001ac4b01007387 */ /* 0x000fee0000100800 */
[----:B------:R-:W4:Y:S01]  /*4bf0*/  LDC R16, c[0x0][0x248] ;  /* 0x00009200ff107b82 */ /* 0x000f220000000800 */
[----:B------:R1:W-:Y:S01]  /*4c00*/  STL [R1+0x1a8], R58 ;  /* 0x0001a83a01007387 */ /* 0x0003e20000100800 */
[----:B------:R-:W-:-:S02]  /*4c10*/  LEA.HI.X.SX32 R15, R27, R123, 0x1, P0 ;  /* 0x0000007b1b0f7211 */ /* 0x000fc400000f0eff */
[----:B------:R-:W-:-:S04]  /*4c20*/  LEA.HI.X.SX32 R7, R7, R123, 0x1, P2 ;  /* 0x0000007b07077211 */ /* 0x000fc800010f0eff */
[----:B------:R-:W0:Y:S01]  /*4c30*/  LDC R17, c[0x0][0x248] ;  /* 0x00009200ff117b82 */ /* 0x000e220000000800 */
[----:B-1----:R1:W4:Y:S04]  /*4c40*/  LDG.E.U8 R107, desc[UR8][R14.64] ;  /* 0x000000080e6b7981 */ /* 0x002328000c1e1100 */
[----:B------:R1:W4:Y:S04]  /*4c50*/  LDG.E.U8 R58, desc[UR8][R4.64] ;  /* 0x00000008043a7981 */ /* 0x000328000c1e1100 */
[----:B------:R1:W-:Y:S02]  /*4c60*/  STL [R1+0x1a4], R59 ;  /* 0x0001a43b01007387 */ /* 0x0003e40000100800 */
[----:B-1----:R-:W1:Y:S01]  /*4c70*/  LDC R14, c[0x0][0x248] ;  /* 0x00009200ff0e7b82 */ /* 0x002e620000000800 */
[----:B------:R-:W-:-:S04]  /*4c80*/  IADD3 R4, P1, R25, R122, RZ ;  /* 0x0000007a19047210 */ /* 0x000fc80007f3e0ff */
[----:B------:R-:W-:Y:S01]  /*4c90*/  LEA.HI.X.SX32 R5, R25, R123, 0x1, P1 ;  /* 0x0000007b19057211 */ /* 0x000fe200008f0eff */
[----:B------:R-:W4:Y:S02]  /*4ca0*/  LDG.E.U8 R59, desc[UR8][R6.64] ;  /* 0x00000008063b7981 */ /* 0x000f24000c1e1100 */
[----:B------:R-:W1:Y:S02]  /*4cb0*/  LDC R15, c[0x0][0x248] ;  /* 0x00009200ff0f7b82 */ /* 0x000e640000000800 */
[----:B------:R2:W4:Y:S01]  /*4cc0*/  LDG.E.U8 R75, desc[UR8][R4.64] ;  /* 0x00000008044b7981 */ /* 0x000522000c1e1100 */
[----:B------:R-:W-:-:S05]  /*4cd0*/  IMAD R25, R126, 0x69, RZ ;  /* 0x000000697e197824 */ /* 0x000fca00078e02ff */
[----:B--2---:R-:W-:-:S04]  /*4ce0*/  IADD3 R4, P0, R25, R122, RZ ;  /* 0x0000007a19047210 */ /* 0x004fc80007f1e0ff */
[----:B------:R-:W-:Y:S01]  /*4cf0*/  LEA.HI.X.SX32 R5, R25, R123, 0x1, P0 ;  /* 0x0000007b19057211 */ /* 0x000fe200000f0eff */
[----:B-----5:R2:W-:Y:S04]  /*4d00*/  STL [R1+0x1a0], R18 ;  /* 0x0001a01201007387 */ /* 0x0205e80000100800 */
[----:B------:R5:W-:Y:S01]  /*4d10*/  STL [R1+0x19c], R74 ;  /* 0x00019c4a01007387 */ /* 0x000be20000100800 */
[----:B------:R-:W-:Y:S01]  /*4d20*/  IMAD R25, R26, 0x10b, RZ ;  /* 0x0000010b1a197824 */ /* 0x000fe200078e02ff */
[----:B--2---:R-:W2:Y:S02]  /*4d30*/  LDC R18, c[0x0][0x248] ;  /* 0x00009200ff127b82 */ /* 0x004ea40000000800 */
[----:B-----5:R5:W2:Y:S02]  /*4d40*/  LDG.E.U8 R74, desc[UR8][R4.64] ;  /* 0x00000008044a7981 */ /* 0x020aa4000c1e1100 */
[----:B-----5:R-:W-:-:S02]  /*4d50*/  IADD3 R4, P0, R25, R122, RZ ;  /* 0x0000007a19047210 */ /* 0x020fc40007f1e0ff */
[----:B---3--:R-:W-:Y:S02]  /*4d60*/  STL [R1+0x198], R73 ;  /* 0x0001984901007387 */ /* 0x008fe40000100800 */
[----:B------:R-:W-:Y:S01]  /*4d70*/  LEA.HI.X.SX32 R5, R25, R123, 0x1, P0 ;  /* 0x0000007b19057211 */ /* 0x000fe200000f0eff */
[----:B----4-:R-:W-:Y:S01]  /*4d80*/  IMAD R25, R16, 0x192, RZ ;  /* 0x0000019210197824 */ /* 0x010fe200078e02ff */
[----:B------:R-:W-:Y:S01]  /*4d90*/  STL [R1+0x194], R72 ;  /* 0x0001944801007387 */ /* 0x000fe20000100800 */
[----:B0-----:R-:W-:Y:S01]  /*4da0*/  IMAD R27, R44, 0x190, RZ ;  /* 0x000001902c1b7824 */ /* 0x001fe200078e02ff */
[----:B------:R-:W0:Y:S02]  /*4db0*/  LDC R16, c[0x0][0x248] ;  /* 0x00009200ff107b82 */ /* 0x000e240000000800 */
[----:B------:R3:W-:Y:S01]  /*4dc0*/  STL [R1+0x190], R70 ;  /* 0x0001904601007387 */ /* 0x0007e20000100800 */
[----:B------:R-:W-:Y:S01]  /*4dd0*/  IMAD R45, R45, 0x191, RZ ;  /* 0x000001912d2d7824 */ /* 0x000fe200078e02ff */
[----:B------:R-:W-:-:S04]  /*4de0*/  IADD3 R6, P1, R27, R122, RZ ;  /* 0x0000007a1b067210 */ /* 0x000fc80007f3e0ff */
[----:B------:R-:W4:Y:S01]  /*4df0*/  LDC R44, c[0x0][0x248] ;  /* 0x00009200ff2c7b82 */ /* 0x000f220000000800 */
[----:B---3--:R3:W5:Y:S01]  /*4e00*/  LDG.E.U8 R70, desc[UR8][R4.64] ;  /* 0x0000000804467981 */ /* 0x008762000c1e1100 */
[-C--:B------:R-:W-:Y:S01]  /*4e10*/  IADD3 R72, P2, R45, R122.reuse, RZ ;  /* 0x0000007a2d487210 */ /* 0x080fe20007f5e0ff */
[----:B------:R-:W-:Y:S01]  /*4e20*/  IMAD R17, R17, 0x193, RZ ;  /* 0x0000019311117824 */ /* 0x000fe200078e02ff */
[----:B---3--:R-:W-:-:S04]  /*4e30*/  IADD3 R4, P0, R25, R122, RZ ;  /* 0x0000007a19047210 */ /* 0x008fc80007f1e0ff */
[-C--:B------:R-:W-:Y:S01]  /*4e40*/  LEA.HI.X.SX32 R5, R25, R123.reuse, 0x1, P0 ;  /* 0x0000007b19057211 */ /* 0x080fe200000f0eff */
[----:B-1----:R-:W-:Y:S01]  /*4e50*/  IMAD R25, R14, 0x195, RZ ;  /* 0x000001950e197824 */ /* 0x002fe200078e02ff */
[-C--:B------:R-:W-:Y:S01]  /*4e60*/  LEA.HI.X.SX32 R7, R27, R123.reuse, 0x1, P1 ;  /* 0x0000007b1b077211 */ /* 0x080fe200008f0eff */
[----:B------:R1:W-:Y:S01]  /*4e70*/  STL [R1+0x18c], R58 ;  /* 0x00018c3a01007387 */ /* 0x0003e20000100800 */
[----:B------:R-:W-:Y:S01]  /*4e80*/  LEA.HI.X.SX32 R73, R45, R123, 0x1, P2 ;  /* 0x0000007b2d497211 */ /* 0x000fe200010f0eff */
[----:B--2---:R-:W-:Y:S02]  /*4e90*/  IMAD R45, R18, 0x194, RZ ;  /* 0x00000194122d7824 */ /* 0x004fe400078e02ff */
[----:B------:R2:W3:Y:S01]  /*4ea0*/  LDG.E.U8 R110, desc[UR8][R4.64] ;  /* 0x00000008046e7981 */ /* 0x0004e2000c1e1100 */
[----:B------:R-:W0:Y:S03]  /*4eb0*/  LDC R18, c[0x0][0x248] ;  /* 0x00009200ff127b82 */ /* 0x000e260000000800 */
[----:B------:R4:W5:Y:S05]  /*4ec0*/  LDG.E.U8 R27, desc[UR8][R6.64] ;  /* 0x00000008061b7981 */ /* 0x00096a000c1e1100 */
[----:B-1----:R-:W1:Y:S01]  /*4ed0*/  LDC R58, c[0x0][0x248] ;  /* 0x00009200ff3a7b82 */ /* 0x002e620000000800 */
[-C--:B--2---:R-:W-:Y:S01]  /*4ee0*/  IADD3 R4, P0, R17, R122.reuse, RZ ;  /* 0x0000007a11047210 */ /* 0x084fe20007f1e0ff */
[----:B------:R-:W-:Y:S01]  /*4ef0*/  STL [R1+0x188], R107 ;  /* 0x0001886b01007387 */ /* 0x000fe20000100800 */
[----:B------:R-:W-:-:S02]  /*4f00*/  IADD3 R14, P1, R45, R122, RZ ;  /* 0x0000007a2d0e7210 */ /* 0x000fc40007f3e0ff */
[-C--:B------:R-:W-:Y:S01]  /*4f10*/  LEA.HI.X.SX32 R5, R17, R123.reuse, 0x1, P0 ;  /* 0x0000007b11057211 */ /* 0x080fe200000f0eff */
[----:B------:R-:W-:Y:S01]  /*4f20*/  STL [R1+0x184], R75 ;  /* 0x0001844b01007387 */ /* 0x000fe20000100800 */
[C---:B----4-:R-:W-:Y:S01]  /*4f30*/  IADD3 R6, P0, R25.reuse, R122, RZ ;  /* 0x0000007a19067210 */ /* 0x050fe20007f1e0ff */
[----:B------:R-:W2:Y:S02]  /*4f40*/  LDC R17, c[0x0][0x248] ;  /* 0x00009200ff117b82 */ /* 0x000ea40000000800 */
[----:B------:R4:W-:Y:S01]  /*4f50*/  STL [R1+0x180], R59 ;  /* 0x0001803b01007387 */ /* 0x0009e20000100800 */
[----:B------:R-:W-:-:S03]  /*4f60*/  LEA.HI.X.SX32 R7, R25, R123, 0x1, P0 ;  /* 0x0000007b19077211 */ /* 0x000fc600000f0eff */
[----:B------:R4:W3:Y:S04]  /*4f70*/  LDG.E.U8 R26, desc[UR8][R4.64] ;  /* 0x00000008041a7981 */ /* 0x0008e8000c1e1100 */
[----:B------:R-:W5:Y:S01]  /*4f80*/  LDG.E.U8 R72, desc[UR8][R72.64] ;  /* 0x0000000848487981 */ /* 0x000f62000c1e1100 */
[----:B----4-:R-:W-:Y:S01]  /*4f90*/  IMAD R59, R15, 0x196, RZ ;  /* 0x000001960f3b7824 */ /* 0x010fe200078e02ff */
[-C--:B------:R-:W-:Y:S02]  /*4fa0*/  LEA.HI.X.SX32 R15, R45, R123.reuse, 0x1, P1 ;  /* 0x0000007b2d0f7211 */ /* 0x080fe400008f0eff */
[----:B------:R-:W4:Y:S02]  /*4fb0*/  LDC R45, c[0x0][0x248] ;  /* 0x00009200ff2d7b82 */ /* 0x000f240000000800 */
[C---:B------:R-:W-:Y:S01]  /*4fc0*/  IADD3 R4, P1, R59.reuse, R122, RZ ;  /* 0x0000007a3b047210 */ /* 0x040fe20007f3e0ff */
[----:B------:R-:W3:Y:S03]  /*4fd0*/  LDG.E.U8 R25, desc[UR8][R14.64] ;  /* 0x000000080e197981 */ /* 0x000ee6000c1e1100 */
[----:B------:R-:W-:Y:S01]  /*4fe0*/  LEA.HI.X.SX32 R5, R59, R123, 0x1, P1 ;  /* 0x0000007b3b057211 */ /* 0x000fe200008f0eff */
[----:B------:R0:W3:Y:S01]  /*4ff0*/  LDG.E.U8 R73, desc[UR8][R6.64] ;  /* 0x0000000806497981 */ /* 0x0000e2000c1e1100 */
[----:B------:R-:W-:Y:S01]  /*5000*/  IMAD R128, R126, 0x6b, RZ ;  /* 0x0000006b7e807824 */ /* 0x000fe200078e02ff */
[----:B------:R-:W4:Y:S02]  /*5010*/  LDC R59, c[0x0][0x248] ;  /* 0x00009200ff3b7b82 */ /* 0x000f240000000800 */
[----:B------:R1:W5:Y:S01]  /*5020*/  LDG.E.U8 R109, desc[UR8][R4.64] ;  /* 0x00000008046d7981 */ /* 0x000362000c1e1100 */
[----:B0-----:R-:W-:-:S05]  /*5030*/  IMAD R7, R44, 0x197, RZ ;  /* 0x000001972c077824 */ /* 0x001fca00078e02ff */
[----:B------:R-:W0:Y:S01]  /*5040*/  LDC R44, c[0x0][0x248] ;  /* 0x00009200ff2c7b82 */ /* 0x000e220000000800 */
[----:B-1----:R-:W-:Y:S01]  /*5050*/  IMAD R6, R58, 0x198, RZ ;  /* 0x000001983a067824 */ /* 0x002fe200078e02ff */
[----:B------:R-:W-:-:S06]  /*5060*/  IADD3 R4, P0, R7, R122, RZ ;  /* 0x0000007a07047210 */ /* 0x000fcc0007f1e0ff */
[----:B------:R-:W1:Y:S01]  /*5070*/  LDC R58, c[0x0][0x248] ;  /* 0x00009200ff3a7b82 */ /* 0x000e620000000800 */
[----:B------:R-:W-:Y:S01]  /*5080*/  IMAD R15, R18, 0x199, RZ ;  /* 0x00000199120f7824 */ /* 0x000fe200078e02ff */
[----:B------:R-:W-:Y:S01]  /*5090*/  LEA.HI.X.SX32 R5, R7, R123, 0x1, P0 ;  /* 0x0000007b07057211 */ /* 0x000fe200000f0eff */
[----:B--2---:R-:W-:-:S03]  /*50a0*/  IMAD R7, R17, 0x19a, RZ ;  /* 0x0000019a11077824 */ /* 0x004fc600078e02ff */
[----:B------:R-:W-:Y:S01]  /*50b0*/  IADD3 R14, P0, R15, R122, RZ ;  /* 0x0000007a0f0e7210 */ /* 0x000fe20007f1e0ff */
[----:B------:R2:W5:Y:S01]  /*50c0*/  LDG.E.U8 R18, desc[UR8][R4.64] ;  /* 0x0000000804127981 */ /* 0x000562000c1e1100 */
[----:B----4-:R-:W-:Y:S02]  /*50d0*/  IMAD R45, R45, 0x19c, RZ ;  /* 0x0000019c2d2d7824 */ /* 0x010fe400078e02ff */
[----:B------:R-:W-:-:S05]  /*50e0*/  LEA.HI.X.SX32 R15, R15, R123, 0x1, P0 ;  /* 0x0000007b0f0f7211 */ /* 0x000fca00000f0eff */
[----:B------:R4:W5:Y:S01]  /*50f0*/  LDG.E.U8 R17, desc[UR8][R14.64] ;  /* 0x000000080e117981 */ /* 0x000962000c1e1100 */
[----:B--2---:R-:W-:-:S05]  /*5100*/  IMAD R5, R16, 0x19b, RZ ;  /* 0x0000019b10057824 */ /* 0x004fca00078e02ff */
[C---:B------:R-:W-:Y:S01]  /*5110*/  IADD3 R4, P0, R5.reuse, R122, RZ ;  /* 0x0000007a05047210 */ /* 0x040fe20007f1e0ff */
[----:B0-----:R-:W-:Y:S02]  /*5120*/  IMAD R44, R44, 0x19d, RZ ;  /* 0x0000019d2c2c7824 */ /* 0x001fe400078e02ff */
[----:B-1----:R-:W-:Y:S01]  /*5130*/  IMAD R58, R58, 0x19e, RZ ;  /* 0x0000019e3a3a7824 */ /* 0x002fe200078e02ff */
[----:B------:R-:W-:-:S05]  /*5140*/  LEA.HI.X.SX32 R5, R5, R123, 0x1, P0 ;  /* 0x0000007b05057211 */ /* 0x000fca00000f0eff */
[----:B------:R0:W2:Y:S04]  /*5150*/  LDG.E.U8 R108, desc[UR8][R4.64] ;  /* 0x00000008046c7981 */ /* 0x0000a8000c1e1100 */
[----:B------:R1:W-:Y:S02]  /*5160*/  STL [R1+0x17c], R74 ;  /* 0x00017c4a01007387 */ /* 0x0003e40000100800 */
[----:B-1----:R-:W-:-:S04]  /*5170*/  IADD3 R74, P1, R6, R122, RZ ;  /* 0x0000007a064a7210 */ /* 0x002fc80007f3e0ff */
[----:B------:R-:W-:Y:S02]  /*5180*/  LEA.HI.X.SX32 R75, R6, R123, 0x1, P1 ;  /* 0x0000007b064b7211 */ /* 0x000fe400008f0eff */
[----:B------:R-:W-:-:S03]  /*5190*/  IADD3 R6, P1, R7, R122, RZ ;  /* 0x0000007a07067210 */ /* 0x000fc60007f3e0ff */
[----:B------:R-:W5:Y:S01]  /*51a0*/  LDG.E.U8 R74, desc[UR8][R74.64] ;  /* 0x000000084a4a7981 */ /* 0x000f62000c1e1100 */
[----:B------:R-:W-:Y:S02]  /*51b0*/  LEA.HI.X.SX32 R7, R7, R123, 0x1, P1 ;  /* 0x0000007b07077211 */ /* 0x000fe400008f0eff */
[----:B----4-:R-:W-:-:S03]  /*51c0*/  IADD3 R14, P1, R45, R122, RZ ;  /* 0x0000007a2d0e7210 */ /* 0x010fc60007f3e0ff */
[----:B------:R1:W2:Y:S01]  /*51d0*/  LDG.E.U8 R16, desc[UR8][R6.64] ;  /* 0x0000000806107981 */ /* 0x0002a2000c1e1100 */
[----:B------:R-:W-:Y:S02]  /*51e0*/  LEA.HI.X.SX32 R15, R45, R123, 0x1, P1 ;  /* 0x0000007b2d0f7211 */ /* 0x000fe400008f0eff */
[----:B0-----:R-:W-:-:S03]  /*51f0*/  IADD3 R4, P1, R58, R122, RZ ;  /* 0x0000007a3a047210 */ /* 0x001fc60007f3e0ff */
[----:B------:R0:W4:Y:S01]  /*5200*/  LDG.E.U8 R75, desc[UR8][R14.64] ;  /* 0x000000080e4b7981 */ /* 0x000122000c1e1100 */
[-C--:B-1----:R-:W-:Y:S02]  /*5210*/  IADD3 R6, P0, R44, R122.reuse, RZ ;  /* 0x0000007a2c067210 */ /* 0x082fe40007f1e0ff */
[-C--:B------:R-:W-:Y:S02]  /*5220*/  LEA.HI.X.SX32 R5, R58, R123.reuse, 0x1, P1 ;  /* 0x0000007b3a057211 */ /* 0x080fe400008f0eff */
[----:B------:R-:W-:Y:S01]  /*5230*/  LEA.HI.X.SX32 R7, R44, R123, 0x1, P0 ;  /* 0x0000007b2c077211 */ /* 0x000fe200000f0eff */
[----:B0-----:R-:W-:Y:S02]  /*5240*/  IMAD R14, R126, 0x6a, RZ ;  /* 0x0000006a7e0e7824 */ /* 0x001fe400078e02ff */
[----:B------:R0:W3:Y:S04]  /*5250*/  LDG.E.U8 R107, desc[UR8][R4.64] ;  /* 0x00000008046b7981 */ /* 0x0000e8000c1e1100 */
[----:B------:R1:W4:Y:S01]  /*5260*/  LDG.E.U8 R15, desc[UR8][R6.64] ;  /* 0x00000008060f7981 */ /* 0x000322000c1e1100 */
[----:B0-----:R-:W-:-:S02]  /*5270*/  IADD3 R4, P1, R128, R122, RZ ;  /* 0x0000007a80047210 */ /* 0x001fc40007f3e0ff */
[----:B-1----:R-:W-:Y:S02]  /*5280*/  IADD3 R6, P0, R14, R122, RZ ;  /* 0x0000007a0e067210 */ /* 0x002fe40007f1e0ff */
[-C--:B------:R-:W-:Y:S02]  /*5290*/  LEA.HI.X.SX32 R5, R128, R123.reuse, 0x1, P1 ;  /* 0x0000007b80057211 */ /* 0x080fe400008f0eff */
[----:B------:R-:W-:-:S03]  /*52a0*/  LEA.HI.X.SX32 R7, R14, R123, 0x1, P0 ;  /* 0x0000007b0e077211 */ /* 0x000fc600000f0eff */
[----:B------:R-:W5:Y:S04]  /*52b0*/  LDG.E.U8 R130, desc[UR8][R4.64] ;  /* 0x0000000804827981 */ /* 0x000f68000c1e1100 */
[----:B------:R0:W2:Y:S01]  /*52c0*/  LDG.E.U8 R131, desc[UR8][R6.64] ;  /* 0x0000000806837981 */ /* 0x0000a2000c1e1100 */
[----:B------:R-:W-:-:S05]  /*52d0*/  IMAD R45, R59, 0x19f, RZ ;  /* 0x0000019f3b2d7824 */ /* 0x000fca00078e02ff */
[----:B------:R-:W-:Y:S01]  /*52e0*/  IADD3 R44, P2, R45, R122, RZ ;  /* 0x0000007a2d2c7210 */ /* 0x000fe20007f5e0ff */
[----:B------:R-:W-:-:S03]  /*52f0*/  IMAD R59, R126, 0x6c, RZ ;  /* 0x0000006c7e3b7824 */ /* 0x000fc600078e02ff */
[----:B------:R-:W-:Y:S01]  /*5300*/  LEA.HI.X.SX32 R45, R45, R123, 0x1, P2 ;  /* 0x0000007b2d2d7211 */ /* 0x000fe200010f0eff */
[----:B------:R-:W-:-:S04]  /*5310*/  IMAD R58, R126, 0x6d, RZ ;  /* 0x0000006d7e3a7824 */ /* 0x000fc800078e02ff */
[----:B------:R1:W3:Y:S01]  /*5320*/  LDG.E.U8 R14, desc[UR8][R44.64] ;  /* 0x000000082c0e7981 */ /* 0x0002e2000c1e1100 */
[----:B------:R-:W-:Y:S01]  /*5330*/  IMAD R128, R126, 0x6e, RZ ;  /* 0x0000006e7e807824 */ /* 0x000fe200078e02ff */
[-C--:B0-----:R-:W-:Y:S02]  /*5340*/  IADD3 R6, P1, R58, R122.reuse, RZ ;  /* 0x0000007a3a067210 */ /* 0x081fe40007f3e0ff */
[----:B-1----:R-:W-:-:S04]  /*5350*/  IADD3 R44, P0, R59, R122, RZ ;  /* 0x0000007a3b2c7210 */ /* 0x002fc80007f1e0ff */
[-C--:B------:R-:W-:Y:S01]  /*5360*/  LEA.HI.X.SX32 R45, R59, R123.reuse, 0x1, P0 ;  /* 0x0000007b3b2d7211 */ /* 0x080fe200000f0eff */
[----:B------:R-:W-:Y:S01]  /*5370*/  IMAD R59, R126, 0x6f, RZ ;  /* 0x0000006f7e3b7824 */ /* 0x000fe200078e02ff */
[-C--:B------:R-:W-:Y:S02]  /*5380*/  IADD3 R4, P0, R128, R122.reuse, RZ ;  /* 0x0000007a80047210 */ /* 0x080fe40007f1e0ff */
[-C--:B------:R-:W-:Y:S01]  /*5390*/  LEA.HI.X.SX32 R7, R58, R123.reuse, 0x1, P1 ;  /* 0x0000007b3a077211 */ /* 0x080fe200008f0eff */
[----:B------:R0:W4:Y:S01]  /*53a0*/  LDG.E.U8 R140, desc[UR8][R44.64] ;  /* 0x000000082c8c7981 */ /* 0x000122000c1e1100 */
[----:B------:R-:W-:Y:S01]  /*53b0*/  IMAD R58, R126, 0xe0, RZ ;  /* 0x000000e07e3a7824 */ /* 0x000fe200078e02ff */
[----:B------:R-:W-:Y:S01]  /*53c0*/  LEA.HI.X.SX32 R5, R128, R123, 0x1, P0 ;  /* 0x0000007b80057211 */ /* 0x000fe200000f0eff */
[----:B------:R-:W-:Y:S01]  /*53d0*/  IMAD R128, R126, 0xe1, RZ ;  /* 0x000000e17e807824 */ /* 0x000fe200078e02ff */
[----:B------:R1:W3:Y:S04]  /*53e0*/  LDG.E.U8 R129, desc[UR8][R6.64] ;  /* 0x0000000806817981 */ /* 0x0002e8000c1e1100 */
[----:B------:R1:W3:Y:S01]  /*53f0*/  LDG.E.U8 R138, desc[UR8][R4.64] ;  /* 0x00000008048a7981 */ /* 0x0002e2000c1e1100 */
[----:B0-----:R-:W-:-:S04]  /*5400*/  IADD3 R44, P1, R59, R122, RZ ;  /* 0x0000007a3b2c7210 */ /* 0x001fc80007f3e0ff */
[-C--:B------:R-:W-:Y:S02]  /*5410*/  LEA.HI.X.SX32 R45, R59, R123.reuse, 0x1, P1 ;  /* 0x0000007b3b2d7211 */ /* 0x080fe400008f0eff */
[-C--:B-1----:R-:W-:Y:S01]  /*5420*/  IADD3 R6, P0, R58, R122.reuse, RZ ;  /* 0x0000007a3a067210 */ /* 0x082fe20007f1e0ff */
[----:B------:R-:W-:Y:S01]  /*5430*/  IMAD R59, R126, 0xe2, RZ ;  /* 0x000000e27e3b7824 */ /* 0x000fe200078e02ff */
[----:B------:R-:W-:Y:S01]  /*5440*/  IADD3 R4, P1, R128, R122, RZ ;  /* 0x0000007a80047210 */ /* 0x000fe20007f3e0ff */
[----:B------:R0:W3:Y:S01]  /*5450*/  LDG.E.U8 R136, desc[UR8][R44.64] ;  /* 0x000000082c887981 */ /* 0x0000e2000c1e1100 */
[-C--:B------:R-:W-:Y:S01]  /*5460*/  LEA.HI.X.SX32 R7, R58, R123.reuse, 0x1, P0 ;  /* 0x0000007b3a077211 */ /* 0x080fe200000f0eff */
[----:B------:R-:W-:Y:S01]  /*5470*/  IMAD R58, R126, 0xe3, RZ ;  /* 0x000000e37e3a7824 */ /* 0x000fe200078e02ff */
[----:B------:R-:W-:-:S03]  /*5480*/  LEA.HI.X.SX32 R5, R128, R123, 0x1, P1 ;  /* 0x0000007b80057211 */ /* 0x000fc600008f0eff */
[----:B------:R1:W3:Y:S01]  /*5490*/  LDG.E.U8 R141, desc[UR8][R6.64] ;  /* 0x00000008068d7981 */ /* 0x0002e2000c1e1100 */
[----:B0-----:R-:W-:-:S03]  /*54a0*/  IADD3 R44, P0, R59, R122, RZ ;  /* 0x0000007a3b2c7210 */ /* 0x001fc60007f1e0ff */
[----:B------:R0:W3:Y:S01]  /*54b0*/  LDG.E.U8 R134, desc[UR8][R4.64] ;  /* 0x0000000804867981 */ /* 0x0000e2000c1e1100 */
[C---:B-1----:R-:W-:Y:S02]  /*54c0*/  IADD3 R6, P1, R58.reuse, R122, RZ ;  /* 0x0000007a3a067210 */ /* 0x042fe40007f3e0ff */
[-C--:B------:R-:W-:Y:S02]  /*54d0*/  LEA.HI.X.SX32 R45, R59, R123.reuse, 0x1, P0 ;  /* 0x0000007b3b2d7211 */ /* 0x080fe400000f0eff */
[----:B------:R-:W-:Y:S01]  /*54e0*/  LEA.HI.X.SX32 R7, R58, R123, 0x1, P1 ;  /* 0x0000007b3a077211 */ /* 0x000fe200008f0eff */
[----:B--2---:R1:W-:Y:S04]  /*54f0*/  STL [R1+0x164], R131 ;  /* 0x0001648301007387 */ /* 0x0043e80000100800 */
[----:B-----5:R2:W-:Y:S04]  /*5500*/  STL [R1+0x15c], R130 ;  /* 0x00015c8201007387 */ /* 0x0205e80000100800 */
[----:B-1----:R1:W5:Y:S04]  /*5510*/  LDG.E.U8 R131, desc[UR8][R44.64] ;  /* 0x000000082c837981 */ /* 0x002368000c1e1100 */
[----:B--2---:R2:W5:Y:S01]  /*5520*/  LDG.E.U8 R130, desc[UR8][R6.64] ;  /* 0x0000000806827981 */ /* 0x004562000c1e1100 */
[----:B------:R-:W-:-:S02]  /*5530*/  IMAD R128, R126, 0xe4, RZ ;  /* 0x000000e47e807824 */ /* 0x000fc400078e02ff */
[----:B------:R-:W-:-:S03]  /*5540*/  IMAD R59, R126, 0xe5, RZ ;  /* 0x000000e57e3b7824 */ /* 0x000fc600078e02ff */
[-C--:B0-----:R-:W-:Y:S01]  /*5550*/  IADD3 R4, P0, R128, R122.reuse, RZ ;  /* 0x0000007a80047210 */ /* 0x081fe20007f1e0ff */
[----:B------:R-:W-:Y:S01]  /*5560*/  IMAD R58, R126, 0xe6, RZ ;  /* 0x000000e67e3a7824 */ /* 0x000fe200078e02ff */
[CC--:B-1----:R-:W-:Y:S02]  /*5570*/  IADD3 R44, P1, R59.reuse, R122.reuse, RZ ;  /* 0x0000007a3b2c7210 */ /* 0x0c2fe40007f3e0ff */
[-C--:B------:R-:W-:Y:S01]  /*5580*/  LEA.HI.X.SX32 R5, R128, R123.reuse, 0x1, P0 ;  /* 0x0000007b80057211 */ /* 0x080fe200000f0eff */
[----:B------:R-:W-:Y:S01]  /*5590*/  IMAD R128, R126, 0xe7, RZ ;  /* 0x000000e77e807824 */ /* 0x000fe200078e02ff */
[----:B--2---:R-:W-:Y:S02]  /*55a0*/  IADD3 R6, P0, R58, R122, RZ ;  /* 0x0000007a3a067210 */ /* 0x004fe40007f1e0ff */
[-C--:B------:R-:W-:Y:S01]  /*55b0*/  LEA.HI.X.SX32 R45, R59, R123.reuse, 0x1, P1 ;  /* 0x0000007b3b2d7211 */ /* 0x080fe200008f0eff */
[----:B------:R-:W-:Y:S01]  /*55c0*/  IMAD R59, R126, 0xe8, RZ ;  /* 0x000000e87e3b7824 */ /* 0x000fe200078e02ff */
[----:B----4-:R0:W-:Y:S01]  /*55d0*/  STL [R1+0x154], R140 ;  /* 0x0001548c01007387 */ /* 0x0101e20000100800 */
[----:B------:R-:W-:Y:S01]  /*55e0*/  LEA.HI.X.SX32 R7, R58, R123, 0x1, P0 ;  /* 0x0000007b3a077211 */ /* 0x000fe200000f0eff */
[----:B------:R-:W-:-:S02]  /*55f0*/  IMAD R58, R126, 0xe9, RZ ;  /* 0x000000e97e3a7824 */ /* 0x000fc400078e02ff */
[----:B---3--:R1:W-:Y:S04]  /*5600*/  STL [R1+0x14c], R129 ;  /* 0x00014c8101007387 */ /* 0x0083e80000100800 */
[----:B0-----:R0:W2:Y:S04]  /*5610*/  LDG.E.U8 R140, desc[UR8][R4.64] ;  /* 0x00000008048c7981 */ /* 0x0010a8000c1e1100 */
[----:B-1----:R1:W3:Y:S01]  /*5620*/  LDG.E.U8 R129, desc[UR8][R44.64] ;  /* 0x000000082c817981 */ /* 0x0022e2000c1e1100 */
[----:B0-----:R-:W-:-:S03]  /*5630*/  IADD3 R4, P1, R128, R122, RZ ;  /* 0x0000007a80047210 */ /* 0x001fc60007f3e0ff */
[----:B------:R0:W-:Y:S01]  /*5640*/  STL [R1+0x144], R138 ;  /* 0x0001448a01007387 */ /* 0x0001e20000100800 */
[-C--:B------:R-:W-:Y:S02]  /*5650*/  LEA.HI.X.SX32 R5, R128, R123.reuse, 0x1, P1 ;  /* 0x0000007b80057211 */ /* 0x080fe400008f0eff */
[C---:B-1----:R-:W-:Y:S01]  /*5660*/  IADD3 R44, P0, R59.reuse, R122, RZ ;  /* 0x0000007a3b2c7210 */ /* 0x042fe20007f1e0ff */
[----:B------:R1:W-:Y:S01]  /*5670*/  STL [R1+0x13c], R136 ;  /* 0x00013c8801007387 */ /* 0x0003e20000100800 */
[C---:B------:R-:W-:Y:S02]  /*5680*/  IMAD R128, R126.reuse, 0xea, RZ ;  /* 0x000000ea7e807824 */ /* 0x040fe400078e02ff */
[----:B------:R-:W-:Y:S01]  /*5690*/  LEA.HI.X.SX32 R45, R59, R123, 0x1, P0 ;  /* 0x0000007b3b2d7211 */ /* 0x000fe200000f0eff */
[----:B0-----:R0:W4:Y:S01]  /*56a0*/  LDG.E.U8 R138, desc[UR8][R6.64] ;  /* 0x00000008068a7981 */ /* 0x001122000c1e1100 */
[----:B------:R-:W-:-:S03]  /*56b0*/  IMAD R59, R126, 0xeb, RZ ;  /* 0x000000eb7e3b7824 */ /* 0x000fc600078e02ff */
[----:B------:R0:W4:Y:S04]  /*56c0*/  LDG.E.U8 R142, desc[UR8][R44.64] ;  /* 0x000000082c8e7981 */ /* 0x000128000c1e1100 */
[----:B-1----:R1:W4:Y:S01]  /*56d0*/  LDG.E.U8 R136, desc[UR8][R4.64] ;  /* 0x0000000804887981 */ /* 0x002322000c1e1100 */
[----:B0-----:R-:W-:-:S04]  /*56e0*/  IADD3 R6, P1, R58, R122, RZ ;  /* 0x0000007a3a067210 */ /* 0x001fc80007f3e0ff */
[-C--:B------:R-:W-:Y:S02]  /*56f0*/  LEA.HI.X.SX32 R7, R58, R123.reuse, 0x1, P1 ;  /* 0x0000007b3a077211 */ /* 0x080fe400008f0eff */
[CC--:B------:R-:W-:Y:S02]  /*5700*/  IADD3 R44, P1, R59.reuse, R122.reuse, RZ ;  /* 0x0000007a3b2c7210 */ /* 0x0c0fe40007f3e0ff */
[C---:B-1----:R-:W-:Y:S01]  /*5710*/  IADD3 R4, P0, R128.reuse, R122, RZ ;  /* 0x0000007a80047210 */ /* 0x042fe20007f1e0ff */
[----:B------:R-:W-:Y:S01]  /*5720*/  STL [R1+0x178], R141 ;  /* 0x0001788d01007387 */ /* 0x000fe20000100800 */
[-C--:B------:R-:W-:Y:S02]  /*5730*/  LEA.HI.X.SX32 R45, R59, R123.reuse, 0x1, P1 ;  /* 0x0000007b3b2d7211 */ /* 0x080fe400008f0eff */
[----:B------:R-:W-:Y:S01]  /*5740*/  LEA.HI.X.SX32 R5, R128, R123, 0x1, P0 ;  /* 0x0000007b80057211 */ /* 0x000fe200000f0eff */
[----:B------:R0:W-:Y:S04]  /*5750*/  STL [R1+0x174], R134 ;  /* 0x0001748601007387 */ /* 0x0001e80000100800 */
[----:B0-----:R0:W4:Y:S04]  /*5760*/  LDG.E.U8 R134, desc[UR8][R6.64] ;  /* 0x0000000806867981 */ /* 0x001128000c1e1100 */
[----:B-----5:R1:W-:Y:S04]  /*5770*/  STL [R1+0x170], R131 ;  /* 0x0001708301007387 */ /* 0x0203e80000100800 */
[----:B------:R5:W-:Y:S04]  /*5780*/  STL [R1+0x168], R130 ;  /* 0x0001688201007387 */ /* 0x000be80000100800 */
[----:B-1----:R1:W4:Y:S04]  /*5790*/  LDG.E.U8 R131, desc[UR8][R4.64] ;  /* 0x0000000804837981 */ /* 0x002328000c1e1100 */
[----:B-----5:R5:W4:Y:S01]  /*57a0*/  LDG.E.U8 R130, desc[UR8][R44.64] ;  /* 0x000000082c827981 */ /* 0x020b22000c1e1100 */
[----:B------:R-:W-:-:S02]  /*57b0*/  IMAD R58, R126, 0xec, RZ ;  /* 0x000000ec7e3a7824 */ /* 0x000fc400078e02ff */
[----:B------:R-:W-:-:S03]  /*57c0*/  IMAD R128, R126, 0xed, RZ ;  /* 0x000000ed7e807824 */ /* 0x000fc600078e02ff */
[-C--:B0-----:R-:W-:Y:S01]  /*57d0*/  IADD3 R6, P0, R58, R122.reuse, RZ ;  /* 0x0000007a3a067210 */ /* 0x081fe20007f1e0ff */
[----:B------:R-:W-:Y:S01]  /*57e0*/  IMAD R59, R126, 0xee, RZ ;  /* 0x000000ee7e3b7824 */ /* 0x000fe200078e02ff */
[-C--:B-1----:R-:W-:Y:S02]  /*57f0*/  IADD3 R4, P1, R128, R122.reuse, RZ ;  /* 0x0000007a80047210 */ /* 0x082fe40007f3e0ff */
[-C--:B------:R-:W-:Y:S01]  /*5800*/  LEA.HI.X.SX32 R7, R58, R123.reuse, 0x1, P0 ;  /* 0x0000007b3a077211 */ /* 0x080fe200000f0eff */
[----:B------:R-:W-:Y:S01]  /*5810*/  IMAD R58, R126, 0xef, RZ ;  /* 0x000000ef7e3a7824 */ /* 0x000fe200078e02ff */
[C---:B-----5:R-:W-:Y:S02]  /*5820*/  IADD3 R44, P0, R59.reuse, R122, RZ ;  /* 0x0000007a3b2c7210 */ /* 0x060fe40007f1e0ff */
[-C--:B------:R-:W-:Y:S01]  /*5830*/  LEA.HI.X.SX32 R5, R128, R123.reuse, 0x1, P1 ;  /* 0x0000007b80057211 */ /* 0x080fe200008f0eff */
[----:B------:R0:W5:Y:S01]  /*5840*/  LDG.E.U8 R141, desc[UR8][R6.64] ;  /* 0x00000008068d7981 */ /* 0x000162000c1e1100 */
[----:B------:R-:W-:Y:S01]  /*5850*/  IMAD R128, R126, 0x70, RZ ;  /* 0x000000707e807824 */ /* 0x000fe200078e02ff */
[----:B------:R-:W-:-:S02]  /*5860*/  LEA.HI.X.SX32 R45, R59, R123, 0x1, P0 ;  /* 0x0000007b3b2d7211 */ /* 0x000fc400000f0eff */
[----:B--2---:R1:W-:Y:S01]  /*5870*/  STL [R1+0x160], R140 ;  /* 0x0001608c01007387 */ /* 0x0043e20000100800 */
[----:B0-----:R-:W-:-:S03]  /*5880*/  IADD3 R6, P1, R58, R122, RZ ;  /* 0x0000007a3a067210 */ /* 0x001fc60007f3e0ff */
[----:B---3--:R0:W-:Y:S01]  /*5890*/  STL [R1+0x158], R129 ;  /* 0x0001588101007387 */ /* 0x0081e20000100800 */
[----:B------:R-:W-:-:S03]  /*58a0*/  LEA.HI.X.SX32 R7, R58, R123, 0x1, P1 ;  /* 0x0000007b3a077211 */ /* 0x000fc600008f0eff */
[----:B-1----:R1:W2:Y:S01]  /*58b0*/  LDG.E.U8 R140, desc[UR8][R4.64] ;  /* 0x00000008048c7981 */ /* 0x0022a2000c1e1100 */
[C---:B------:R-:W-:Y:S02]  /*58c0*/  IMAD R59, R126.reuse, 0x72, RZ ;  /* 0x000000727e3b7824 */ /* 0x040fe400078e02ff */
[----:B0-----:R-:W-:Y:S01]  /*58d0*/  IMAD R129, R126, 0x71, RZ ;  /* 0x000000717e817824 */ /* 0x001fe200078e02ff */
[-C--:B-1----:R-:W-:Y:S01]  /*58e0*/  IADD3 R4, P0, R128, R122.reuse, RZ ;  /* 0x0000007a80047210 */ /* 0x082fe20007f1e0ff */
[----:B----4-:R0:W-:Y:S01]  /*58f0*/  STL [R1+0x150], R138 ;  /* 0x0001508a01007387 */ /* 0x0101e20000100800 */
[----:B------:R-:W-:Y:S02]  /*5900*/  IMAD R58, R126, 0x73, RZ ;  /* 0x000000737e3a7824 */ /* 0x000fe400078e02ff */
[----:B------:R-:W-:Y:S01]  /*5910*/  LEA.HI.X.SX32 R5, R128, R123, 0x1, P0 ;  /* 0x0000007b80057211 */ /* 0x000fe200000f0eff */
[----:B------:R1:W-:Y:S04]  /*5920*/  STL [R1+0x148], R136 ;  /* 0x0001488801007387 */ /* 0x0003e80000100800 */
[----:B0-----:R0:W3:Y:S04]  /*5930*/  LDG.E.U8 R138, desc[UR8][R44.64] ;  /* 0x000000082c8a7981 */ /* 0x0010e8000c1e1100 */
[----:B-1----:R1:W4:Y:S01]  /*5940*/  LDG.E.U8 R136, desc[UR8][R6.64] ;  /* 0x0000000806887981 */ /* 0x002322000c1e1100 */
[----:B0-----:R-:W-:-:S04]  /*5950*/  IADD3 R44, P1, R129, R122, RZ ;  /* 0x0000007a812c7210 */ /* 0x001fc80007f3e0ff */
[-C--:B------:R-:W-:Y:S02]  /*5960*/  LEA.HI.X.SX32 R45, R129, R123.reuse, 0x1, P1 ;  /* 0x0000007b812d7211 */ /* 0x080fe400008f0eff */
[CC--:B-1----:R-:W-:Y:S01]  /*5970*/  IADD3 R6, P0, R59.reuse, R122.reuse, RZ ;  /* 0x0000007a3b067210 */ /* 0x0c2fe20007f1e0ff */
[----:B------:R0:W4:Y:S03]  /*5980*/  LDG.E.U8 R129, desc[UR8][R4.64] ;  /* 0x0000000804817981 */ /* 0x000126000c1e1100 */
[----:B------:R-:W-:Y:S01]  /*5990*/  LEA.HI.X.SX32 R7, R59, R123, 0x1, P0 ;  /* 0x0000007b3b077211 */ /* 0x000fe200000f0eff */
[----:B------:R-:W-:Y:S01]  /*59a0*/  STL [R1+0x140], R142 ;  /* 0x0001408e01007387 */ /* 0x000fe20000100800 */
[----:B0-----:R-:W-:-:S03]  /*59b0*/  IADD3 R4, P1, R58, R122, RZ ;  /* 0x0000007a3a047210 */ /* 0x001fc60007f3e0ff */
[----:B------:R0:W-:Y:S01]  /*59c0*/  STL [R1+0x138], R134 ;  /* 0x0001388601007387 */ /* 0x0001e20000100800 */
[----:B------:R-:W-:-:S03]  /*59d0*/  LEA.HI.X.SX32 R5, R58, R123, 0x1, P1 ;  /* 0x0000007b3a057211 */ /* 0x000fc600008f0eff */
[----:B0-----:R0:W4:Y:S04]  /*59e0*/  LDG.E.U8 R134, desc[UR8][R44.64] ;  /* 0x000000082c867981 */ /* 0x001128000c1e1100 */
[----:B------:R1:W-:Y:S04]  /*59f0*/  STL [R1+0x12c], R131 ;  /* 0x00012c8301007387 */ /* 0x0003e80000100800 */
[----:B------:R0:W-:Y:S04]  /*5a00*/  STL [R1+0x128], R130 ;  /* 0x0001288201007387 */ /* 0x0001e80000100800 */
[----:B-1----:R1:W4:Y:S04]  /*5a10*/  LDG.E.U8 R131, desc[UR8][R6.64] ;  /* 0x0000000806837981 */ /* 0x002328000c1e1100 */
[----:B0-----:R0:W4:Y:S01]  /*5a20*/  LDG.E.U8 R130, desc[UR8][R4.64] ;  /* 0x0000000804827981 */ /* 0x001122000c1e1100 */
[----:B------:R-:W-:-:S02]  /*5a30*/  IMAD R128, R126, 0x74, RZ ;  /* 0x000000747e807824 */ /* 0x000fc400078e02ff */
[----:B------:R-:W-:-:S03]  /*5a40*/  IMAD R59, R126, 0x75, RZ ;  /* 0x000000757e3b7824 */ /* 0x000fc600078e02ff */
[-C--:B------:R-:W-:Y:S01]  /*5a50*/  IADD3 R44, P0, R128, R122.reuse, RZ ;  /* 0x0000007a802c7210 */ /* 0x080fe20007f1e0ff */
[----:B------:R-:W-:Y:S01]  /*5a60*/  IMAD R58, R126, 0x76, RZ ;  /* 0x000000767e3a7824 */ /* 0x000fe200078e02ff */
[CC--:B-1----:R-:W-:Y:S02]  /*5a70*/  IADD3 R6, P1, R59.reuse, R122.reuse, RZ ;  /* 0x0000007a3b067210 */ /* 0x0c2fe40007f3e0ff */
[-C--:B------:R-:W-:Y:S01]  /*5a80*/  LEA.HI.X.SX32 R45, R128, R123.reuse, 0x1, P0 ;  /* 0x0000007b802d7211 */ /* 0x080fe200000f0eff */
[----:B------:R-:W-:Y:S01]  /*5a90*/  IMAD R128, R126, 0x77, RZ ;  /* 0x000000777e807824 */ /* 0x000fe200078e02ff */
[----:B-----5:R1:W-:Y:S01]  /*5aa0*/  STL [R1+0x124], R141 ;  /* 0x0001248d01007387 */ /* 0x0203e20000100800 */
[----:B0-----:R-:W-:Y:S02]  /*5ab0*/  IADD3 R4, P0, R58, R122, RZ ;  /* 0x0000007a3a047210 */ /* 0x001fe40007f1e0ff */
[-C--:B------:R-:W-:Y:S01]  /*5ac0*/  LEA.HI.X.SX32 R7, R59, R123.reuse, 0x1, P1 ;  /* 0x0000007b3b077211 */ /* 0x080fe200008f0eff */
[----:B------:R-:W-:Y:S01]  /*5ad0*/  IMAD R59, R126, 0x78, RZ ;  /* 0x000000787e3b7824 */ /* 0x000fe200078e02ff */
[----:B------:R-:W-:Y:S01]  /*5ae0*/  LEA.HI.X.SX32 R5, R58, R123, 0x1, P0 ;  /* 0x0000007b3a057211 */ /* 0x000fe200000f0eff */
[----:B-1----:R0:W5:Y:S01]  /*5af0*/  LDG.E.U8 R141, desc[UR8][R44.64] ;  /* 0x000000082c8d7981 */ /* 0x002162000c1e1100 */
[----:B------:R-:W-:-:S03]  /*5b00*/  IMAD R58, R126, 0x79, RZ ;  /* 0x000000797e3a7824 */ /* 0x000fc600078e02ff */
[----:B--2---:R1:W-:Y:S01]  /*5b10*/  STL [R1+0x120], R140 ;  /* 0x0001208c01007387 */ /* 0x0043e20000100800 */
[----:B0-----:R-:W-:-:S03]  /*5b20*/  IADD3 R44, P1, R128, R122, RZ ;  /* 0x0000007a802c7210 */ /* 0x001fc60007f3e0ff */
[----:B-1----:R0:W2:Y:S01]  /*5b30*/  LDG.E.U8 R140, desc[UR8][R6.64] ;  /* 0x00000008068c7981 */ /* 0x0020a2000c1e1100 */
[----:B------:R-:W-:Y:S01]  /*5b40*/  LEA.HI.X.SX32 R45, R128, R123, 0x1, P1 ;  /* 0x0000007b802d7211 */ /* 0x000fe200008f0eff */
[----:B------:R-:W-:Y:S02]  /*5b50*/  IMAD R128, R126, 0x7a, RZ ;  /* 0x0000007a7e807824 */ /* 0x000fe400078e02ff */
[----:B---3--:R1:W-:Y:S01]  /*5b60*/  STL [R1+0x11c], R138 ;  /* 0x00011c8a01007387 */ /* 0x0083e20000100800 */
[----:B0-----:R-:W-:-:S03]  /*5b70*/  IADD3 R6, P0, R59, R122, RZ ;  /* 0x0000007a3b067210 */ /* 0x001fc60007f1e0ff */
[----:B----4-:R0:W-:Y:S01]  /*5b80*/  STL [R1+0x118], R136 ;  /* 0x0001188801007387 */ /* 0x0101e20000100800 */
[----:B------:R-:W-:Y:S01]  /*5b90*/  LEA.HI.X.SX32 R7, R59, R123, 0x1, P0 ;  /* 0x0000007b3b077211 */ /* 0x000fe200000f0eff */
[----:B------:R-:W-:Y:S02]  /*5ba0*/  IMAD R59, R126, 0x7b, RZ ;  /* 0x0000007b7e3b7824 */ /* 0x000fe400078e02ff */
[----:B-1----:R1:W3:Y:S04]  /*5bb0*/  LDG.E.U8 R138, desc[UR8][R4.64] ;  /* 0x00000008048a7981 */ /* 0x0022e8000c1e1100 */
[----:B0-----:R0:W4:Y:S01]  /*5bc0*/  LDG.E.U8 R136, desc[UR8][R44.64] ;  /* 0x000000082c887981 */ /* 0x001122000c1e1100 */
[----:B-1----:R-:W-:-:S03]  /*5bd0*/  IADD3 R4, P1, R58, R122, RZ ;  /* 0x0000007a3a047210 */ /* 0x002fc60007f3e0ff */
[----:B------:R1:W-:Y:S01]  /*5be0*/  STL [R1+0x114], R129 ;  /* 0x0001148101007387 */ /* 0x0003e20000100800 */
[-C--:B------:R-:W-:Y:S02]  /*5bf0*/  LEA.HI.X.SX32 R5, R58, R123.reuse, 0x1, P1 ;  /* 0x0000007b3a057211 */ /* 0x080fe400008f0eff */
[CC--:B0-----:R-:W-:Y:S01]  /*5c00*/  IADD3 R44, P0, R128.reuse, R122.reuse, RZ ;  /* 0x0000007a802c7210 */ /* 0x0c1fe20007f1e0ff */
[----:B-1----:R0:W4:Y:S03]  /*5c10*/  LDG.E.U8 R129, desc[UR8][R6.64] ;  /* 0x0000000806817981 */ /* 0x002126000c1e1100 */
[-C--:B------:R-:W-:Y:S02]  /*5c20*/  LEA.HI.X.SX32 R45, R128, R123.reuse, 0x1, P0 ;  /* 0x0000007b802d7211 */ /* 0x080fe400000f0eff */
[C---:B0-----:R-:W-:Y:S01]  /*5c30*/  IADD3 R6, P1, R59.reuse, R122, RZ ;  /* 0x0000007a3b067210 */ /* 0x041fe20007f3e0ff */
[----:B------:R0:W-:Y:S03]  /*5c40*/  STL [R1+0x110], R134 ;  /* 0x0001108601007387 */ /* 0x0001e60000100800 */
[----:B------:R-:W-:Y:S01]  /*5c50*/  LEA.HI.X.SX32 R7, R59, R123, 0x1, P1 ;  /* 0x0000007b3b077211 */ /* 0x000fe200008f0eff */
        /* <DEDUP_REMOVED lines=9> */
[-C--:B-1----:R-:W-:Y:S02]  /*5cf0*/  IADD3 R44, P1, R128, R122.reuse, RZ ;  /* 0x0000007a802c7210 */ /* 0x082fe40007f3e0ff */
[-C--:B------:R-:W-:Y:S01]  /*5d00*/  LEA.HI.X.SX32 R5, R58, R123.reuse, 0x1, P0 ;  /* 0x0000007b3a057211 */ /* 0x080fe200000f0eff */
[----:B------:R-:W-:Y:S01]  /*5d10*/  IMAD R58, R126, 0x7f, RZ ;  /* 0x0000007f7e3a7824 */ /* 0x000fe200078e02ff */
[----:B-----5:R1:W-:Y:S01]  /*5d20*/  STL [R1+0x104], R141 ;  /* 0x0001048d01007387 */ /* 0x0203e20000100800 */
[C---:B0-----:R-:W-:Y:S02]  /*5d30*/  IADD3 R6, P0, R59.reuse, R122, RZ ;  /* 0x0000007a3b067210 */ /* 0x041fe40007f1e0ff */
[-C--:B------:R-:W-:Y:S01]  /*5d40*/  LEA.HI.X.SX32 R45, R128, R123.reuse, 0x1, P1 ;  /* 0x0000007b802d7211 */ /* 0x080fe200008f0eff */
[C---:B------:R-:W-:Y:S01]  /*5d50*/  IMAD R128, R126.reuse, 0xf0, RZ ;  /* 0x000000f07e807824 */ /* 0x040fe200078e02ff */
        /* <DEDUP_REMOVED lines=30> */
[C---:B------:R-:W-:Y:S02]  /*5f40*/  IMAD R58, R126.reuse, 0xf5, RZ ;  /* 0x000000f57e3a7824 */ /* 0x040fe400078e02ff */
[----:B------:R-:W-:Y:S01]  /*5f50*/  IMAD R128, R126, 0xf6, RZ ;  /* 0x000000f67e807824 */ /* 0x000fe200078e02ff */
[CC--:B------:R-:W-:Y:S02]  /*5f60*/  IADD3 R6, P0, R59.reuse, R122.reuse, RZ ;  /* 0x0000007a3b067210 */ /* 0x0c0fe40007f1e0ff */
[CC--:B-1----:R-:W-:Y:S02]  /*5f70*/  IADD3 R4, P1, R58.reuse, R122.reuse, RZ ;  /* 0x0000007a3a047210 */ /* 0x0c2fe40007f3e0ff */
[-C--:B------:R-:W-:Y:S02]  /*5f80*/  LEA.HI.X.SX32 R7, R59, R123.reuse, 0x1, P0 ;  /* 0x0000007b3b077211 */ /* 0x080fe400000f0eff */
[----:B------:R-:W-:Y:S01]  /*5f90*/  LEA.HI.X.SX32 R5, R58, R123, 0x1, P1 ;  /* 0x0000007b3a057211 */ /* 0x000fe200008f0eff */
[----:B------:R-:W-:Y:S01]  /*5fa0*/  IMAD R58, R126, 0xf8, RZ ;  /* 0x000000f87e3a7824 */ /* 0x000fe200078e02ff */
[----:B0-----:R-:W-:Y:S01]  /*5fb0*/  IADD3 R44, P0, R128, R122, RZ ;  /* 0x0000007a802c7210 */ /* 0x001fe20007f1e0ff */
[----:B-----5:R0:W-:Y:S01]  /*5fc0*/  STL [R1+0xb0], R141 ;  /* 0x0000b08d01007387 */ /* 0x0201e20000100800 */
[----:B------:R-:W-:-:S02]  /*5fd0*/  IMAD R59, R126, 0xf7, RZ ;  /* 0x000000f77e3b7824 */ /* 0x000fc400078e02ff */
[----:B------:R-:W-:Y:S01]  /*5fe0*/  LEA.HI.X.SX32 R45, R128, R123, 0x1, P0 ;  /* 0x0000007b802d7211 */ /* 0x000fe200000f0eff */
[----:B------:R1:W5:Y:S04]  /*5ff0*/  LDG.E.U8 R142, desc[UR8][R6.64] ;  /* 0x00000008068e7981 */ /* 0x000368000c1e1100 */
[----:B0-----:R0:W5:Y:S04]  /*6000*/  LDG.E.U8 R141, desc[UR8][R4.64] ;  /* 0x00000008048d7981 */ /* 0x001168000c1e1100 */
[----:B--2---:R2:W-:Y:S01]  /*6010*/  STL [R1+0xac], R140 ;  /* 0x0000ac8c01007387 */ /* 0x0045e20000100800 */
[----:B-1----:R-:W-:-:S02]  /*6020*/  IADD3 R6, P1, R59, R122, RZ ;  /* 0x0000007a3b067210 */ /* 0x002fc40007f3e0ff */
[C---:B0-----:R-:W-:Y:S01]  /*6030*/  IADD3 R4, P0, R58.reuse, R122, RZ ;  /* 0x0000007a3a047210 */ /* 0x041fe20007f1e0ff */
[----:B--2---:R0:W2:Y:S03]  /*6040*/  LDG.E.U8 R140, desc[UR8][R44.64] ;  /* 0x000000082c8c7981 */ /* 0x0040a6000c1e1100 */
[-C--:B------:R-:W-:Y:S01]  /*6050*/  LEA.HI.X.SX32 R5, R58, R123.reuse, 0x1, P0 ;  /* 0x0000007b3a057211 */ /* 0x080fe200000f0eff */
[----:B---3--:R1:W-:Y:S01]  /*6060*/  STL [R1+0xa8], R138 ;  /* 0x0000a88a01007387 */ /* 0x0083e20000100800 */
[----:B------:R-:W-:Y:S01]  /*6070*/  LEA.HI.X.SX32 R7, R59, R123, 0x1, P1 ;  /* 0x0000007b3b077211 */ /* 0x000fe200008f0eff */
[C---:B0-----:R-:W-:Y:S02]  /*6080*/  IMAD R44, R126.reuse, 0xf9, RZ ;  /* 0x000000f97e2c7824 */ /* 0x041fe400078e02ff */
[----:B----4-:R0:W-:Y:S01]  /*6090*/  STL [R1+0xa4], R136 ;  /* 0x0000a48801007387 */ /* 0x0101e20000100800 */
[----:B------:R-:W-:-:S03]  /*60a0*/  IMAD R45, R126, 0xfb, RZ ;  /* 0x000000fb7e2d7824 */ /* 0x000fc600078e02ff */
[----:B-1----:R1:W3:Y:S04]  /*60b0*/  LDG.E.U8 R138, desc[UR8][R6.64] ;  /* 0x00000008068a7981 */ /* 0x0022e8000c1e1100 */
[----:B0-----:R0:W4:Y:S01]  /*60c0*/  LDG.E.U8 R136, desc[UR8][R4.64] ;  /* 0x0000000804887981 */ /* 0x001122000c1e1100 */
[----:B-1----:R-:W-:Y:S01]  /*60d0*/  IMAD R7, R126, 0xfa, RZ ;  /* 0x000000fa7e077824 */ /* 0x002fe200078e02ff */
[----:B0-----:R-:W-:-:S04]  /*60e0*/  IADD3 R4, P0, R44, R122, RZ ;  /* 0x0000007a2c047210 */ /* 0x001fc80007f1e0ff */
[-C--:B------:R-:W-:Y:S02]  /*60f0*/  LEA.HI.X.SX32 R5, R44, R123.reuse, 0x1, P0 ;  /* 0x0000007b2c057211 */ /* 0x080fe400000f0eff */
[-C--:B------:R-:W-:Y:S01]  /*6100*/  IADD3 R44, P0, R45, R122.reuse, RZ ;  /* 0x0000007a2d2c7210 */ /* 0x080fe20007f1e0ff */
[----:B------:R0:W-:Y:S01]  /*6110*/  STL [R1+0xa0], R129 ;  /* 0x0000a08101007387 */ /* 0x0001e20000100800 */
[----:B------:R-:W-:Y:S02]  /*6120*/  IADD3 R58, P1, R7, R122, RZ ;  /* 0x0000007a073a7210 */ /* 0x000fe40007f3e0ff */
[-C--:B------:R-:W-:Y:S01]  /*6130*/  LEA.HI.X.SX32 R45, R45, R123.reuse, 0x1, P0 ;  /* 0x0000007b2d2d7211 */ /* 0x080fe200000f0eff */
[C---:B------:R-:W-:Y:S01]  /*6140*/  IMAD R128, R126.reuse, 0xfd, RZ ;  /* 0x000000fd7e807824 */ /* 0x040fe200078e02ff */
[----:B------:R-:W-:Y:S01]  /*6150*/  LEA.HI.X.SX32 R59, R7, R123, 0x1, P1 ;  /* 0x0000007b073b7211 */ /* 0x000fe200008f0eff */
[----:B------:R1:W-:Y:S01]  /*6160*/  STL [R1+0x9c], R134 ;  /* 0x00009c8601007387 */ /* 0x0003e20000100800 */
[----:B0-----:R-:W-:-:S05]  /*6170*/  IMAD R129, R126, 0xfc, RZ ;  /* 0x000000fc7e817824 */ /* 0x001fca00078e02ff */
[C---:B------:R-:W-:Y:S01]  /*6180*/  IADD3 R6, P2, R129.reuse, R122, RZ ;  /* 0x0000007a81067210 */ /* 0x040fe20007f5e0ff */
[----:B-1----:R0:W4:Y:S03]  /*6190*/  LDG.E.U8 R134, desc[UR8][R4.64] ;  /* 0x0000000804867981 */ /* 0x002126000c1e1100 */
[----:B------:R-:W-:-:S05]  /*61a0*/  LEA.HI.X.SX32 R7, R129, R123, 0x1, P2 ;  /* 0x0000007b81077211 */ /* 0x000fca00010f0eff */
[----:B------:R-:W4:Y:S01]  /*61b0*/  LDG.E.U8 R129, desc[UR8][R6.64] ;  /* 0x0000000806817981 */ /* 0x000f22000c1e1100 */
[----:B0-----:R-:W-:-:S04]  /*61c0*/  IADD3 R4, P1, R128, R122, RZ ;  /* 0x0000007a80047210 */ /* 0x001fc80007f3e0ff */
[----:B------:R-:W-:-:S05]  /*61d0*/  LEA.HI.X.SX32 R5, R128, R123, 0x1, P1 ;  /* 0x0000007b80057211 */ /* 0x000fca00008f0eff */
[----:B------:R-:W4:Y:S04]  /*61e0*/  LDG.E.U8 R128, desc[UR8][R4.64] ;  /* 0x0000000804807981 */ /* 0x000f28000c1e1100 */
[----:B------:R0:W-:Y:S04]  /*61f0*/  STL [R1+0x98], R131 ;  /* 0x0000988301007387 */ /* 0x0001e80000100800 */
[----:B------:R1:W-:Y:S04]  /*6200*/  STL [R1+0x94], R130 ;  /* 0x0000948201007387 */ /* 0x0003e80000100800 */
[----:B0-----:R-:W4:Y:S04]  /*6210*/  LDG.E.U8 R131, desc[UR8][R58.64] ;  /* 0x000000083a837981 */ /* 0x001f28000c1e1100 */
[----:B-1----:R0:W4:Y:S02]  /*6220*/  LDG.E.U8 R130, desc[UR8][R44.64] ;  /* 0x000000082c827981 */ /* 0x002124000c1e1100 */
[----:B0-----:R-:W-:-:S02]  /*6230*/  IMAD R45, R126, 0xfe, RZ ;  /* 0x000000fe7e2d7824 */ /* 0x001fc400078e02ff */
[----:B------:R-:W-:-:S03]  /*6240*/  IMAD R126, R126, 0xff, RZ ;  /* 0x000000ff7e7e7824 */ /* 0x000fc600078e02ff */
[CC--:B------:R-:W-:Y:S02]  /*6250*/  IADD3 R58, P0, R45.reuse, R122.reuse, RZ ;  /* 0x0000007a2d3a7210 */ /* 0x0c0fe40007f1e0ff */
[C---:B------:R-:W-:Y:S02]  /*6260*/  IADD3 R44, P1, R126.reuse, R122, RZ ;  /* 0x0000007a7e2c7210 */ /* 0x040fe40007f3e0ff */
[-C--:B------:R-:W-:Y:S02]  /*6270*/  LEA.HI.X.SX32 R59, R45, R123.reuse, 0x1, P0 ;  /* 0x0000007b2d3b7211 */ /* 0x080fe400000f0eff */
[----:B------:R-:W-:-:S03]  /*6280*/  LEA.HI.X.SX32 R45, R126, R123, 0x1, P1 ;  /* 0x0000007b7e2d7211 */ /* 0x000fc600008f0eff */
[----:B------:R-:W4:Y:S04]  /*6290*/  LDG.E.U8 R58, desc[UR8][R58.64] ;  /* 0x000000083a3a7981 */ /* 0x000f28000c1e1100 */
[----:B------:R-:W4:Y:S01]  /*62a0*/  LDG.E.U8 R44, desc[UR8][R44.64] ;  /* 0x000000082c2c7981 */ /* 0x000f22000c1e1100 */
[----:B------:R-:W-:Y:S02]  /*62b0*/  PRMT R4, R93, 0x3340, R86 ;  /* 0x000033405d047816 */ /* 0x000fe40000000056 */
[----:B------:R-:W-:Y:S02]  /*62c0*/  PRMT R5, R87, 0x3340, R92 ;  /* 0x0000334057057816 */ /* 0x000fe4000000005c */
[----:B------:R-:W-:Y:S02]  /*62d0*/  PRMT R102, R102, 0x3340, R125 ;  /* 0x0000334066667816 */ /* 0x000fe4000000007d */
[----:B------:R-:W-:-:S02]  /*62e0*/  PRMT R6, R91, 0x3340, R127 ;  /* 0x000033405b067816 */ /* 0x000fc4000000007f */
[----:B------:R-:W-:Y:S02]  /*62f0*/  PRMT R88, R90, 0x3340, R88 ;  /* 0x000033405a587816 */ /* 0x000fe40000000058 */
[----:B------:R-:W-:Y:S02]  /*6300*/  PRMT R7, R124, 0x3340, R89 ;  /* 0x000033407c077816 */ /* 0x000fe40000000059 */
[----:B------:R-:W-:Y:S02]  /*6310*/  PRMT R84, R85, 0x3340, R84 ;  /* 0x0000334055547816 */ /* 0x000fe40000000054 */
[----:B------:R-:W-:Y:S02]  /*6320*/  PRMT R4, R83, 0x5410, R4 ;  /* 0x0000541053047816 */ /* 0x000fe40000000004 */
[----:B------:R-:W-:Y:S02]  /*6330*/  PRMT R5, R5, 0x5410, R102 ;  /* 0x0000541005057816 */ /* 0x000fe40000000066 */
[----:B------:R-:W-:-:S02]  /*6340*/  PRMT R6, R6, 0x5410, R88 ;  /* 0x0000541006067816 */ /* 0x000fc40000000058 */
[----:B------:R-:W-:Y:S02]  /*6350*/  PRMT R107, R107, 0x3340, R14 ;  /* 0x000033406b6b7816 */ /* 0x000fe4000000000e */
[----:B------:R-:W-:Y:S01]  /*6360*/  PRMT R106, R12, 0x3340, R106 ;  /* 0x000033400c6a7816 */ /* 0x000fe2000000006a */
[----:B------:R-:W0:Y:S01]  /*6370*/  LDC R14, c[0x0][0x248] ;  /* 0x00009200ff0e7b82 */ /* 0x000e220000000800 */
[----:B------:R-:W-:-:S05]  /*6380*/  PRMT R7, R7, 0x5410, R84 ;  /* 0x0000541007077816 */ /* 0x000fca0000000054 */
[----:B------:R1:W-:Y:S02]  /*6390*/  STS.128 [R0+UR6], R4 ;  /* 0x0000000400007988 */ /* 0x0003e40008000c06 */
[----:B------:R-:W5:Y:S01]  /*63a0*/  LDC R12, c[0x0][0x248] ;  /* 0x00009200ff0c7b82 */ /* 0x000f620000000800 */
[----:B------:R-:W-:Y:S02]  /*63b0*/  PRMT R73, R25, 0x3340, R73 ;  /* 0x0000334019497816 */ /* 0x000fe40000000049 */
[----:B------:R-:W-:-:S05]  /*63c0*/  PRMT R74, R74, 0x3340, R17 ;  /* 0x000033404a4a7816 */ /* 0x000fca0000000011 */
[----:B------:R-:W2:Y:S08]  /*63d0*/  LDC R25, c[0x0][0x248] ;  /* 0x00009200ff197b82 */ /* 0x000eb00000000800 */
[----:B-1----:R-:W1:Y:S08]  /*63e0*/  LDC R5, c[0x0][0x248] ;  /* 0x00009200ff057b82 */ /* 0x002e700000000800 */
[----:B------:R-:W3:Y:S01]  /*63f0*/  LDC R7, c[0x0][0x248] ;  /* 0x00009200ff077b82 */ /* 0x000ee20000000800 */
[----:B------:R-:W-:-:S07]  /*6400*/  PRMT R108, R16, 0x3340, R108 ;  /* 0x00003340106c7816 */ /* 0x000fce000000006c */
[----:B------:R-:W2:Y:S01]  /*6410*/  LDC R17, c[0x0][0x248] ;  /* 0x00009200ff117b82 */ /* 0x000ea20000000800 */
[----:B-1----:R-:W-:-:S07]  /*6420*/  IMAD R5, R5, 0x120, RZ ;  /* 0x0000012005057824 */ /* 0x002fce00078e02ff */
[----:B------:R-:W1:Y:S01]  /*6430*/  LDC R16, c[0x0][0x248] ;  /* 0x00009200ff107b82 */ /* 0x000e620000000800 */
[----:B------:R-:W-:Y:S02]  /*6440*/  IADD3 R4, P0, R5, R122, RZ ;  /* 0x0000007a05047210 */ /* 0x000fe40007f1e0ff */
[----:B------:R-:W-:Y:S01]  /*6450*/  PRMT R79, R3, 0x3340, R79 ;  /* 0x00003340034f7816 */ /* 0x000fe2000000004f */
[----:B---3--:R-:W-:Y:S01]  /*6460*/  IMAD R7, R7, 0x121, RZ ;  /* 0x0000012107077824 */ /* 0x008fe200078e02ff */
[----:B------:R-:W-:Y:S01]  /*6470*/  LEA.HI.X.SX32 R5, R5, R123, 0x1, P0 ;  /* 0x0000007b05057211 */ /* 0x000fe200000f0eff */
[----:B0-----:R-:W-:Y:S01]  /*6480*/  IMAD R3, R14, 0x122, RZ ;  /* 0x000001220e037824 */ /* 0x001fe200078e02ff */
[----:B------:R-:W-:Y:S01]  /*6490*/  PRMT R75, R75, 0x3340, R15 ;  /* 0x000033404b4b7816 */ /* 0x000fe2000000000f */
[----:B------:R-:W0:Y:S01]  /*64a0*/  LDC R14, c[0x0][0x248] ;  /* 0x00009200ff0e7b82 */ /* 0x000e220000000800 */
[----:B------:R-:W-:Y:S01]  /*64b0*/  PRMT R76, R13, 0x3340, R76 ;  /* 0x000033400d4c7816 */ /* 0x000fe2000000004c */
[----:B------:R5:W3:Y:S01]  /*64c0*/  LDG.E.U8 R93, desc[UR8][R4.64] ;  /* 0x00000008045d7981 */ /* 0x000ae2000c1e1100 */
[----:B------:R-:W-:-:S02]  /*64d0*/  PRMT R109, R109, 0x3340, R18 ;  /* 0x000033406d6d7816 */ /* 0x000fc40000000012 */
[----:B------:R-:W-:-:S03]  /*64e0*/  PRMT R103, R2, 0x3340, R103 ;  /* 0x0000334002677816 */ /* 0x000fc60000000067 */
[----:B------:R-:W0:Y:S01]  /*64f0*/  LDC R15, c[0x0][0x248] ;  /* 0x00009200ff0f7b82 */ /* 0x000e220000000800 */
[----:B------:R-:W-:Y:S02]  /*6500*/  PRMT R110, R110, 0x3340, R26 ;  /* 0x000033406e6e7816 */ /* 0x000fe4000000001a */
[-C--:B------:R-:W-:Y:S01]  /*6510*/  IADD3 R6, P1, R7, R122.reuse, RZ ;  /* 0x0000007a07067210 */ /* 0x080fe20007f3e0ff */
[----:B-----5:R-:W-:Y:S01]  /*6520*/  IMAD R5, R12, 0x123, RZ ;  /* 0x000001230c057824 */ /* 0x020fe200078e02ff */
[----:B------:R-:W-:-:S03]  /*6530*/  IADD3 R2, P0, R3, R122, RZ ;  /* 0x0000007a03027210 */ /* 0x000fc60007f1e0ff */
[----:B------:R-:W5:Y:S01]  /*6540*/  LDC R13, c[0x0][0x248] ;  /* 0x00009200ff0d7b82 */ /* 0x000f620000000800 */
[----:B------:R-:W-:Y:S01]  /*6550*/  PRMT R105, R10, 0x3340, R105 ;  /* 0x000033400a697816 */ /* 0x000fe20000000069 */
[----:B--2---:R-:W-:Y:S01]  /*6560*/  IMAD R10, R25, 0x126, RZ ;  /* 0x00000126190a7824 */ /* 0x004fe200078e02ff */
[----:B------:R-:W-:-:S05]  /*6570*/  PRMT R104, R8, 0x3340, R104 ;  /* 0x0000334008687816 */ /* 0x000fca0000000068 */
[----:B------:R-:W2:Y:S01]  /*6580*/  LDC R18, c[0x0][0x248] ;  /* 0x00009200ff127b82 */ /* 0x000ea20000000800 */
[-C--:B------:R-:W-:Y:S02]  /*6590*/  LEA.HI.X.SX32 R7, R7, R123.reuse, 0x1, P1 ;  /* 0x0000007b07077211 */ /* 0x080fe400008f0eff */
[----:B------:R-:W-:-:S05]  /*65a0*/  LEA.HI.X.SX32 R3, R3, R123, 0x1, P0 ;  /* 0x0000007b03037211 */ /* 0x000fca00000f0eff */
[----:B------:R-:W0:Y:S01]  /*65b0*/  LDC R26, c[0x0][0x248] ;  /* 0x00009200ff1a7b82 */ /* 0x000e220000000800 */
[----:B------:R-:W-:Y:S01]  /*65c0*/  PRMT R77, R77, 0x3340, R11 ;  /* 0x000033404d4d7816 */ /* 0x000fe2000000000b */
[----:B------:R-:W-:Y:S01]  /*65d0*/  IMAD R11, R17, 0x125, RZ ;  /* 0x00000125110b7824 */ /* 0x000fe200078e02ff */
[CC--:B------:R-:W-:Y:S01]  /*65e0*/  IADD3 R8, P1, R5.reuse, R122.reuse, RZ ;  /* 0x0000007a05087210 */ /* 0x0c0fe20007f3e0ff */
[----:B------:R1:W3:Y:S01]  /*65f0*/  LDG.E.U8 R92, desc[UR8][R2.64] ;  /* 0x00000008025c7981 */ /* 0x0002e2000c1e1100 */
[----:B------:R-:W-:Y:S02]  /*6600*/  PRMT R78, R78, 0x3340, R9 ;  /* 0x000033404e4e7816 */ /* 0x000fe40000000009 */
[----:B------:R-:W-:Y:S01]  /*6610*/  LEA.HI.X.SX32 R9, R5, R123, 0x1, P1 ;  /* 0x0000007b05097211 */ /* 0x000fe200008f0eff */
[----:B------:R-:W4:Y:S01]  /*6620*/  LDC R12, c[0x0][0x248] ;  /* 0x00009200ff0c7b82 */ /* 0x000f220000000800 */
[----:B------:R-:W-:Y:S02]  /*6630*/  PRMT R69, R33, 0x3340, R69 ;  /* 0x0000334021457816 */ /* 0x000fe40000000045 */
[-C--:B------:R-:W-:Y:S01]  /*6640*/  IADD3 R4, P2, R11, R122.reuse, RZ ;  /* 0x0000007a0b047210 */ /* 0x080fe20007f5e0ff */
[----:B------:R1:W3:Y:S02]  /*6650*/  LDG.E.U8 R33, desc[UR8][R6.64] ;  /* 0x0000000806217981 */ /* 0x0002e4000c1e1100 */
[----:B-1----:R-:W-:-:S02]  /*6660*/  IADD3 R2, P1, R10, R122, RZ ;  /* 0x0000007a0a027210 */ /* 0x002fc40007f3e0ff */
[-C--:B------:R-:W-:Y:S01]  /*6670*/  LEA.HI.X.SX32 R5, R11, R123.reuse, 0x1, P2 ;  /* 0x0000007b0b057211 */ /* 0x080fe200010f0eff */
[----:B------:R-:W3:Y:S01]  /*6680*/  LDG.E.U8 R45, desc[UR8][R8.64] ;  /* 0x00000008082d7981 */ /* 0x000ee2000c1e1100 */
[----:B------:R-:W-:Y:S01]  /*6690*/  LEA.HI.X.SX32 R3, R10, R123, 0x1, P1 ;  /* 0x0000007b0a037211 */ /* 0x000fe200008f0eff */
[----:B------:R-:W1:Y:S01]  /*66a0*/  LDC R11, c[0x0][0x248] ;  /* 0x00009200ff0b7b82 */ /* 0x000e620000000800 */
[----:B------:R-:W-:-:S03]  /*66b0*/  IMAD R7, R16, 0x124, RZ ;  /* 0x0000012410077824 */ /* 0x000fc600078e02ff */
[----:B------:R5:W3:Y:S01]  /*66c0*/  LDG.E.U8 R90, desc[UR8][R2.64] ;  /* 0x00000008025a7981 */ /* 0x000ae2000c1e1100 */
[----:B------:R-:W-:Y:S02]  /*66d0*/  PRMT R113, R113, 0x3340, R34 ;  /* 0x0000334071717816 */ /* 0x000fe40000000022 */
[C---:B------:R-:W-:Y:S01]  /*66e0*/  IADD3 R6, P0, R7.reuse, R122, RZ ;  /* 0x0000007a07067210 */ /* 0x040fe20007f1e0ff */
[----:B------:R2:W3:Y:S01]  /*66f0*/  LDG.E.U8 R34, desc[UR8][R4.64] ;  /* 0x0000000804227981 */ /* 0x0004e2000c1e1100 */
[----:B0-----:R-:W-:Y:S01]  /*6700*/  IMAD R10, R26, 0x12a, RZ ;  /* 0x0000012a1a0a7824 */ /* 0x001fe200078e02ff */
[----:B------:R-:W0:Y:S01]  /*6710*/  LDC R16, c[0x0][0x248] ;  /* 0x00009200ff107b82 */ /* 0x000e220000000800 */
[----:B------:R-:W-:Y:S01]  /*6720*/  LEA.HI.X.SX32 R7, R7, R123, 0x1, P0 ;  /* 0x0000007b07077211 */ /* 0x000fe200000f0eff */
[----:B-----5:R-:W-:Y:S02]  /*6730*/  IMAD R2, R15, 0x127, RZ ;  /* 0x000001270f027824 */ /* 0x020fe400078e02ff */
[----:B--2---:R-:W-:-:S02]  /*6740*/  IMAD R3, R18, 0x129, RZ ;  /* 0x0000012912037824 */ /* 0x004fc400078e02ff */
[----:B------:R2:W5:Y:S01]  /*6750*/  LDG.E.U8 R91, desc[UR8][R6.64] ;  /* 0x00000008065b7981 */ /* 0x000562000c1e1100 */
[----:B------:R-:W-:Y:S01]  /*6760*/  IMAD R5, R13, 0x128, RZ ;  /* 0x000001280d057824 */ /* 0x000fe200078e02ff */
[CC--:B------:R-:W-:Y:S01]  /*6770*/  IADD3 R8, P0, R2.reuse, R122.reuse, RZ ;  /* 0x0000007a02087210 */ /* 0x0c0fe20007f1e0ff */
[----:B------:R-:W0:Y:S01]  /*6780*/  LDC R15, c[0x0][0x248] ;  /* 0x00009200ff0f7b82 */ /* 0x000e220000000800 */
[-C--:B------:R-:W-:Y:S02]  /*6790*/  IADD3 R4, P2, R3, R122.reuse, RZ ;  /* 0x0000007a03047210 */ /* 0x080fe40007f5e0ff */
[----:B------:R-:W-:Y:S02]  /*67a0*/  LEA.HI.X.SX32 R9, R2, R123, 0x1, P0 ;  /* 0x0000007b02097211 */ /* 0x000fe400000f0eff */
[----:B--2---:R-:W-:-:S03]  /*67b0*/  IADD3 R6, P1, R5, R122, RZ ;  /* 0x0000007a05067210 */ /* 0x004fc60007f3e0ff */
[----:B------:R-:W2:Y:S01]  /*67c0*/  LDC R13, c[0x0][0x248] ;  /* 0x00009200ff0d7b82 */ /* 0x000ea20000000800 */
[C---:B------:R-:W-:Y:S02]  /*67d0*/  IADD3 R2, P0, R10.reuse, R122, RZ ;  /* 0x0000007a0a027210 */ /* 0x040fe40007f1e0ff */
[-C--:B------:R-:W-:Y:S02]  /*67e0*/  LEA.HI.X.SX32 R7, R5, R123.reuse, 0x1, P1 ;  /* 0x0000007b05077211 */ /* 0x080fe400008f0eff */
[-C--:B------:R-:W-:Y:S02]  /*67f0*/  LEA.HI.X.SX32 R5, R3, R123.reuse, 0x1, P2 ;  /* 0x0000007b03057211 */ /* 0x080fe400010f0eff */
[----:B------:R-:W-:Y:S01]  /*6800*/  LEA.HI.X.SX32 R3, R10, R123, 0x1, P0 ;  /* 0x0000007b0a037211 */ /* 0x000fe200000f0eff */
[----:B------:R-:W-:Y:S01]  /*6810*/  STL [R1+0x90], R142 ;  /* 0x0000908e01007387 */ /* 0x000fe20000100800 */
[----:B------:R-:W-:Y:S01]  /*6820*/  PRMT R72, R27, 0x3340, R72 ;  /* 0x000033401b487816 */ /* 0x000fe20000000048 */
[----:B------:R-:W2:Y:S02]  /*6830*/  LDC R17, c[0x0][0x248] ;  /* 0x00009200ff117b82 */ /* 0x000ea40000000800 */
[----:B------:R-:W-:Y:S04]  /*6840*/  STL [R1+0x8c], R141 ;  /* 0x00008c8d01007387 */ /* 0x000fe80000100800 */
[----:B------:R-:W-:Y:S02]  /*6850*/  STL [R1+0x88], R140 ;  /* 0x0000888c01007387 */ /* 0x000fe40000100800 */
[----:B------:R-:W2:Y:S02]  /*6860*/  LDC R18, c[0x0][0x248] ;  /* 0x00009200ff127b82 */ /* 0x000ea40000000800 */
[----:B------:R1:W3:Y:S04]  /*6870*/  LDG.E.U8 R88, desc[UR8][R2.64] ;  /* 0x0000000802587981 */ /* 0x0002e8000c1e1100 */
[----:B------:R0:W-:Y:S02]  /*6880*/  STL [R1+0x84], R138 ;  /* 0x0000848a01007387 */ /* 0x0001e40000100800 */
[----:B------:R-:W0:Y:S02]  /*6890*/  LDC R25, c[0x0][0x248] ;  /* 0x00009200ff197b82 */ /* 0x000e240000000800 */
[----:B----4-:R4:W-:Y:S01]  /*68a0*/  STL [R1+0x80], R136 ;  /* 0x0000808801007387 */ /* 0x0109e20000100800 */
[----:B-1----:R-:W-:-:S03]  /*68b0*/  IMAD R3, R11, 0x12b, RZ ;  /* 0x0000012b0b037824 */ /* 0x002fc600078e02ff */
[----:B------:R-:W-:Y:S01]  /*68c0*/  STL [R1+0x7c], R134 ;  /* 0x00007c8601007387 */ /* 0x000fe20000100800 */
[----:B------:R-:W-:Y:S01]  /*68d0*/  PRMT R65, R65, 0x3340, R43 ;  /* 0x0000334041417816 */ /* 0x000fe2000000002b */
[----:B------:R-:W1:Y:S01]  /*68e0*/  LDC R102, c[0x0][0x248] ;  /* 0x00009200ff667b82 */ /* 0x000e620000000800 */
[C---:B------:R-:W-:Y:S01]  /*68f0*/  IADD3 R2, P0, R3.reuse, R122, RZ ;  /* 0x0000007a03027210 */ /* 0x040fe20007f1e0ff */
[----:B------:R2:W5:Y:S03]  /*6900*/  LDG.E.U8 R27, desc[UR8][R4.64] ;  /* 0x00000008041b7981 */ /* 0x000566000c1e1100 */
[----:B------:R-:W-:Y:S01]  /*6910*/  LEA.HI.X.SX32 R3, R3, R123, 0x1, P0 ;  /* 0x0000007b03037211 */ /* 0x000fe200000f0eff */
[----:B------:R2:W5:Y:S01]  /*6920*/  LDG.E.U8 R89, desc[UR8][R6.64] ;  /* 0x0000000806597981 */ /* 0x000562000c1e1100 */
[----:B------:R-:W-:Y:S01]  /*6930*/  IMAD R10, R14, 0x12d, RZ ;  /* 0x0000012d0e0a7824 */ /* 0x000fe200078e02ff */
[----:B------:R-:W1:Y:S02]  /*6940*/  LDC R11, c[0x0][0x248] ;  /* 0x00009200ff0b7b82 */ /* 0x000e640000000800 */
[----:B------:R-:W3:Y:S01]  /*6950*/  LDG.E.U8 R43, desc[UR8][R2.64] ;  /* 0x00000008022b7981 */ /* 0x000ee2000c1e1100 */
[----:B--2---:R-:W-:Y:S01]  /*6960*/  IMAD R5, R12, 0x12c, RZ ;  /* 0x0000012c0c057824 */ /* 0x004fe200078e02ff */
[----:B------:R-:W-:-:S02]  /*6970*/  PRMT R66, R42, 0x3340, R66 ;  /* 0x000033402a427816 */ /* 0x000fc40000000042 */
[----:B------:R-:W-:Y:S02]  /*6980*/  PRMT R111, R28, 0x3340, R111 ;  /* 0x000033401c6f7816 */ /* 0x000fe4000000006f */
[----:B------:R-:W2:Y:S01]  /*6990*/  LDC R12, c[0x0][0x248] ;  /* 0x00009200ff0c7b82 */ /* 0x000ea20000000800 */
[----:B------:R-:W-:-:S04]  /*69a0*/  IADD3 R6, P1, R5, R122, RZ ;  /* 0x0000007a05067210 */ /* 0x000fc80007f3e0ff */
[-C--:B------:R-:W-:Y:S02]  /*69b0*/  LEA.HI.X.SX32 R7, R5, R123.reuse, 0x1, P1 ;  /* 0x0000007b05077211 */ /* 0x080fe400008f0eff */
[C---:B------:R-:W-:Y:S01]  /*69c0*/  IADD3 R28, P0, R10.reuse, R122, RZ ;  /* 0x0000007a0a1c7210 */ /* 0x040fe20007f1e0ff */
[----:B------:R-:W2:Y:S01]  /*69d0*/  LDC R14, c[0x0][0x248] ;  /* 0x00009200ff0e7b82 */ /* 0x000ea20000000800 */
[----:B------:R-:W-:Y:S01]  /*69e0*/  PRMT R70, R29, 0x3340, R70 ;  /* 0x000033401d467816 */ /* 0x000fe20000000046 */
[----:B------:R-:W3:Y:S01]  /*69f0*/  LDG.E.U8 R87, desc[UR8][R6.64] ;  /* 0x0000000806577981 */ /* 0x000ee2000c1e1100 */
[----:B------:R-:W-:Y:S01]  /*6a00*/  LEA.HI.X.SX32 R29, R10, R123, 0x1, P0 ;  /* 0x0000007b0a1d7211 */ /* 0x000fe200000f0eff */
[----:B0-----:R-:W-:Y:S01]  /*6a10*/  IMAD R10, R25, 0x1a3, RZ ;  /* 0x000001a3190a7824 */ /* 0x001fe200078e02ff */
[----:B------:R-:W-:-:S03]  /*6a20*/  PRMT R115, R115, 0x3340, R41 ;  /* 0x0000334073737816 */ /* 0x000fc60000000029 */
[----:B------:R-:W0:Y:S01]  /*6a30*/  LDC R25, c[0x0][0x248] ;  /* 0x00009200ff197b82 */ /* 0x000e220000000800 */
[----:B------:R-:W3:Y:S01]  /*6a40*/  LDG.E.U8 R28, desc[UR8][R28.64] ;  /* 0x000000081c1c7981 */ /* 0x000ee2000c1e1100 */
[----:B------:R-:W-:Y:S02]  /*6a50*/  PRMT R117, R117, 0x3340, R81 ;  /* 0x0000334075757816 */ /* 0x000fe40000000051 */
[----:B------:R-:W-:Y:S02]  /*6a60*/  PRMT R67, R67, 0x3340, R40 ;  /* 0x0000334043437816 */ /* 0x000fe40000000028 */
[----:B------:R-:W-:Y:S02]  /*6a70*/  PRMT R112, R30, 0x3340, R112 ;  /* 0x000033401e707816 */ /* 0x000fe40000000070 */
[----:B------:R-:W-:Y:S01]  /*6a80*/  PRMT R64, R82, 0x3340, R64 ;  /* 0x0000334052407816 */ /* 0x000fe20000000040 */
[----:B------:R-:W5:Y:S01]  /*6a90*/  LDC R138, c[0x0][0x248] ;  /* 0x00009200ff8a7b82 */ /* 0x000f620000000800 */
[----:B------:R-:W-:-:S02]  /*6aa0*/  PRMT R114, R114, 0x3340, R39 ;  /* 0x0000334072727816 */ /* 0x000fc40000000027 */
[----:B------:R-:W-:Y:S02]  /*6ab0*/  PRMT R116, R116, 0x3340, R80 ;  /* 0x0000334074747816 */ /* 0x000fe40000000050 */
[----:B------:R-:W-:-:S03]  /*6ac0*/  PRMT R68, R68, 0x3340, R38 ;  /* 0x0000334044447816 */ /* 0x000fc60000000026 */
[----:B------:R-:W5:Y:S08]  /*6ad0*/  LDC R140, c[0x0][0x248] ;  /* 0x00009200ff8c7b82 */ /* 0x000f700000000800 */
[----:B----4-:R-:W4:Y:S01]  /*6ae0*/  LDC R136, c[0x0][0x248] ;  /* 0x00009200ff887b82 */ /* 0x010f220000000800 */
[----:B------:R-:W-:Y:S04]  /*6af0*/  STL [R1+0x78], R131 ;  /* 0x0000788301007387 */ /* 0x000fe80000100800 */
[----:B------:R-:W-:Y:S04]  /*6b00*/  STL [R1+0x74], R130 ;  /* 0x0000748201007387 */ /* 0x000fe80000100800 */
[----:B------:R-:W-:Y:S04]  /*6b10*/  STL [R1+0x70], R129 ;  /* 0x0000708101007387 */ /* 0x000fe80000100800 */
[----:B------:R-:W-:Y:S04]  /*6b20*/  STL [R1+0x6c], R128 ;  /* 0x00006c8001007387 */ /* 0x000fe80000100800 */
[----:B------:R-:W-:Y:S04]  /*6b30*/  STL [R1+0x68], R58 ;  /* 0x0000683a01007387 */ /* 0x000fe80000100800 */
[----:B------:R1:W-:Y:S04]  /*6b40*/  STL [R1+0x64], R44 ;  /* 0x0000642c01007387 */ /* 0x0003e80000100800 */
[----:B-1----:R1:W3:Y:S02]  /*6b50*/  LDG.E.U8 R44, desc[UR8][R8.64] ;  /* 0x00000008082c7981 */ /* 0x0022e4000c1e1100 */
[----:B-1----:R-:W-:-:S02]  /*6b60*/  IMAD R8, R15, 0x12f, RZ ;  /* 0x0000012f0f087824 */ /* 0x002fc400078e02ff */
[----:B------:R-:W-:Y:S01]  /*6b70*/  IMAD R9, R13, 0x12e, RZ ;  /* 0x0000012e0d097824 */ /* 0x000fe200078e02ff */
[----:B------:R-:W1:Y:S02]  /*6b80*/  LDC R15, c[0x0][0x248] ;  /* 0x00009200ff0f7b82 */ /* 0x000e640000000800 */
[CC--:B------:R-:W-:Y:S02]  /*6b90*/  IADD3 R2, P1, R8.reuse, R122.reuse, RZ ;  /* 0x0000007a08027210 */ /* 0x0c0fe40007f3e0ff */
[C---:B------:R-:W-:Y:S02]  /*6ba0*/  IADD3 R4, P2, R9.reuse, R122, RZ ;  /* 0x0000007a09047210 */ /* 0x040fe40007f5e0ff */
[-C--:B------:R-:W-:Y:S02]  /*6bb0*/  LEA.HI.X.SX32 R3, R8, R123.reuse, 0x1, P1 ;  /* 0x0000007b08037211 */ /* 0x080fe400008f0eff */
[----:B------:R-:W-:Y:S01]  /*6bc0*/  LEA.HI.X.SX32 R5, R9, R123, 0x1, P2 ;  /* 0x0000007b09057211 */ /* 0x000fe200010f0eff */
[----:B------:R-:W0:Y:S02]  /*6bd0*/  LDC R13, c[0x0][0x248] ;  /* 0x00009200ff0d7b82 */ /* 0x000e240000000800 */
[----:B------:R2:W3:Y:S04]  /*6be0*/  LDG.E.U8 R42, desc[UR8][R2.64] ;  /* 0x00000008022a7981 */ /* 0x0004e8000c1e1100 */
[----:B------:R4:W3:Y:S01]  /*6bf0*/  LDG.E.U8 R86, desc[UR8][R4.64] ;  /* 0x0000000804567981 */ /* 0x0008e2000c1e1100 */
[----:B--2---:R-:W-:-:S02]  /*6c00*/  IMAD R2, R16, 0x1a0, RZ ;  /* 0x000001a010027824 */ /* 0x004fc400078e02ff */
[----:B------:R-:W-:Y:S01]  /*6c10*/  IMAD R3, R18, 0x1a2, RZ ;  /* 0x000001a212037824 */ /* 0x000fe200078e02ff */
[----:B------:R-:W2:Y:S01]  /*6c20*/  LDC R16, c[0x0][0x248] ;  /* 0x00009200ff107b82 */ /* 0x000ea20000000800 */
[----:B----4-:R-:W-:Y:S01]  /*6c30*/  IMAD R5, R17, 0x1a1, RZ ;  /* 0x000001a111057824 */ /* 0x010fe200078e02ff */
[CC--:B------:R-:W-:Y:S02]  /*6c40*/  IADD3 R8, P0, R2.reuse, R122.reuse, RZ ;  /* 0x0000007a02087210 */ /* 0x0c0fe40007f1e0ff */
[-C--:B------:R-:W-:Y:S02]  /*6c50*/  IADD3 R4, P2, R3, R122.reuse, RZ ;  /* 0x0000007a03047210 */ /* 0x080fe40007f5e0ff */
[-C--:B------:R-:W-:Y:S02]  /*6c60*/  IADD3 R6, P1, R5, R122.reuse, RZ ;  /* 0x0000007a05067210 */ /* 0x080fe40007f3e0ff */
[----:B------:R-:W-:Y:S01]  /*6c70*/  LEA.HI.X.SX32 R9, R2, R123, 0x1, P0 ;  /* 0x0000007b02097211 */ /* 0x000fe200000f0eff */
[----:B------:R-:W4:Y:S01]  /*6c80*/  LDC R17, c[0x0][0x248] ;  /* 0x00009200ff117b82 */ /* 0x000f220000000800 */
[----:B------:R-:W-:-:S02]  /*6c90*/  IADD3 R2, P0, R10, R122, RZ ;  /* 0x0000007a0a027210 */ /* 0x000fc40007f1e0ff */
[-C--:B------:R-:W-:Y:S01]  /*6ca0*/  LEA.HI.X.SX32 R7, R5, R123.reuse, 0x1, P1 ;  /* 0x0000007b05077211 */ /* 0x080fe200008f0eff */
[----:B------:R-:W3:Y:S01]  /*6cb0*/  LDG.E.U8 R85, desc[UR8][R8.64] ;  /* 0x0000000808557981 */ /* 0x000ee2000c1e1100 */
[-C--:B------:R-:W-:Y:S02]  /*6cc0*/  LEA.HI.X.SX32 R5, R3, R123.reuse, 0x1, P2 ;  /* 0x0000007b03057211 */ /* 0x080fe400010f0eff */
[----:B------:R-:W-:Y:S01]  /*6cd0*/  LEA.HI.X.SX32 R3, R10, R123, 0x1, P0 ;  /* 0x0000007b0a037211 */ /* 0x000fe200000f0eff */
[----:B------:R-:W2:Y:S01]  /*6ce0*/  LDC R18, c[0x0][0x248] ;  /* 0x00009200ff127b82 */ /* 0x000ea20000000800 */
[----:B------:R-:W3:Y:S04]  /*6cf0*/  LDG.E.U8 R29, desc[UR8][R6.64] ;  /* 0x00000008061d7981 */ /* 0x000ee8000c1e1100 */
[----:B------:R1:W3:Y:S04]  /*6d00*/  LDG.E.U8 R41, desc[UR8][R2.64] ;  /* 0x0000000802297981 */ /* 0x0002e8000c1e1100 */
[----:B------:R0:W3:Y:S01]  /*6d10*/  LDG.E.U8 R84, desc[UR8][R4.64] ;  /* 0x0000000804547981 */ /* 0x0000e2000c1e1100 */
[----:B-1----:R-:W-:-:S02]  /*6d20*/  IMAD R3, R11, 0x1a4, RZ ;  /* 0x000001a40b037824 */ /* 0x002fc400078e02ff */
[----:B0-----:R-:W-:-:S03]  /*6d30*/  IMAD R5, R12, 0x1a5, RZ ;  /* 0x000001a50c057824 */ /* 0x001fc600078e02ff */
[-C--:B------:R-:W-:Y:S01]  /*6d40*/  IADD3 R2, P0, R3, R122.reuse, RZ ;  /* 0x0000007a03027210 */ /* 0x080fe20007f1e0ff */
[----:B------:R-:W-:Y:S01]  /*6d50*/  IMAD R10, R15, 0x1a8, RZ ;  /* 0x000001a80f0a7824 */ /* 0x000fe200078e02ff */
[----:B------:R-:W0:Y:S02]  /*6d60*/  LDC R12, c[0x0][0x248] ;  /* 0x00009200ff0c7b82 */ /* 0x000e240000000800 */
[----:B------:R-:W-:Y:S01]  /*6d70*/  LEA.HI.X.SX32 R3, R3, R123, 0x1, P0 ;  /* 0x0000007b03037211 */ /* 0x000fe200000f0eff */
[----:B------:R-:W-:Y:S01]  /*6d80*/  IMAD R11, R14, 0x1a7, RZ ;  /* 0x000001a70e0b7824 */ /* 0x000fe200078e02ff */
[----:B------:R-:W-:-:S03]  /*6d90*/  IADD3 R8, P1, R5, R122, RZ ;  /* 0x0000007a05087210 */ /* 0x000fc60007f3e0ff */
[----:B------:R1:W3:Y:S01]  /*6da0*/  LDG.E.U8 R83, desc[UR8][R2.64] ;  /* 0x0000000802537981 */ /* 0x0002e2000c1e1100 */
[-C--:B------:R-:W-:Y:S01]  /*6db0*/  LEA.HI.X.SX32 R9, R5, R123.reuse, 0x1, P1 ;  /* 0x0000007b05097211 */ /* 0x080fe200008f0eff */
[----:B------:R-:W-:Y:S01]  /*6dc0*/  IMAD R7, R13, 0x1a6, RZ ;  /* 0x000001a60d077824 */ /* 0x000fe200078e02ff */
[CC--:B------:R-:W-:Y:S01]  /*6dd0*/  IADD3 R4, P2, R11.reuse, R122.reuse, RZ ;  /* 0x0000007a0b047210 */ /* 0x0c0fe20007f5e0ff */
[----:B------:R-:W0:Y:S02]  /*6de0*/  LDC R14, c[0x0][0x248] ;  /* 0x00009200ff0e7b82 */ /* 0x000e240000000800 */
[----:B------:R-:W3:Y:S01]  /*6df0*/  LDG.E.U8 R30, desc[UR8][R8.64] ;  /* 0x00000008081e7981 */ /* 0x000ee2000c1e1100 */
[----:B-1----:R-:W-:Y:S02]  /*6e00*/  IADD3 R2, P1, R10, R122, RZ ;  /* 0x0000007a0a027210 */ /* 0x002fe40007f3e0ff */
[----:B------:R-:W-:-:S03]  /*6e10*/  LEA.HI.X.SX32 R5, R11, R123, 0x1, P2 ;  /* 0x0000007b0b057211 */ /* 0x000fc600010f0eff */
[----:B------:R-:W1:Y:S01]  /*6e20*/  LDC R15, c[0x0][0x248] ;  /* 0x00009200ff0f7b82 */ /* 0x000e620000000800 */
[-C--:B------:R-:W-:Y:S02]  /*6e30*/  LEA.HI.X.SX32 R3, R10, R123.reuse, 0x1, P1 ;  /* 0x0000007b0a037211 */ /* 0x080fe400008f0eff */
[C---:B------:R-:W-:Y:S01]  /*6e40*/  IADD3 R6, P0, R7.reuse, R122, RZ ;  /* 0x0000007a07067210 */ /* 0x040fe20007f1e0ff */
[----:B------:R4:W3:Y:S04]  /*6e50*/  LDG.E.U8 R40, desc[UR8][R4.64] ;  /* 0x0000000804287981 */ /* 0x0008e8000c1e1100 */
[----:B------:R-:W0:Y:S01]  /*6e60*/  LDC R11, c[0x0][0x248] ;  /* 0x00009200ff0b7b82 */ /* 0x000e220000000800 */
[----:B------:R2:W3:Y:S01]  /*6e70*/  LDG.E.U8 R81, desc[UR8][R2.64] ;  /* 0x0000000802517981 */ /* 0x0004e2000c1e1100 */
[----:B------:R-:W-:Y:S01]  /*6e80*/  LEA.HI.X.SX32 R7, R7, R123, 0x1, P0 ;  /* 0x0000007b07077211 */ /* 0x000fe200000f0eff */
[----:B------:R-:W-:-:S02]  /*6e90*/  IMAD R10, R25, 0x1ac, RZ ;  /* 0x000001ac190a7824 */ /* 0x000fc400078e02ff */
[----:B----4-:R-:W-:Y:S02]  /*6ea0*/  IMAD R5, R17, 0x1aa, RZ ;  /* 0x000001aa11057824 */ /* 0x010fe400078e02ff */
[----:B------:R4:W3:Y:S01]  /*6eb0*/  LDG.E.U8 R82, desc[UR8][R6.64] ;  /* 0x0000000806527981 */ /* 0x0008e2000c1e1100 */
[----:B------:R-:W1:Y:S01]  /*6ec0*/  LDC R13, c[0x0][0x248] ;  /* 0x00009200ff0d7b82 */ /* 0x000e620000000800 */
[----:B--2---:R-:W-:Y:S02]  /*6ed0*/  IMAD R2, R16, 0x1a9, RZ ;  /* 0x000001a910027824 */ /* 0x004fe400078e02ff */
[----:B------:R-:W-:-:S03]  /*6ee0*/  IMAD R3, R18, 0x1ab, RZ ;  /* 0x000001ab12037824 */ /* 0x000fc600078e02ff */
[CC--:B------:R-:W-:Y:S02]  /*6ef0*/  IADD3 R8, P0, R2.reuse, R122.reuse, RZ ;  /* 0x0000007a02087210 */ /* 0x0c0fe40007f1e0ff */
[----:B------:R-:W2:Y:S01]  /*6f00*/  LDC R16, c[0x0][0x248] ;  /* 0x00009200ff107b82 */ /* 0x000ea20000000800 */
[-C--:B----4-:R-:W-:Y:S02]  /*6f10*/  IADD3 R6, P1, R5, R122.reuse, RZ ;  /* 0x0000007a05067210 */ /* 0x090fe40007f3e0ff */
[-C--:B------:R-:W-:Y:S02]  /*6f20*/  IADD3 R4, P2, R3, R122.reuse, RZ ;  /* 0x0000007a03047210 */ /* 0x080fe40007f5e0ff */
[-C--:B------:R-:W-:Y:S02]  /*6f30*/  LEA.HI.X.SX32 R9, R2, R123.reuse, 0x1, P0 ;  /* 0x0000007b02097211 */ /* 0x080fe400000f0eff */
[----:B------:R-:W-:Y:S01]  /*6f40*/  IADD3 R2, P0, R10, R122, RZ ;  /* 0x0000007a0a027210 */ /* 0x000fe20007f1e0ff */
[----:B------:R-:W4:Y:S01]  /*6f50*/  LDC R17, c[0x0][0x248] ;  /* 0x00009200ff117b82 */ /* 0x000f220000000800 */
[-C--:B------:R-:W-:Y:S01]  /*6f60*/  LEA.HI.X.SX32 R7, R5, R123.reuse, 0x1, P1 ;  /* 0x0000007b05077211 */ /* 0x080fe200008f0eff */
[----:B------:R-:W3:Y:S01]  /*6f70*/  LDG.E.U8 R25, desc[UR8][R8.64] ;  /* 0x0000000808197981 */ /* 0x000ee2000c1e1100 */
[----:B------:R-:W-:-:S02]  /*6f80*/  LEA.HI.X.SX32 R5, R3, R123, 0x1, P2 ;  /* 0x0000007b03057211 */ /* 0x000fc400010f0eff */
[----:B------:R-:W-:Y:S01]  /*6f90*/  LEA.HI.X.SX32 R3, R10, R123, 0x1, P0 ;  /* 0x0000007b0a037211 */ /* 0x000fe200000f0eff */
[----:B------:R-:W3:Y:S02]  /*6fa0*/  LDG.E.U8 R80, desc[UR8][R6.64] ;  /* 0x0000000806507981 */ /* 0x000ee4000c1e1100 */
[----:B------:R-:W2:Y:S02]  /*6fb0*/  LDC R18, c[0x0][0x248] ;  /* 0x00009200ff127b82 */ /* 0x000ea40000000800 */
[----:B------:R0:W3:Y:S04]  /*6fc0*/  LDG.E.U8 R59, desc[UR8][R2.64] ;  /* 0x00000008023b7981 */ /* 0x0000e8000c1e1100 */
[----:B------:R0:W3:Y:S02]  /*6fd0*/  LDG.E.U8 R39, desc[UR8][R4.64] ;  /* 0x0000000804277981 */ /* 0x0000e4000c1e1100 */
[----:B0-----:R-:W-:-:S02]  /*6fe0*/  IMAD R3, R11, 0x1ad, RZ ;  /* 0x000001ad0b037824 */ /* 0x001fc400078e02ff */
[----:B------:R-:W-:-:S03]  /*6ff0*/  IMAD R5, R12, 0x1ae, RZ ;  /* 0x000001ae0c057824 */ /* 0x000fc600078e02ff */
[-C--:B------:R-:W-:Y:S01]  /*7000*/  IADD3 R2, P0, R3, R122.reuse, RZ ;  /* 0x0000007a03027210 */ /* 0x080fe20007f1e0ff */
[----:B------:R-:W-:Y:S01]  /*7010*/  IMAD R11, R14, 0x130, RZ ;  /* 0x000001300e0b7824 */ /* 0x000fe200078e02ff */
[----:B------:R-:W0:Y:S01]  /*7020*/  LDC R12, c[0x0][0x248] ;  /* 0x00009200ff0c7b82 */ /* 0x000e220000000800 */
[----:B-1----:R-:W-:Y:S01]  /*7030*/  IMAD R10, R15, 0x131, RZ ;  /* 0x000001310f0a7824 */ /* 0x002fe200078e02ff */
[-C--:B------:R-:W-:Y:S02]  /*7040*/  LEA.HI.X.SX32 R3, R3, R123.reuse, 0x1, P0 ;  /* 0x0000007b03037211 */ /* 0x080fe400000f0eff */
[-C--:B------:R-:W-:Y:S02]  /*7050*/  IADD3 R8, P1, R5, R122.reuse, RZ ;  /* 0x0000007a05087210 */ /* 0x080fe40007f3e0ff */
[-C--:B------:R-:W-:Y:S01]  /*7060*/  IADD3 R4, P0, R11, R122.reuse, RZ ;  /* 0x0000007a0b047210 */ /* 0x080fe20007f1e0ff */
[----:B------:R1:W3:Y:S01]  /*7070*/  LDG.E.U8 R26, desc[UR8][R2.64] ;  /* 0x00000008021a7981 */ /* 0x0002e2000c1e1100 */
[-C--:B------:R-:W-:Y:S01]  /*7080*/  LEA.HI.X.SX32 R9, R5, R123.reuse, 0x1, P1 ;  /* 0x0000007b05097211 */ /* 0x080fe200008f0eff */
[----:B------:R-:W-:Y:S01]  /*7090*/  IMAD R7, R13, 0x1af, RZ ;  /* 0x000001af0d077824 */ /* 0x000fe200078e02ff */
[----:B------:R-:W-:Y:S01]  /*70a0*/  LEA.HI.X.SX32 R5, R11, R123, 0x1, P0 ;  /* 0x0000007b0b057211 */ /* 0x000fe200000f0eff */
[----:B------:R-:W5:Y:S02]  /*70b0*/  LDC R13, c[0x0][0x248] ;  /* 0x00009200ff0d7b82 */ /* 0x000f640000000800 */
[----:B------:R-:W3:Y:S01]  /*70c0*/  LDG.E.U8 R58, desc[UR8][R8.64] ;  /* 0x00000008083a7981 */ /* 0x000ee2000c1e1100 */
[----:B-1----:R-:W-:-:S03]  /*70d0*/  IADD3 R2, P1, R10, R122, RZ ;  /* 0x0000007a0a027210 */ /* 0x002fc60007f3e0ff */
[----:B------:R4:W3:Y:S02]  /*70e0*/  LDG.E.U8 R127, desc[UR8][R4.64] ;  /* 0x00000008047f7981 */ /* 0x0008e4000c1e1100 */
[----:B------:R-:W1:Y:S01]  /*70f0*/  LDC R11, c[0x0][0x248] ;  /* 0x00009200ff0b7b82 */ /* 0x000e620000000800 */
[----:B------:R-:W-:-:S05]  /*7100*/  LEA.HI.X.SX32 R3, R10, R123, 0x1, P1 ;  /* 0x0000007b0a037211 */ /* 0x000fca00008f0eff */
[----:B------:R2:W3:Y:S01]  /*7110*/  LDG.E.U8 R124, desc[UR8][R2.64] ;  /* 0x00000008027c7981 */ /* 0x0004e2000c1e1100 */
[----:B------:R-:W-:Y:S01]  /*7120*/  IADD3 R6, P2, R7, R122, RZ ;  /* 0x0000007a07067210 */ /* 0x000fe20007f5e0ff */
[----:B----4-:R-:W-:Y:S01]  /*7130*/  IMAD R5, R17, 0x133, RZ ;  /* 0x0000013311057824 */ /* 0x010fe200078e02ff */
[----:B------:R-:W4:Y:S02]  /*7140*/  LDC R14, c[0x0][0x248] ;  /* 0x00009200ff0e7b82 */ /* 0x000f240000000800 */
[----:B------:R-:W-:Y:S01]  /*7150*/  LEA.HI.X.SX32 R7, R7, R123, 0x1, P2 ;  /* 0x0000007b07077211 */ /* 0x000fe200010f0eff */
[----:B--2---:R-:W-:-:S05]  /*7160*/  IMAD R2, R16, 0x132, RZ ;  /* 0x0000013210027824 */ /* 0x004fca00078e02ff */
[----:B------:R-:W2:Y:S01]  /*7170*/  LDC R15, c[0x0][0x248] ;  /* 0x00009200ff0f7b82 */ /* 0x000ea20000000800 */
[----:B------:R-:W-:Y:S01]  /*7180*/  IMAD R3, R18, 0x134, RZ ;  /* 0x0000013412037824 */ /* 0x000fe200078e02ff */
[----:B------:R0:W3:Y:S01]  /*7190*/  LDG.E.U8 R38, desc[UR8][R6.64] ;  /* 0x0000000806267981 */ /* 0x0000e2000c1e1100 */
[----:B------:R-:W-:Y:S01]  /*71a0*/  IMAD R10, R102, 0x135, RZ ;  /* 0x00000135660a7824 */ /* 0x000fe200078e02ff */
[CC--:B------:R-:W-:Y:S02]  /*71b0*/  IADD3 R8, P0, R2.reuse, R122.reuse, RZ ;  /* 0x0000007a02087210 */ /* 0x0c0fe40007f1e0ff */
[-C--:B------:R-:W-:Y:S02]  /*71c0*/  IADD3 R4, P2, R3, R122.reuse, RZ ;  /* 0x0000007a03047210 */ /* 0x080fe40007f5e0ff */
[----:B------:R-:W-:Y:S01]  /*71d0*/  LEA.HI.X.SX32 R9, R2, R123, 0x1, P0 ;  /* 0x0000007b02097211 */ /* 0x000fe200000f0eff */
[----:B------:R-:W3:Y:S01]  /*71e0*/  LDC R16, c[0x0][0x248] ;  /* 0x00009200ff107b82 */ /* 0x000ee20000000800 */
[----:B------:R-:W-:-:S02]  /*71f0*/  IADD3 R2, P0, R10, R122, RZ ;  /* 0x0000007a0a027210 */ /* 0x000fc40007f1e0ff */
[C---:B0-----:R-:W-:Y:S01]  /*7200*/  IADD3 R6, P1, R5.reuse, R122, RZ ;  /* 0x0000007a05067210 */ /* 0x041fe20007f3e0ff */
[----:B------:R-:W3:Y:S03]  /*7210*/  LDG.E.U8 R131, desc[UR8][R8.64] ;  /* 0x0000000808837981 */ /* 0x000ee6000c1e1100 */
[-C--:B------:R-:W-:Y:S01]  /*7220*/  LEA.HI.X.SX32 R7, R5, R123.reuse, 0x1, P1 ;  /* 0x0000007b05077211 */ /* 0x080fe200008f0eff */
[----:B------:R-:W0:Y:S01]  /*7230*/  LDC R17, c[0x0][0x248] ;  /* 0x00009200ff117b82 */ /* 0x000e220000000800 */
[-C--:B------:R-:W-:Y:S02]  /*7240*/  LEA.HI.X.SX32 R5, R3, R123.reuse, 0x1, P2 ;  /* 0x0000007b03057211 */ /* 0x080fe400010f0eff */
[----:B------:R-:W-:Y:S01]  /*7250*/  LEA.HI.X.SX32 R3, R10, R123, 0x1, P0 ;  /* 0x0000007b0a037211 */ /* 0x000fe200000f0eff */
[----:B------:R-:W3:Y:S04]  /*7260*/  LDG.E.U8 R130, desc[UR8][R6.64] ;  /* 0x0000000806827981 */ /* 0x000ee8000c1e1100 */
[----:B------:R1:W3:Y:S01]  /*7270*/  LDG.E.U8 R125, desc[UR8][R2.64] ;  /* 0x00000008027d7981 */ /* 0x0002e2000c1e1100 */
[----:B------:R-:W0:Y:S03]  /*7280*/  LDC R18, c[0x0][0x248] ;  /* 0x00009200ff127b82 */ /* 0x000e260000000800 */
[----:B------:R5:W3:Y:S05]  /*7290*/  LDG.E.U8 R126, desc[UR8][R4.64] ;  /* 0x00000008047e7981 */ /* 0x000aea000c1e1100 */
[----:B------:R-:W0:Y:S01]  /*72a0*/  LDC R102, c[0x0][0x248] ;  /* 0x00009200ff667b82 */ /* 0x000e220000000800 */
[----:B-1----:R-:W-:-:S02]  /*72b0*/  IMAD R3, R11, 0x136, RZ ;  /* 0x000001360b037824 */ /* 0x002fc400078e02ff */
[----:B-----5:R-:W-:-:S03]  /*72c0*/  IMAD R5, R12, 0x137, RZ ;  /* 0x000001370c057824 */ /* 0x020fc600078e02ff */
[-C--:B------:R-:W-:Y:S01]  /*72d0*/  IADD3 R2, P0, R3, R122.reuse, RZ ;  /* 0x0000007a03027210 */ /* 0x080fe20007f1e0ff */
[----:B------:R-:W-:Y:S01]  /*72e0*/  IMAD R7, R13, 0x138, RZ ;  /* 0x000001380d077824 */ /* 0x000fe200078e02ff */
[----:B------:R-:W1:Y:S01]  /*72f0*/  LDC R12, c[0x0][0x248] ;  /* 0x00009200ff0c7b82 */ /* 0x000e620000000800 */
[----:B----4-:R-:W-:Y:S01]  /*7300*/  IMAD R11, R14, 0x139, RZ ;  /* 0x000001390e0b7824 */ /* 0x010fe200078e02ff */
[-C--:B------:R-:W-:Y:S01]  /*7310*/  LEA.HI.X.SX32 R3, R3, R123.reuse, 0x1, P0 ;  /* 0x0000007b03037211 */ /* 0x080fe200000f0eff */
[----:B--2---:R-:W-:Y:S01]  /*7320*/  IMAD R10, R15, 0x13a, RZ ;  /* 0x0000013a0f0a7824 */ /* 0x004fe200078e02ff */
[-C--:B------:R-:W-:Y:S02]  /*7330*/  IADD3 R8, P1, R5, R122.reuse, RZ ;  /* 0x0000007a05087210 */ /* 0x080fe40007f3e0ff */
[-C--:B------:R-:W-:Y:S01]  /*7340*/  IADD3 R6, P0, R7, R122.reuse, RZ ;  /* 0x0000007a07067210 */ /* 0x080fe20007f1e0ff */
[----:B------:R2:W4:Y:S01]  /*7350*/  LDG.E.U8 R134, desc[UR8][R2.64] ;  /* 0x0000000802867981 */ /* 0x000522000c1e1100 */
[----:B------:R-:W-:Y:S01]  /*7360*/  IADD3 R4, P2, R11, R122, RZ ;  /* 0x0000007a0b047210 */ /* 0x000fe20007f5e0ff */
[----:B------:R-:W5:Y:S01]  /*7370*/  LDC R13, c[0x0][0x248] ;  /* 0x00009200ff0d7b82 */ /* 0x000f620000000800 */
[----:B------:R-:W-:-:S02]  /*7380*/  LEA.HI.X.SX32 R9, R5, R123, 0x1, P1 ;  /* 0x0000007b05097211 */ /* 0x000fc400008f0eff */
[-C--:B------:R-:W-:Y:S02]  /*7390*/  LEA.HI.X.SX32 R7, R7, R123.reuse, 0x1, P0 ;  /* 0x0000007b07077211 */ /* 0x080fe400000f0eff */
[-C--:B------:R-:W-:Y:S01]  /*73a0*/  LEA.HI.X.SX32 R5, R11, R123.reuse, 0x1, P2 ;  /* 0x0000007b0b057211 */ /* 0x080fe200010f0eff */
[----:B------:R-:W5:Y:S01]  /*73b0*/  LDG.E.U8 R129, desc[UR8][R8.64] ;  /* 0x0000000808817981 */ /* 0x000f62000c1e1100 */
[C---:B--2---:R-:W-:Y:S01]  /*73c0*/  IADD3 R2, P1, R10.reuse, R122, RZ ;  /* 0x0000007a0a027210 */ /* 0x044fe20007f3e0ff */
[----:B------:R-:W2:Y:S02]  /*73d0*/  LDC R11, c[0x0][0x248] ;  /* 0x00009200ff0b7b82 */ /* 0x000ea40000000800 */
[----:B------:R-:W2:Y:S01]  /*73e0*/  LDG.E.U8 R128, desc[UR8][R6.64] ;  /* 0x0000000806807981 */ /* 0x000ea2000c1e1100 */
[----:B------:R-:W-:-:S03]  /*73f0*/  LEA.HI.X.SX32 R3, R10, R123, 0x1, P1 ;  /* 0x0000007b0a037211 */ /* 0x000fc600008f0eff */
[----:B---3--:R3:W-:Y:S02]  /*7400*/  STL [R1+0x60], R127 ;  /* 0x0000607f01007387 */ /* 0x0087e40000100800 */
[----:B------:R-:W2:Y:S02]  /*7410*/  LDC R14, c[0x0][0x248] ;  /* 0x00009200ff0e7b82 */ /* 0x000ea40000000800 */
[----:B------:R0:W-:Y:S06]  /*7420*/  STL [R1+0x5c], R124 ;  /* 0x00005c7c01007387 */ /* 0x0001ec0000100800 */
[----:B------:R-:W2:Y:S01]  /*7430*/  LDC R15, c[0x0][0x248] ;  /* 0x00009200ff0f7b82 */ /* 0x000ea20000000800 */
[----:B---3--:R3:W2:Y:S04]  /*7440*/  LDG.E.U8 R127, desc[UR8][R4.64] ;  /* 0x00000008047f7981 */ /* 0x0086a8000c1e1100 */
[----:B0-----:R0:W2:Y:S01]  /*7450*/  LDG.E.U8 R124, desc[UR8][R2.64] ;  /* 0x00000008027c7981 */ /* 0x0010a2000c1e1100 */
[----:B------:R-:W-:-:S02]  /*7460*/  IMAD R10, R102, 0x13e, RZ ;  /* 0x0000013e660a7824 */ /* 0x000fc400078e02ff */
[----:B---3--:R-:W-:Y:S02]  /*7470*/  IMAD R5, R17, 0x13c, RZ ;  /* 0x0000013c11057824 */ /* 0x008fe400078e02ff */
[----:B------:R-:W3:Y:S01]  /*7480*/  LDC R17, c[0x0][0x248] ;  /* 0x00009200ff117b82 */ /* 0x000ee20000000800 */
[----:B0-----:R-:W-:Y:S02]  /*7490*/  IMAD R2, R16, 0x13b, RZ ;  /* 0x0000013b10027824 */ /* 0x001fe400078e02ff */
[----:B------:R-:W-:Y:S01]  /*74a0*/  IMAD R3, R18, 0x13d, RZ ;  /* 0x0000013d12037824 */ /* 0x000fe200078e02ff */
[-C--:B------:R-:W-:Y:S01]  /*74b0*/  IADD3 R6, P1, R5, R122.reuse, RZ ;  /* 0x0000007a05067210 */ /* 0x080fe20007f3e0ff */
[----:B------:R0:W-:Y:S01]  /*74c0*/  STL [R1+0x58], R131 ;  /* 0x0000588301007387 */ /* 0x0001e20000100800 */
[-C--:B------:R-:W-:Y:S02]  /*74d0*/  IADD3 R8, P0, R2, R122.reuse, RZ ;  /* 0x0000007a02087210 */ /* 0x080fe40007f1e0ff */
[----:B------:R-:W3:Y:S01]  /*74e0*/  LDC R16, c[0x0][0x248] ;  /* 0x00009200ff107b82 */ /* 0x000ee20000000800 */
[----:B------:R-:W-:-:S02]  /*74f0*/  IADD3 R4, P2, R3, R122, RZ ;  /* 0x0000007a03047210 */ /* 0x000fc40007f5e0ff */
[-C--:B------:R-:W-:Y:S02]  /*7500*/  LEA.HI.X.SX32 R9, R2, R123.reuse, 0x1, P0 ;  /* 0x0000007b02097211 */ /* 0x080fe400000f0eff */
[C---:B------:R-:W-:Y:S02]  /*7510*/  IADD3 R2, P0, R10.reuse, R122, RZ ;  /* 0x0000007a0a027210 */ /* 0x040fe40007f1e0ff */
[-C--:B------:R-:W-:Y:S01]  /*7520*/  LEA.HI.X.SX32 R7, R5, R123.reuse, 0x1, P1 ;  /* 0x0000007b05077211 */ /* 0x080fe200008f0eff */
[----:B------:R1:W-:Y:S01]  /*7530*/  STL [R1+0x54], R130 ;  /* 0x0000548201007387 */ /* 0x0003e20000100800 */
[-C--:B------:R-:W-:Y:S01]  /*7540*/  LEA.HI.X.SX32 R5, R3, R123.reuse, 0x1, P2 ;  /* 0x0000007b03057211 */ /* 0x080fe200010f0eff */
[----:B------:R-:W3:Y:S01]  /*7550*/  LDC R18, c[0x0][0x248] ;  /* 0x00009200ff127b82 */ /* 0x000ee20000000800 */
[----:B------:R-:W-:Y:S01]  /*7560*/  LEA.HI.X.SX32 R3, R10, R123, 0x1, P0 ;  /* 0x0000007b0a037211 */ /* 0x000fe200000f0eff */
[----:B0-----:R-:W3:Y:S04]  /*7570*/  LDG.E.U8 R131, desc[UR8][R8.64] ;  /* 0x0000000808837981 */ /* 0x001ee8000c1e1100 */
[----:B------:R0:W-:Y:S04]  /*7580*/  STL [R1+0x50], R126 ;  /* 0x0000507e01007387 */ /* 0x0001e80000100800 */
[----:B------:R0:W-:Y:S04]  /*7590*/  STL [R1+0x4c], R125 ;  /* 0x00004c7d01007387 */ /* 0x0001e80000100800 */
[----:B-1----:R-:W3:Y:S04]  /*75a0*/  LDG.E.U8 R130, desc[UR8][R6.64] ;  /* 0x0000000806827981 */ /* 0x002ee8000c1e1100 */
[----:B0-----:R0:W3:Y:S04]  /*75b0*/  LDG.E.U8 R126, desc[UR8][R4.64] ;  /* 0x00000008047e7981 */ /* 0x0010e8000c1e1100 */
[----:B------:R2:W3:Y:S01]  /*75c0*/  LDG.E.U8 R125, desc[UR8][R2.64] ;  /* 0x00000008027d7981 */ /* 0x0004e2000c1e1100 */
[----:B0-----:R-:W-:-:S03]  /*75d0*/  IMAD R5, R12, 0x1b0, RZ ;  /* 0x000001b00c057824 */ /* 0x001fc600078e02ff */
[----:B----4-:R-:W-:Y:S01]  /*75e0*/  STL [R1+0x48], R134 ;  /* 0x0000488601007387 */ /* 0x010fe20000100800 */
[----:B-----5:R-:W-:Y:S01]  /*75f0*/  IMAD R7, R13, 0x1b1, RZ ;  /* 0x000001b10d077824 */ /* 0x020fe200078e02ff */
[----:B------:R-:W0:Y:S01]  /*7600*/  LDC R12, c[0x0][0x248] ;  /* 0x00009200ff0c7b82 */ /* 0x000e220000000800 */
[----:B--2---:R-:W-:Y:S01]  /*7610*/  IMAD R3, R11, 0x13f, RZ ;  /* 0x0000013f0b037824 */ /* 0x004fe200078e02ff */
[----:B------:R-:W-:-:S04]  /*7620*/  IADD3 R8, P1, R5, R122, RZ ;  /* 0x0000007a05087210 */ /* 0x000fc80007f3e0ff */
[-C--:B------:R-:W-:Y:S01]  /*7630*/  IADD3 R2, P0, R3, R122.reuse, RZ ;  /* 0x0000007a03027210 */ /* 0x080fe20007f1e0ff */
[----:B------:R1:W-:Y:S01]  /*7640*/  STL [R1+0x44], R129 ;  /* 0x0000448101007387 */ /* 0x0003e20000100800 */
[-C--:B------:R-:W-:Y:S01]  /*7650*/  LEA.HI.X.SX32 R9, R5, R123.reuse, 0x1, P1 ;  /* 0x0000007b05097211 */ /* 0x080fe200008f0eff */
[----:B------:R-:W-:Y:S01]  /*7660*/  IMAD R10, R15, 0x1b3, RZ ;  /* 0x000001b30f0a7824 */ /* 0x000fe200078e02ff */
[----:B------:R-:W-:Y:S01]  /*7670*/  LEA.HI.X.SX32 R3, R3, R123, 0x1, P0 ;  /* 0x0000007b03037211 */ /* 0x000fe200000f0eff */
[----:B------:R2:W-:Y:S01]  /*7680*/  STL [R1+0x40], R128 ;  /* 0x0000408001007387 */ /* 0x0005e20000100800 */
[----:B------:R-:W-:Y:S01]  /*7690*/  IMAD R11, R14, 0x1b2, RZ ;  /* 0x000001b20e0b7824 */ /* 0x000fe200078e02ff */
[-C--:B------:R-:W-:Y:S01]  /*76a0*/  IADD3 R6, P0, R7, R122.reuse, RZ ;  /* 0x0000007a07067210 */ /* 0x080fe20007f1e0ff */
[----:B------:R-:W4:Y:S03]  /*76b0*/  LDC R14, c[0x0][0x248] ;  /* 0x00009200ff0e7b82 */ /* 0x000f260000000800 */
[----:B------:R-:W-:-:S02]  /*76c0*/  IADD3 R4, P2, R11, R122, RZ ;  /* 0x0000007a0b047210 */ /* 0x000fc40007f5e0ff */
[-C--:B------:R-:W-:Y:S02]  /*76d0*/  LEA.HI.X.SX32 R7, R7, R123.reuse, 0x1, P0 ;  /* 0x0000007b07077211 */ /* 0x080fe400000f0eff */
[----:B------:R-:W-:Y:S01]  /*76e0*/  LEA.HI.X.SX32 R5, R11, R123, 0x1, P2 ;  /* 0x0000007b0b057211 */ /* 0x000fe200010f0eff */
[----:B------:R-:W5:Y:S02]  /*76f0*/  LDC R15, c[0x0][0x248] ;  /* 0x00009200ff0f7b82 */ /* 0x000f640000000800 */
[----:B-1----:R-:W5:Y:S04]  /*7700*/  LDG.E.U8 R129, desc[UR8][R6.64] ;  /* 0x0000000806817981 */ /* 0x002f68000c1e1100 */
[----:B--2---:R-:W2:Y:S02]  /*7710*/  LDG.E.U8 R128, desc[UR8][R4.64] ;  /* 0x0000000804807981 */ /* 0x004ea4000c1e1100 */
[----:B------:R-:W1:Y:S08]  /*7720*/  LDC R11, c[0x0][0x248] ;  /* 0x00009200ff0b7b82 */ /* 0x000e700000000800 */
[----:B------:R-:W2:Y:S01]  /*7730*/  LDC R134, c[0x0][0x248] ;  /* 0x00009200ff867b82 */ /* 0x000ea20000000800 */
[----:B------:R0:W-:Y:S04]  /*7740*/  STL [R1+0x3c], R127 ;  /* 0x00003c7f01007387 */ /* 0x0001e80000100800 */
[----:B------:R4:W-:Y:S04]  /*7750*/  STL [R1+0x38], R124 ;  /* 0x0000387c01007387 */ /* 0x0009e80000100800 */
[----:B0-----:R-:W2:Y:S04]  /*7760*/  LDG.E.U8 R127, desc[UR8][R8.64] ;  /* 0x00000008087f7981 */ /* 0x001ea8000c1e1100 */
[----:B----4-:R0:W4:Y:S02]  /*7770*/  LDG.E.U8 R124, desc[UR8][R2.64] ;  /* 0x00000008027c7981 */ /* 0x010124000c1e1100 */
[----:B0-----:R-:W-:-:S04]  /*7780*/  IADD3 R2, P1, R10, R122, RZ ;  /* 0x0000007a0a027210 */ /* 0x001fc80007f3e0ff */
[----:B------:R-:W-:Y:S02]  /*7790*/  LEA.HI.X.SX32 R3, R10, R123, 0x1, P1 ;  /* 0x0000007b0a037211 */ /* 0x000fe400008f0eff */
[----:B------:R-:W0:Y:S03]  /*77a0*/  LDC R10, c[0x0][0x248] ;  /* 0x00009200ff0a7b82 */ /* 0x000e260000000800 */
[----:B------:R1:W2:Y:S01]  /*77b0*/  LDG.E.U8 R102, desc[UR8][R2.64] ;  /* 0x0000000802667981 */ /* 0x0002a2000c1e1100 */
[----:B---3--:R-:W-:Y:S02]  /*77c0*/  IMAD R8, R18, 0x1b6, RZ ;  /* 0x000001b612087824 */ /* 0x008fe400078e02ff */
[----:B------:R-:W-:Y:S02]  /*77d0*/  IMAD R5, R17, 0x1b5, RZ ;  /* 0x000001b511057824 */ /* 0x000fe400078e02ff */
[----:B-1----:R-:W-:-:S02]  /*77e0*/  IMAD R3, R16, 0x1b4, RZ ;  /* 0x000001b410037824 */ /* 0x002fc400078e02ff */
[----:B------:R-:W1:Y:S01]  /*77f0*/  LDC R16, c[0x0][0x248] ;  /* 0x00009200ff107b82 */ /* 0x000e620000000800 */
[-C--:B------:R-:W-:Y:S02]  /*7800*/  IADD3 R2, P2, R8, R122.reuse, RZ ;  /* 0x0000007a08027210 */ /* 0x080fe40007f5e0ff */
[-C--:B------:R-:W-:Y:S01]  /*7810*/  IADD3 R6, P0, R3, R122.reuse, RZ ;  /* 0x0000007a03067210 */ /* 0x080fe20007f1e0ff */
[----:B------:R-:W-:Y:S01]  /*7820*/  IMAD R9, R12, 0x1b7, RZ ;  /* 0x000001b70c097824 */ /* 0x000fe200078e02ff */
[----:B------:R-:W-:Y:S02]  /*7830*/  IADD3 R4, P1, R5, R122, RZ ;  /* 0x0000007a05047210 */ /* 0x000fe40007f3e0ff */
[-C--:B------:R-:W-:Y:S02]  /*7840*/  LEA.HI.X.SX32 R7, R3, R123.reuse, 0x1, P0 ;  /* 0x0000007b03077211 */ /* 0x080fe400000f0eff */
[-C--:B------:R-:W-:Y:S01]  /*7850*/  LEA.HI.X.SX32 R3, R8, R123.reuse, 0x1, P2 ;  /* 0x0000007b08037211 */ /* 0x080fe200010f0eff */
[----:B------:R3:W-:Y:S01]  /*7860*/  STL [R1+0x34], R131 ;  /* 0x0000348301007387 */ /* 0x0007e20000100800 */
[----:B------:R-:W-:-:S03]  /*7870*/  LEA.HI.X.SX32 R5, R5, R123, 0x1, P1 ;  /* 0x0000007b05057211 */ /* 0x000fc600008f0eff */
[----:B------:R-:W-:Y:S01]  /*7880*/  STL [R1+0x30], R130 ;  /* 0x0000308201007387 */ /* 0x000fe20000100800 */
[----:B------:R-:W-:-:S03]  /*7890*/  IADD3 R12, P0, R9, R122, RZ ;  /* 0x0000007a090c7210 */ /* 0x000fc60007f1e0ff */
[----:B------:R0:W-:Y:S01]  /*78a0*/  STL [R1+0x2c], R126 ;  /* 0x00002c7e01007387 */ /* 0x0001e20000100800 */
[----:B---3--:R-:W3:Y:S03]  /*78b0*/  LDC R131, c[0x0][0x248] ;  /* 0x00009200ff837b82 */ /* 0x008ee60000000800 */
[----:B------:R0:W3:Y:S04]  /*78c0*/  LDG.E.U8 R17, desc[UR8][R2.64] ;  /* 0x0000000802117981 */ /* 0x0000e8000c1e1100 */
[----:B------:R0:W-:Y:S01]  /*78d0*/  STL [R1+0x28], R125 ;  /* 0x0000287d01007387 */ /* 0x0001e20000100800 */
[----:B------:R-:W-:Y:S01]  /*78e0*/  LEA.HI.X.SX32 R13, R9, R123, 0x1, P0 ;  /* 0x0000007b090d7211 */ /* 0x000fe200000f0eff */
[----:B0-----:R-:W0:Y:S02]  /*78f0*/  LDC R126, c[0x0][0x248] ;  /* 0x00009200ff7e7b82 */ /* 0x001e240000000800 */
[----:B------:R5:W3:Y:S01]  /*7900*/  LDG.E.U8 R5, desc[UR8][R4.64] ;  /* 0x0000000804057981 */ /* 0x000ae2000c1e1100 */
[----:B------:R-:W-:-:S03]  /*7910*/  IMAD R3, R10, 0x1b8, RZ ;  /* 0x000001b80a037824 */ /* 0x000fc600078e02ff */
[----:B------:R1:W3:Y:S02]  /*7920*/  LDG.E.U8 R12, desc[UR8][R12.64] ;  /* 0x000000080c0c7981 */ /* 0x0002e4000c1e1100 */
[----:B------:R-:W0:Y:S01]  /*7930*/  LDC R125, c[0x0][0x248] ;  /* 0x00009200ff7d7b82 */ /* 0x000e220000000800 */
[-C--:B------:R-:W-:Y:S01]  /*7940*/  IADD3 R2, P0, R3, R122.reuse, RZ ;  /* 0x0000007a03027210 */ /* 0x080fe20007f1e0ff */
[----:B------:R1:W3:Y:S01]  /*7950*/  LDG.E.U8 R18, desc[UR8][R6.64] ;  /* 0x0000000806127981 */ /* 0x0002e2000c1e1100 */
[----:B-----5:R-:W-:Y:S02]  /*7960*/  IMAD R4, R11, 0x1b9, RZ ;  /* 0x000001b90b047824 */ /* 0x020fe400078e02ff */
[----:B------:R-:W-:Y:S01]  /*7970*/  LEA.HI.X.SX32 R3, R3, R123, 0x1, P0 ;  /* 0x0000007b03037211 */ /* 0x000fe200000f0eff */
[----:B-1----:R-:W-:Y:S02]  /*7980*/  IMAD R13, R16, 0x1bc, RZ ;  /* 0x000001bc100d7824 */ /* 0x002fe400078e02ff */
[----:B------:R-:W-:-:S02]  /*7990*/  IADD3 R8, P1, R4, R122, RZ ;  /* 0x0000007a04087210 */ /* 0x000fc40007f3e0ff */
[----:B------:R1:W5:Y:S01]  /*79a0*/  LDG.E.U8 R16, desc[UR8][R2.64] ;  /* 0x0000000802107981 */ /* 0x000362000c1e1100 */
[----:B------:R-:W-:Y:S01]  /*79b0*/  IMAD R11, R14, 0x1ba, RZ ;  /* 0x000001ba0e0b7824 */ /* 0x000fe200078e02ff */
[----:B------:R-:W2:Y:S01]  /*79c0*/  LDC R130, c[0x0][0x248] ;  /* 0x00009200ff827b82 */ /* 0x000ea20000000800 */
[----:B------:R-:W-:Y:S01]  /*79d0*/  LEA.HI.X.SX32 R9, R4, R123, 0x1, P1 ;  /* 0x0000007b04097211 */ /* 0x000fe200008f0eff */
[----:B------:R-:W-:Y:S02]  /*79e0*/  IMAD R7, R15, 0x1bb, RZ ;  /* 0x000001bb0f077824 */ /* 0x000fe400078e02ff */
[-C--:B------:R-:W-:Y:S02]  /*79f0*/  IADD3 R10, P0, R11, R122.reuse, RZ ;  /* 0x0000007a0b0a7210 */ /* 0x080fe40007f1e0ff */
[----:B------:R-:W5:Y:S01]  /*7a00*/  LDG.E.U8 R8, desc[UR8][R8.64] ;  /* 0x0000000808087981 */ /* 0x000f62000c1e1100 */
[----:B-1----:R-:W-:-:S04]  /*7a10*/  IADD3 R2, P1, R13, R122, RZ ;  /* 0x0000007a0d027210 */ /* 0x002fc80007f3e0ff */
[-C--:B------:R-:W-:Y:S02]  /*7a20*/  LEA.HI.X.SX32 R3, R13, R123.reuse, 0x1, P1 ;  /* 0x0000007b0d037211 */ /* 0x080fe400008f0eff */
[----:B------:R-:W-:Y:S02]  /*7a30*/  IADD3 R6, P2, R7, R122, RZ ;  /* 0x0000007a07067210 */ /* 0x000fe40007f5e0ff */
[-C--:B------:R-:W-:Y:S01]  /*7a40*/  LEA.HI.X.SX32 R11, R11, R123.reuse, 0x1, P0 ;  /* 0x0000007b0b0b7211 */ /* 0x080fe200000f0eff */
[----:B------:R0:W5:Y:S01]  /*7a50*/  LDG.E.U8 R14, desc[UR8][R2.64] ;  /* 0x00000008020e7981 */ /* 0x000162000c1e1100 */
[----:B------:R-:W-:-:S03]  /*7a60*/  LEA.HI.X.SX32 R7, R7, R123, 0x1, P2 ;  /* 0x0000007b07077211 */ /* 0x000fc600010f0eff */
[----:B------:R-:W5:Y:S01]  /*7a70*/  LDG.E.U8 R15, desc[UR8][R10.64] ;  /* 0x000000080a0f7981 */ /* 0x000f62000c1e1100 */
[----:B0-----:R-:W-:Y:S02]  /*7a80*/  IMAD R2, R125, 0x1bd, RZ ;  /* 0x000001bd7d027824 */ /* 0x001fe400078e02ff */
[----:B------:R-:W-:Y:S01]  /*7a90*/  IMAD R3, R126, 0x1bf, RZ ;  /* 0x000001bf7e037824 */ /* 0x000fe200078e02ff */
[----:B------:R0:W5:Y:S02]  /*7aa0*/  LDG.E.U8 R11, desc[UR8][R6.64] ;  /* 0x00000008060b7981 */ /* 0x000164000c1e1100 */
[-C--:B------:R-:W-:Y:S02]  /*7ab0*/  IADD3 R126, P0, R2, R122.reuse, RZ ;  /* 0x0000007a027e7210 */ /* 0x080fe40007f1e0ff */
[----:B0-----:R-:W-:-:S04]  /*7ac0*/  IADD3 R6, P2, R3, R122, RZ ;  /* 0x0000007a03067210 */ /* 0x001fc80007f5e0ff */
[-C--:B------:R-:W-:Y:S01]  /*7ad0*/  LEA.HI.X.SX32 R7, R3, R123.reuse, 0x1, P2 ;  /* 0x0000007b03077211 */ /* 0x080fe200010f0eff */
[----:B----4-:R0:W-:Y:S04]  /*7ae0*/  STL [R1+0x24], R124 ;  /* 0x0000247c01007387 */ /* 0x0101e80000100800 */
[----:B--2---:R1:W-:Y:S01]  /*7af0*/  STL [R1+0x20], R127 ;  /* 0x0000207f01007387 */ /* 0x0043e20000100800 */
[----:B0-----:R-:W0:Y:S08]  /*7b00*/  LDC R124, c[0x0][0x248] ;  /* 0x00009200ff7c7b82 */ /* 0x001e300000000800 */
[----:B-1----:R-:W1:Y:S01]  /*7b10*/  LDC R127, c[0x0][0x248] ;  /* 0x00009200ff7f7b82 */ /* 0x002e620000000800 */
[----:B------:R2:W-:Y:S04]  /*7b20*/  STL [R1+0x18], R129 ;  /* 0x0000188101007387 */ /* 0x0005e80000100800 */
[----:B------:R-:W-:Y:S04]  /*7b30*/  STL [R1+0x14], R128 ;  /* 0x0000148001007387 */ /* 0x000fe80000100800 */
[----:B------:R4:W-:Y:S01]  /*7b40*/  STL [R1+0x10], R102 ;  /* 0x0000106601007387 */ /* 0x0009e20000100800 */
[----:B--2---:R-:W2:Y:S08]  /*7b50*/  LDC R129, c[0x0][0x248] ;  /* 0x00009200ff817b82 */ /* 0x004eb00000000800 */
[----:B----4-:R-:W4:Y:S08]  /*7b60*/  LDC R102, c[0x0][0x248] ;  /* 0x00009200ff667b82 */ /* 0x010f300000000800 */
[----:B------:R-:W3:Y:S01]  /*7b70*/  LDC R128, c[0x0][0x248] ;  /* 0x00009200ff807b82 */ /* 0x000ee20000000800 */
[----:B-1----:R-:W-:Y:S01]  /*7b80*/  IMAD R10, R127, 0x140, RZ ;  /* 0x000001407f0a7824 */ /* 0x002fe200078e02ff */
[----:B------:R-:W-:Y:S01]  /*7b90*/  LEA.HI.X.SX32 R127, R2, R123, 0x1, P0 ;  /* 0x0000007b027f7211 */ /* 0x000fe200000f0eff */
[----:B0-----:R-:W-:-:S03]  /*7ba0*/  IMAD R4, R124, 0x1be, RZ ;  /* 0x000001be7c047824 */ /* 0x001fc600078e02ff */
[-C--:B------:R-:W-:Y:S01]  /*7bb0*/  IADD3 R2, P0, R10, R122.reuse, RZ ;  /* 0x0000007a0a027210 */ /* 0x080fe20007f1e0ff */
[----:B------:R-:W5:Y:S01]  /*7bc0*/  LDG.E.U8 R9, desc[UR8][R126.64] ;  /* 0x000000087e097981 */ /* 0x000f62000c1e1100 */
[----:B------:R-:W-:Y:S02]  /*7bd0*/  IADD3 R124, P1, R4, R122, RZ ;  /* 0x0000007a047c7210 */ /* 0x000fe40007f3e0ff */
[-C--:B------:R-:W-:Y:S02]  /*7be0*/  LEA.HI.X.SX32 R3, R10, R123.reuse, 0x1, P0 ;  /* 0x0000007b0a037211 */ /* 0x080fe400000f0eff */
[----:B------:R-:W-:Y:S01]  /*7bf0*/  LEA.HI.X.SX32 R125, R4, R123, 0x1, P1 ;  /* 0x0000007b047d7211 */ /* 0x000fe200008f0eff */
[----:B------:R-:W5:Y:S04]  /*7c00*/  LDG.E.U8 R10, desc[UR8][R6.64] ;  /* 0x00000008060a7981 */ /* 0x000f68000c1e1100 */
[----:B------:R4:W5:Y:S04]  /*7c10*/  LDG.E.U8 R145, desc[UR8][R2.64] ;  /* 0x0000000802917981 */ /* 0x000968000c1e1100 */
[----:B------:R0:W5:Y:S01]  /*7c20*/  LDG.E.U8 R13, desc[UR8][R124.64] ;  /* 0x000000087c0d7981 */ /* 0x000162000c1e1100 */
[----:B----4-:R-:W-:-:S02]  /*7c30*/  IMAD R3, R102, 0x141, RZ ;  /* 0x0000014166037824 */ /* 0x010fc400078e02ff */
[----:B---3--:R-:W-:Y:S02]  /*7c40*/  IMAD R4, R128, 0x142, RZ ;  /* 0x0000014280047824 */ /* 0x008fe400078e02ff */
[----:B0-----:R-:W-:Y:S01]  /*7c50*/  IMAD R125, R130, 0x143, RZ ;  /* 0x00000143827d7824 */ /* 0x001fe200078e02ff */
[-C--:B------:R-:W-:Y:S01]  /*7c60*/  IADD3 R2, P0, R3, R122.reuse, RZ ;  /* 0x0000007a03027210 */ /* 0x080fe20007f1e0ff */
[----:B--2---:R-:W-:Y:S01]  /*7c70*/  IMAD R7, R129, 0x144, RZ ;  /* 0x0000014481077824 */ /* 0x004fe200078e02ff */
[CC--:B------:R-:W-:Y:S01]  /*7c80*/  IADD3 R126, P1, R4.reuse, R122.reuse, RZ ;  /* 0x0000007a047e7210 */ /* 0x0c0fe20007f3e0ff */
[----:B------:R-:W-:Y:S01]  /*7c90*/  IMAD R102, R131, 0x145, RZ ;  /* 0x0000014583667824 */ /* 0x000fe200078e02ff */
[-C--:B------:R-:W-:Y:S01]  /*7ca0*/  LEA.HI.X.SX32 R3, R3, R123.reuse, 0x1, P0 ;  /* 0x0000007b03037211 */ /* 0x080fe200000f0eff */
[----:B------:R-:W0:Y:S01]  /*7cb0*/  LDC R130, c[0x0][0x248] ;  /* 0x00009200ff827b82 */ /* 0x000e220000000800 */
[-C--:B------:R-:W-:Y:S02]  /*7cc0*/  IADD3 R124, P0, R125, R122.reuse, RZ ;  /* 0x0000007a7d7c7210 */ /* 0x080fe40007f1e0ff */
[----:B------:R-:W-:Y:S01]  /*7cd0*/  IADD3 R6, P2, R7, R122, RZ ;  /* 0x0000007a07067210 */ /* 0x000fe20007f5e0ff */
[----:B------:R1:W2:Y:S01]  /*7ce0*/  LDG.E.U8 R144, desc[UR8][R2.64] ;  /* 0x0000000802907981 */ /* 0x0002a2000c1e1100 */
[----:B------:R-:W-:-:S02]  /*7cf0*/  LEA.HI.X.SX32 R127, R4, R123, 0x1, P1 ;  /* 0x0000007b047f7211 */ /* 0x000fc400008f0eff */
[-C--:B------:R-:W-:Y:S01]  /*7d00*/  LEA.HI.X.SX32 R125, R125, R123.reuse, 0x1, P0 ;  /* 0x0000007b7d7d7211 */ /* 0x080fe200000f0eff */
[----:B------:R-:W3:Y:S01]  /*7d10*/  LDC R129, c[0x0][0x248] ;  /* 0x00009200ff817b82 */ /* 0x000ee20000000800 */
[----:B------:R-:W-:Y:S01]  /*7d20*/  LEA.HI.X.SX32 R7, R7, R123, 0x1, P2 ;  /* 0x0000007b07077211 */ /* 0x000fe200010f0eff */
[----:B------:R4:W2:Y:S04]  /*7d30*/  LDG.E.U8 R143, desc[UR8][R126.64] ;  /* 0x000000087e8f7981 */ /* 0x0008a8000c1e1100 */
[----:B------:R-:W2:Y:S02]  /*7d40*/  LDG.E.U8 R142, desc[UR8][R124.64] ;  /* 0x000000087c8e7981 */ /* 0x000ea4000c1e1100 */
[----:B------:R-:W3:Y:S02]  /*7d50*/  LDC R128, c[0x0][0x248] ;  /* 0x00009200ff807b82 */ /* 0x000ee40000000800 */
[----:B------:R-:W2:Y:S01]  /*7d60*/  LDG.E.U8 R141, desc[UR8][R6.64] ;  /* 0x00000008068d7981 */ /* 0x000ea2000c1e1100 */
[----:B-1----:R-:W-:-:S04]  /*7d70*/  IADD3 R2, P1, R102, R122, RZ ;  /* 0x0000007a66027210 */ /* 0x002fc80007f3e0ff */
[----:B------:R-:W-:Y:S01]  /*7d80*/  LEA.HI.X.SX32 R3, R102, R123, 0x1, P1 ;  /* 0x0000007b66037211 */ /* 0x000fe200008f0eff */
[----:B----4-:R-:W1:Y:S04]  /*7d90*/  LDC R126, c[0x0][0x248] ;  /* 0x00009200ff7e7b82 */ /* 0x010e680000000800 */
[----:B------:R4:W2:Y:S04]  /*7da0*/  LDG.E.U8 R252, desc[UR8][R2.64] ;  /* 0x0000000802fc7981 */ /* 0x0008a8000c1e1100 */
[----:B------:R-:W0:Y:S01]  /*7db0*/  LDC R127, c[0x0][0x248] ;  /* 0x00009200ff7f7b82 */ /* 0x000e220000000800 */
[----:B------:R-:W-:-:S02]  /*7dc0*/  IMAD R102, R140, 0x149, RZ ;  /* 0x000001498c667824 */ /* 0x000fc400078e02ff */
[----:B----4-:R-:W-:Y:S02]  /*7dd0*/  IMAD R2, R134, 0x146, RZ ;  /* 0x0000014686027824 */ /* 0x010fe400078e02ff */
[----:B------:R-:W-:-:S03]  /*7de0*/  IMAD R3, R138, 0x148, RZ ;  /* 0x000001488a037824 */ /* 0x000fc600078e02ff */
[----:B------:R-:W4:Y:S01]  /*7df0*/  LDC R131, c[0x0][0x248] ;  /* 0x00009200ff837b82 */ /* 0x000f220000000800 */
[CC--:B------:R-:W-:Y:S02]  /*7e00*/  IADD3 R248, P0, R2.reuse, R122.reuse, RZ ;  /* 0x0000007a02f87210 */ /* 0x0c0fe40007f1e0ff */
[CC--:B------:R-:W-:Y:S02]  /*7e10*/  IADD3 R6, P2, R3.reuse, R122.reuse, RZ ;  /* 0x0000007a03067210 */ /* 0x0c0fe40007f5e0ff */
[-C--:B------:R-:W-:Y:S02]  /*7e20*/  LEA.HI.X.SX32 R249, R2, R123.reuse, 0x1, P0 ;  /* 0x0000007b02f97211 */ /* 0x080fe400000f0eff */
[-C--:B------:R-:W-:Y:S01]  /*7e30*/  IADD3 R2, P0, R102, R122.reuse, RZ ;  /* 0x0000007a66027210 */ /* 0x080fe20007f1e0ff */
[----:B------:R-:W-:Y:S01]  /*7e40*/  IMAD R4, R136, 0x147, RZ ;  /* 0x0000014788047824 */ /* 0x000fe200078e02ff */
[-C--:B------:R-:W-:Y:S01]  /*7e50*/  LEA.HI.X.SX32 R7, R3, R123.reuse, 0x1, P2 ;  /* 0x0000007b03077211 */ /* 0x080fe200010f0eff */
[----:B------:R-:W4:Y:S01]  /*7e60*/  LDC R134, c[0x0][0x248] ;  /* 0x00009200ff867b82 */ /* 0x000f220000000800 */
[----:B------:R-:W-:Y:S01]  /*7e70*/  LEA.HI.X.SX32 R3, R102, R123, 0x1, P0 ;  /* 0x0000007b66037211 */ /* 0x000fe200000f0eff */
[----:B------:R-:W2:Y:S01]  /*7e80*/  LDG.E.U8 R248, desc[UR8][R248.64] ;  /* 0x00000008f8f87981 */ /* 0x000ea2000c1e1100 */
[----:B------:R-:W-:-:S03]  /*7e90*/  IADD3 R124, P1, R4, R122, RZ ;  /* 0x0000007a047c7210 */ /* 0x000fc60007f3e0ff */
[----:B------:R1:W2:Y:S01]  /*7ea0*/  LDG.E.U8 R245, desc[UR8][R2.64] ;  /* 0x0000000802f57981 */ /* 0x0002a2000c1e1100 */
[----:B------:R-:W-:Y:S01]  /*7eb0*/  LEA.HI.X.SX32 R125, R4, R123, 0x1, P1 ;  /* 0x0000007b047d7211 */ /* 0x000fe200008f0eff */
[----:B0-----:R-:W-:Y:S01]  /*7ec0*/  IMAD R4, R127, 0x14b, RZ ;  /* 0x0000014b7f047824 */ /* 0x001fe200078e02ff */
[----:B------:R-:W0:Y:S01]  /*7ed0*/  LDC R136, c[0x0][0x248] ;  /* 0x00009200ff887b82 */ /* 0x000e220000000800 */
[----:B------:R3:W2:Y:S01]  /*7ee0*/  LDG.E.U8 R246, desc[UR8][R6.64] ;  /* 0x0000000806f67981 */ /* 0x0006a2000c1e1100 */
[----:B-1----:R-:W-:Y:S02]  /*7ef0*/  IMAD R3, R126, 0x14a, RZ ;  /* 0x0000014a7e037824 */ /* 0x002fe400078e02ff */
[----:B------:R-:W-:Y:S01]  /*7f00*/  IADD3 R238, P1, R4, R122, RZ ;  /* 0x0000007a04ee7210 */ /* 0x000fe20007f3e0ff */
[----:B------:R-:W-:-:S03]  /*7f10*/  IMAD R102, R130, 0x14e, RZ ;  /* 0x0000014e82667824 */ /* 0x000fc600078e02ff */
[----:B------:R-:W1:Y:S01]  /*7f20*/  LDC R138, c[0x0][0x248] ;  /* 0x00009200ff8a7b82 */ /* 0x000e620000000800 */
[----:B------:R4:W2:Y:S01]  /*7f30*/  LDG.E.U8 R247, desc[UR8][R124.64] ;  /* 0x000000087cf77981 */ /* 0x0008a2000c1e1100 */
[----:B------:R-:W-:Y:S01]  /*7f40*/  IADD3 R2, P0, R3, R122, RZ ;  /* 0x0000007a03027210 */ /* 0x000fe20007f1e0ff */
[----:B---3--:R-:W-:-:S03]  /*7f50*/  IMAD R7, R129, 0x14d, RZ ;  /* 0x0000014d81077824 */ /* 0x008fc600078e02ff */
[-C--:B------:R-:W-:Y:S02]  /*7f60*/  LEA.HI.X.SX32 R3, R3, R123.reuse, 0x1, P0 ;  /* 0x0000007b03037211 */ /* 0x080fe400000f0eff */
[----:B------:R-:W-:Y:S01]  /*7f70*/  LEA.HI.X.SX32 R239, R4, R123, 0x1, P1 ;  /* 0x0000007b04ef7211 */ /* 0x000fe200008f0eff */
[----:B------:R-:W3:Y:S02]  /*7f80*/  LDC R126, c[0x0][0x248] ;  /* 0x00009200ff7e7b82 */ /* 0x000ee40000000800 */
[----:B------:R4:W2:Y:S01]  /*7f90*/  LDG.E.U8 R243, desc[UR8][R2.64] ;  /* 0x0000000802f37981 */ /* 0x0008a2000c1e1100 */
[----:B------:R-:W-:Y:S01]  /*7fa0*/  IADD3 R6, P2, R7, R122, RZ ;  /* 0x0000007a07067210 */ /* 0x000fe20007f5e0ff */
[----:B----4-:R-:W-:-:S04]  /*7fb0*/  IMAD R125, R128, 0x14c, RZ ;  /* 0x0000014c807d7824 */ /* 0x010fc800078e02ff */
[----:B------:R-:W4:Y:S08]  /*7fc0*/  LDC R127, c[0x0][0x248] ;  /* 0x00009200ff7f7b82 */ /* 0x000f300000000800 */
[----:B------:R-:W4:Y:S01]  /*7fd0*/  LDC R129, c[0x0][0x248] ;  /* 0x00009200ff817b82 */ /* 0x000f220000000800 */
[----:B------:R-:W-:Y:S01]  /*7fe0*/  IADD3 R2, P1, R102, R122, RZ ;  /* 0x0000007a66027210 */ /* 0x000fe20007f3e0ff */
[----:B0-----:R-:W-:Y:S01]  /*7ff0*/  IMAD R4, R136, 0x1c1, RZ ;  /* 0x000001c188047824 */ /* 0x001fe200078e02ff */
[-C--:B------:R-:W-:Y:S01]  /*8000*/  LEA.HI.X.SX32 R7, R7, R123.reuse, 0x1, P2 ;  /* 0x0000007b07077211 */ /* 0x080fe200010f0eff */
[----:B------:R-:W2:Y:S01]  /*8010*/  LDG.E.U8 R238, desc[UR8][R238.64] ;  /* 0x00000008eeee7981 */ /* 0x000ea2000c1e1100 */
[----:B------:R-:W-:-:S02]  /*8020*/  LEA.HI.X.SX32 R3, R102, R123, 0x1, P1 ;  /* 0x0000007b66037211 */ /* 0x000fc400008f0eff */
[C---:B------:R-:W-:Y:S01]  /*8030*/  IADD3 R124, P0, R125.reuse, R122, RZ ;  /* 0x0000007a7d7c7210 */ /* 0x040fe20007f1e0ff */
[----:B------:R0:W2:Y:S01]  /*8040*/  LDG.E.U8 R236, desc[UR8][R6.64] ;  /* 0x0000000806ec7981 */ /* 0x0000a2000c1e1100 */
[----:B------:R-:W4:Y:S03]  /*8050*/  LDC R128, c[0x0][0x248] ;  /* 0x00009200ff807b82 */ /* 0x000f260000000800 */
[----:B------:R1:W2:Y:S01]  /*8060*/  LDG.E.U8 R235, desc[UR8][R2.64] ;  /* 0x0000000802eb7981 */ /* 0x0002a2000c1e1100 */
[----:B------:R-:W-:-:S04]  /*8070*/  LEA.HI.X.SX32 R125, R125, R123, 0x1, P0 ;  /* 0x0000007b7d7d7211 */ /* 0x000fc800000f0eff */
[----:B------:R-:W4:Y:S01]  /*8080*/  LDC R130, c[0x0][0x248] ;  /* 0x00009200ff827b82 */ /* 0x000f220000000800 */
[----:B0-----:R-:W-:Y:S01]  /*8090*/  IMAD R7, R134, 0x1c0, RZ ;  /* 0x000001c086077824 */ /* 0x001fe200078e02ff */
[----:B------:R0:W2:Y:S01]  /*80a0*/  LDG.E.U8 R237, desc[UR8][R124.64] ;  /* 0x000000087ced7981 */ /* 0x0000a2000c1e1100 */
[----:B-1----:R-:W-:-:S03]  /*80b0*/  IMAD R3, R131, 0x14f, RZ ;  /* 0x0000014f83037824 */ /* 0x002fc600078e02ff */
[-C--:B------:R-:W-:Y:S01]  /*80c0*/  IADD3 R2, P1, R7, R122.reuse, RZ ;  /* 0x0000007a07027210 */ /* 0x080fe20007f3e0ff */
[----:B------:R-:W-:Y:S01]  /*80d0*/  IMAD R102, R138, 0x1c2, RZ ;  /* 0x000001c28a667824 */ /* 0x000fe200078e02ff */
[----:B------:R-:W1:Y:S01]  /*80e0*/  LDC R131, c[0x0][0x248] ;  /* 0x00009200ff837b82 */ /* 0x000e620000000800 */
[----:B------:R-:W-:-:S04]  /*80f0*/  IADD3 R230, P0, R3, R122, RZ ;  /* 0x0000007a03e67210 */ /* 0x000fc80007f1e0ff */
[-C--:B------:R-:W-:Y:S02]  /*8100*/  LEA.HI.X.SX32 R231, R3, R123.reuse, 0x1, P0 ;  /* 0x0000007b03e77211 */ /* 0x080fe400000f0eff */
[----:B------:R-:W-:Y:S01]  /*8110*/  LEA.HI.X.SX32 R3, R7, R123, 0x1, P1 ;  /* 0x0000007b07037211 */ /* 0x000fe200008f0eff */
[----:B------:R-:W1:Y:S01]  /*8120*/  LDC R134, c[0x0][0x248] ;  /* 0x00009200ff867b82 */ /* 0x000e620000000800 */
[-C--:B------:R-:W-:Y:S01]  /*8130*/  IADD3 R6, P2, R4, R122.reuse, RZ ;  /* 0x0000007a04067210 */ /* 0x080fe20007f5e0ff */
[----:B------:R-:W2:Y:S01]  /*8140*/  LDG.E.U8 R230, desc[UR8][R230.64] ;  /* 0x00000008e6e67981 */ /* 0x000ea2000c1e1100 */
[----:B0-----:R-:W-:-:S03]  /*8150*/  IADD3 R124, P0, R102, R122, RZ ;  /* 0x0000007a667c7210 */ /* 0x001fc60007f1e0ff */
[----:B------:R3:W2:Y:S02]  /*8160*/  LDG.E.U8 R251, desc[UR8][R2.64] ;  /* 0x0000000802fb7981 */ /* 0x0006a4000c1e1100 */
[----:B------:R-:W0:Y:S01]  /*8170*/  LDC R138, c[0x0][0x248] ;  /* 0x00009200ff8a7b82 */ /* 0x000e220000000800 */
[-C--:B------:R-:W-:Y:S02]  /*8180*/  LEA.HI.X.SX32 R7, R4, R123.reuse, 0x1, P2 ;  /* 0x0000007b04077211 */ /* 0x080fe400010f0eff */
[-C--:B------:R-:W-:Y:S01]  /*8190*/  LEA.HI.X.SX32 R125, R102, R123.reuse, 0x1, P0 ;  /* 0x0000007b667d7211 */ /* 0x080fe200000f0eff */
[----:B---3--:R-:W-:Y:S02]  /*81a0*/  IMAD R2, R126, 0x1c3, RZ ;  /* 0x000001c37e027824 */ /* 0x008fe400078e02ff */
[----:B------:R3:W2:Y:S01]  /*81b0*/  LDG.E.U8 R250, desc[UR8][R6.64] ;  /* 0x0000000806fa7981 */ /* 0x0006a2000c1e1100 */
[----:B----4-:R-:W-:Y:S01]  /*81c0*/  IMAD R3, R127, 0x1c4, RZ ;  /* 0x000001c47f037824 */ /* 0x010fe200078e02ff */
[----:B------:R-:W4:Y:S01]  /*81d0*/  LDC R136, c[0x0][0x248] ;  /* 0x00009200ff887b82 */ /* 0x000f220000000800 */
[----:B------:R-:W-:Y:S01]  /*81e0*/  IMAD R102, R129, 0x1c6, RZ ;  /* 0x000001c681667824 */ /* 0x000fe200078e02ff */
[CC--:B------:R-:W-:Y:S01]  /*81f0*/  IADD3 R126, P0, R2.reuse, R122.reuse, RZ ;  /* 0x0000007a027e7210 */ /* 0x0c0fe20007f1e0ff */
[----:B------:R3:W2:Y:S03]  /*8200*/  LDG.E.U8 R249, desc[UR8][R124.64] ;  /* 0x000000087cf97981 */ /* 0x0006a6000c1e1100 */
[----:B------:R-:W-:Y:S01]  /*8210*/  LEA.HI.X.SX32 R127, R2, R123, 0x1, P0 ;  /* 0x0000007b027f7211 */ /* 0x000fe200000f0eff */
[----:B---3--:R-:W-:Y:S01]  /*8220*/  IMAD R7, R128, 0x1c5, RZ ;  /* 0x000001c580077824 */ /* 0x008fe200078e02ff */
[----:B------:R-:W-:Y:S01]  /*8230*/  IADD3 R2, P2, R102, R122, RZ ;  /* 0x0000007a66027210 */ /* 0x000fe20007f5e0ff */
[----:B------:R-:W-:-:S02]  /*8240*/  IMAD R4, R130, 0x1c7, RZ ;  /* 0x000001c782047824 */ /* 0x000fc400078e02ff */
[----:B------:R3:W2:Y:S01]  /*8250*/  LDG.E.U8 R244, desc[UR8][R126.64] ;  /* 0x000000087ef47981 */ /* 0x0006a2000c1e1100 */
[----:B------:R-:W4:Y:S01]  /*8260*/  LDC R128, c[0x0][0x248] ;  /* 0x00009200ff807b82 */ /* 0x000f220000000800 */
[-C--:B------:R-:W-:Y:S02]  /*8270*/  IADD3 R124, P1, R3, R122.reuse, RZ ;  /* 0x0000007a037c7210 */ /* 0x080fe40007f3e0ff */
[-C--:B------:R-:W-:Y:S02]  /*8280*/  IADD3 R6, P0, R7, R122.reuse, RZ ;  /* 0x0000007a07067210 */ /* 0x080fe40007f1e0ff */
[-C--:B------:R-:W-:Y:S02]  /*8290*/  LEA.HI.X.SX32 R125, R3, R123.reuse, 0x1, P1 ;  /* 0x0000007b037d7211 */ /* 0x080fe400008f0eff */
[-C--:B------:R-:W-:Y:S01]  /*82a0*/  LEA.HI.X.SX32 R3, R102, R123.reuse, 0x1, P2 ;  /* 0x0000007b66037211 */ /* 0x080fe200010f0eff */
[----:B------:R-:W4:Y:S01]  /*82b0*/  LDC R129, c[0x0][0x248] ;  /* 0x00009200ff817b82 */ /* 0x000f220000000800 */
[----:B------:R-:W-:Y:S01]  /*82c0*/  LEA.HI.X.SX32 R7, R7, R123, 0x1, P0 ;  /* 0x0000007b07077211 */ /* 0x000fe200000f0eff */
[----:B------:R-:W2:Y:S01]  /*82d0*/  LDG.E.U8 R242, desc[UR8][R124.64] ;  /* 0x000000087cf27981 */ /* 0x000ea2000c1e1100 */
[----:B---3--:R-:W-:-:S03]  /*82e0*/  IADD3 R126, P1, R4, R122, RZ ;  /* 0x0000007a047e7210 */ /* 0x008fc60007f3e0ff */
[----:B------:R1:W3:Y:S01]  /*82f0*/  LDG.E.U8 R240, desc[UR8][R2.64] ;  /* 0x0000000802f07981 */ /* 0x0002e2000c1e1100 */
[----:B------:R-:W-:Y:S01]  /*8300*/  LEA.HI.X.SX32 R127, R4, R123, 0x1, P1 ;  /* 0x0000007b047f7211 */ /* 0x000fe200008f0eff */
[----:B0-----:R-:W-:Y:S01]  /*8310*/  IMAD R102, R138, 0x1cb, RZ ;  /* 0x000001cb8a667824 */ /* 0x001fe200078e02ff */
[----:B------:R-:W0:Y:S01]  /*8320*/  LDC R130, c[0x0][0x248] ;  /* 0x00009200ff827b82 */ /* 0x000e220000000800 */
[----:B------:R1:W3:Y:S04]  /*8330*/  LDG.E.U8 R241, desc[UR8][R6.64] ;  /* 0x0000000806f17981 */ /* 0x0002e8000c1e1100 */
[----:B------:R4:W3:Y:S01]  /*8340*/  LDG.E.U8 R239, desc[UR8][R126.64] ;  /* 0x000000087eef7981 */ /* 0x0008e2000c1e1100 */
[----:B-1----:R-:W-:Y:S02]  /*8350*/  IMAD R3, R131, 0x1c8, RZ ;  /* 0x000001c883037824 */ /* 0x002fe400078e02ff */
[----:B------:R-:W1:Y:S01]  /*8360*/  LDC R138, c[0x0][0x248] ;  /* 0x00009200ff8a7b82 */ /* 0x000e620000000800 */
[----:B------:R-:W-:-:S02]  /*8370*/  IMAD R7, R134, 0x1c9, RZ ;  /* 0x000001c986077824 */ /* 0x000fc400078e02ff */
[----:B------:R-:W-:-:S05]  /*8380*/  IADD3 R2, P0, R3, R122, RZ ;  /* 0x0000007a03027210 */ /* 0x000fca0007f1e0ff */
[----:B------:R-:W0:Y:S01]  /*8390*/  LDC R134, c[0x0][0x248] ;  /* 0x00009200ff867b82 */ /* 0x000e220000000800 */
[-C--:B------:R-:W-:Y:S02]  /*83a0*/  LEA.HI.X.SX32 R3, R3, R123.reuse, 0x1, P0 ;  /* 0x0000007b03037211 */ /* 0x080fe400000f0eff */
[-C--:B----4-:R-:W-:Y:S01]  /*83b0*/  IADD3 R126, P0, R102, R122.reuse, RZ ;  /* 0x0000007a667e7210 */ /* 0x090fe20007f1e0ff */
[----:B------:R-:W-:Y:S02]  /*83c0*/  IMAD R4, R136, 0x1ca, RZ ;  /* 0x000001ca88047824 */ /* 0x000fe400078e02ff */
[----:B------:R4:W3:Y:S01]  /*83d0*/  LDG.E.U8 R234, desc[UR8][R2.64] ;  /* 0x0000000802ea7981 */ /* 0x0008e2000c1e1100 */
[----:B------:R-:W-:Y:S01]  /*83e0*/  LEA.HI.X.SX32 R127, R102, R123, 0x1, P0 ;  /* 0x0000007b667f7211 */ /* 0x000fe200000f0eff */
[----:B------:R-:W1:Y:S04]  /*83f0*/  LDC R131, c[0x0][0x248] ;  /* 0x00009200ff837b82 */ /* 0x000e680000000800 */
[----:B------:R4:W3:Y:S01]  /*8400*/  LDG.E.U8 R231, desc[UR8][R126.64] ;  /* 0x000000087ee77981 */ /* 0x0008e2000c1e1100 */
[----:B------:R-:W-:Y:S01]  /*8410*/  IADD3 R6, P1, R7, R122, RZ ;  /* 0x0000007a07067210 */ /* 0x000fe20007f3e0ff */
[----:B----4-:R-:W-:-:S02]  /*8420*/  IMAD R2, R128, 0x1cc, RZ ;  /* 0x000001cc80027824 */ /* 0x010fc400078e02ff */
[----:B------:R-:W4:Y:S08]  /*8430*/  LDC R136, c[0x0][0x248] ;  /* 0x00009200ff887b82 */ /* 0x000f300000000800 */
[----:B------:R-:W5:Y:S01]  /*8440*/  LDC R126, c[0x0][0x248] ;  /* 0x00009200ff7e7b82 */ /* 0x000f620000000800 */
[----:B------:R-:W-:Y:S01]  /*8450*/  IMAD R3, R129, 0x1cd, RZ ;  /* 0x000001cd81037824 */ /* 0x000fe200078e02ff */
[----:B------:R-:W-:Y:S01]  /*8460*/  IADD3 R228, P0, R2, R122, RZ ;  /* 0x0000007a02e47210 */ /* 0x000fe20007f1e0ff */
[----:B0-----:R-:W-:Y:S01]  /*8470*/  IMAD R102, R134, 0x150, RZ ;  /* 0x0000015086667824 */ /* 0x001fe200078e02ff */
[----:B------:R-:W-:-:S04]  /*8480*/  LEA.HI.X.SX32 R7, R7, R123, 0x1, P1 ;  /* 0x0000007b07077211 */ /* 0x000fc800008f0eff */
[----:B------:R-:W0:Y:S01]  /*8490*/  LDC R127, c[0x0][0x248] ;  /* 0x00009200ff7f7b82 */ /* 0x000e220000000800 */
[-C--:B------:R-:W-:Y:S01]  /*84a0*/  IADD3 R124, P2, R4, R122.reuse, RZ ;  /* 0x0000007a047c7210 */ /* 0x080fe20007f5e0ff */
[----:B------:R4:W3:Y:S01]  /*84b0*/  LDG.E.U8 R233, desc[UR8][R6.64] ;  /* 0x0000000806e97981 */ /* 0x0008e2000c1e1100 */
[-C--:B------:R-:W-:Y:S02]  /*84c0*/  IADD3 R226, P1, R3, R122.reuse, RZ ;  /* 0x0000007a03e27210 */ /* 0x080fe40007f3e0ff */
[-C--:B------:R-:W-:Y:S02]  /*84d0*/  LEA.HI.X.SX32 R229, R2, R123.reuse, 0x1, P0 ;  /* 0x0000007b02e57211 */ /* 0x080fe400000f0eff */
[-C--:B------:R-:W-:Y:S01]  /*84e0*/  IADD3 R2, P0, R102, R122.reuse, RZ ;  /* 0x0000007a66027210 */ /* 0x080fe20007f1e0ff */
[----:B------:R-:W2:Y:S01]  /*84f0*/  LDC R128, c[0x0][0x248] ;  /* 0x00009200ff807b82 */ /* 0x000ea20000000800 */
[-C--:B------:R-:W-:Y:S01]  /*8500*/  LEA.HI.X.SX32 R125, R4, R123.reuse, 0x1, P2 ;  /* 0x0000007b047d7211 */ /* 0x080fe200010f0eff */
[----:B-1----:R-:W-:Y:S01]  /*8510*/  IMAD R4, R131, 0x1cf, RZ ;  /* 0x000001cf83047824 */ /* 0x002fe200078e02ff */
[-C--:B------:R-:W-:Y:S01]  /*8520*/  LEA.HI.X.SX32 R227, R3, R123.reuse, 0x1, P1 ;  /* 0x0000007b03e37211 */ /* 0x080fe200008f0eff */
[----:B----4-:R-:W-:Y:S01]  /*8530*/  IMAD R7, R130, 0x1ce, RZ ;  /* 0x000001ce82077824 */ /* 0x010fe200078e02ff */
[-C--:B------:R-:W-:Y:S01]  /*8540*/  LEA.HI.X.SX32 R3, R102, R123.reuse, 0x1, P0 ;  /* 0x0000007b66037211 */ /* 0x080fe200000f0eff */
[----:B------:R1:W4:Y:S02]  /*8550*/  LDG.E.U8 R232, desc[UR8][R124.64] ;  /* 0x000000087ce87981 */ /* 0x000324000c1e1100 */
[----:B------:R-:W2:Y:S01]  /*8560*/  LDC R129, c[0x0][0x248] ;  /* 0x00009200ff817b82 */ /* 0x000ea20000000800 */
[-C--:B------:R-:W-:Y:S01]  /*8570*/  IADD3 R6, P3, R4, R122.reuse, RZ ;  /* 0x0000007a04067210 */ /* 0x080fe20007f7e0ff */
[----:B------:R-:W4:Y:S04]  /*8580*/  LDG.E.U8 R226, desc[UR8][R226.64] ;  /* 0x00000008e2e27981 */ /* 0x000f28000c1e1100 */
[----:B------:R-:W4:Y:S01]  /*8590*/  LDG.E.U8 R228, desc[UR8][R228.64] ;  /* 0x00000008e4e47981 */ /* 0x000f22000c1e1100 */
[C---:B-1----:R-:W-:Y:S01]  /*85a0*/  IADD3 R124, P2, R7.reuse, R122, RZ ;  /* 0x0000007a077c7210 */ /* 0x042fe20007f5e0ff */
[----:B------:R-:W1:Y:S02]  /*85b0*/  LDC R134, c[0x0][0x248] ;  /* 0x00009200ff867b82 */ /* 0x000e640000000800 */
[----:B------:R5:W4:Y:S01]  /*85c0*/  LDG.E.U8 R227, desc[UR8][R2.64] ;  /* 0x0000000802e37981 */ /* 0x000b22000c1e1100 */
[----:B------:R-:W-:-:S02]  /*85d0*/  LEA.HI.X.SX32 R125, R7, R123, 0x1, P2 ;  /* 0x0000007b077d7211 */ /* 0x000fc400010f0eff */
[----:B------:R-:W-:Y:S01]  /*85e0*/  LEA.HI.X.SX32 R7, R4, R123, 0x1, P3 ;  /* 0x0000007b04077211 */ /* 0x000fe200018f0eff */
[----:B------:R-:W-:Y:S02]  /*85f0*/  IMAD R102, R138, 0x154, RZ ;  /* 0x000001548a667824 */ /* 0x000fe400078e02ff */
[----:B------:R-:W2:Y:S01]  /*8600*/  LDC R131, c[0x0][0x248] ;  /* 0x00009200ff837b82 */ /* 0x000ea20000000800 */
[----:B-----5:R-:W-:Y:S01]  /*8610*/  IMAD R2, R126, 0x151, RZ ;  /* 0x000001517e027824 */ /* 0x020fe200078e02ff */
[----:B------:R5:W4:Y:S01]  /*8620*/  LDG.E.U8 R224, desc[UR8][R6.64] ;  /* 0x0000000806e07981 */ /* 0x000b22000c1e1100 */
[----:B------:R-:W-:-:S05]  /*8630*/  IMAD R3, R136, 0x153, RZ ;  /* 0x0000015388037824 */ /* 0x000fca00078e02ff */
[----:B------:R-:W2:Y:S01]  /*8640*/  LDC R130, c[0x0][0x248] ;  /* 0x00009200ff827b82 */ /* 0x000ea20000000800 */
[CC--:B------:R-:W-:Y:S01]  /*8650*/  IADD3 R126, P0, R2.reuse, R122.reuse, RZ ;  /* 0x0000007a027e7210 */ /* 0x0c0fe20007f1e0ff */
[----:B0-----:R-:W-:Y:S01]  /*8660*/  IMAD R4, R127, 0x152, RZ ;  /* 0x000001527f047824 */ /* 0x001fe200078e02ff */
[----:B------:R0:W4:Y:S02]  /*8670*/  LDG.E.U8 R225, desc[UR8][R124.64] ;  /* 0x000000087ce17981 */ /* 0x000124000c1e1100 */
[-C--:B------:R-:W-:Y:S02]  /*8680*/  LEA.HI.X.SX32 R127, R2, R123.reuse, 0x1, P0 ;  /* 0x0000007b027f7211 */ /* 0x080fe400000f0eff */
[CC--:B-----5:R-:W-:Y:S01]  /*8690*/  IADD3 R6, P2, R3.reuse, R122.reuse, RZ ;  /* 0x0000007a03067210 */ /* 0x0e0fe20007f5e0ff */
[----:B------:R-:W5:Y:S01]  /*86a0*/  LDC R136, c[0x0][0x248] ;  /* 0x00009200ff887b82 */ /* 0x000f620000000800 */
[----:B------:R-:W-:Y:S01]  /*86b0*/  IADD3 R2, P0, R102, R122, RZ ;  /* 0x0000007a66027210 */ /* 0x000fe20007f1e0ff */
[----:B------:R-:W4:Y:S01]  /*86c0*/  LDG.E.U8 R223, desc[UR8][R126.64] ;  /* 0x000000087edf7981 */ /* 0x000f22000c1e1100 */
[----:B------:R-:W-:-:S02]  /*86d0*/  LEA.HI.X.SX32 R7, R3, R123, 0x1, P2 ;  /* 0x0000007b03077211 */ /* 0x000fc400010f0eff */
[-C--:B------:R-:W-:Y:S01]  /*86e0*/  LEA.HI.X.SX32 R3, R102, R123.reuse, 0x1, P0 ;  /* 0x0000007b66037211 */ /* 0x080fe200000f0eff */
[----:B------:R2:W-:Y:S01]  /*86f0*/  STL [R1+0x1c], R145 ;  /* 0x00001c9101007387 */ /* 0x0005e20000100800 */
[C---:B0-----:R-:W-:Y:S01]  /*8700*/  IADD3 R124, P1, R4.reuse, R122, RZ ;  /* 0x0000007a047c7210 */ /* 0x041fe20007f3e0ff */
[----:B------:R-:W0:Y:S02]  /*8710*/  LDC R140, c[0x0][0x248] ;  /* 0x00009200ff8c7b82 */ /* 0x000e240000000800 */
[----:B------:R2:W4:Y:S01]  /*8720*/  LDG.E.U8 R220, desc[UR8][R2.64] ;  /* 0x0000000802dc7981 */ /* 0x000522000c1e1100 */
[----:B------:R-:W-:Y:S01]  /*8730*/  LEA.HI.X.SX32 R125, R4, R123, 0x1, P1 ;  /* 0x0000007b047d7211 */ /* 0x000fe200008f0eff */
[----:B-1----:R-:W-:Y:S02]  /*8740*/  IMAD R4, R134, 0x159, RZ ;  /* 0x0000015986047824 */ /* 0x002fe400078e02ff */
[----:B------:R1:W4:Y:S02]  /*8750*/  LDG.E.U8 R221, desc[UR8][R6.64] ;  /* 0x0000000806dd7981 */ /* 0x000324000c1e1100 */
[----:B------:R-:W0:Y:S01]  /*8760*/  LDC R138, c[0x0][0x248] ;  /* 0x00009200ff8a7b82 */ /* 0x000e220000000800 */
[----:B--2---:R-:W-:Y:S01]  /*8770*/  IMAD R102, R130, 0x157, RZ ;  /* 0x0000015782667824 */ /* 0x004fe200078e02ff */
[----:B------:R2:W4:Y:S01]  /*8780*/  LDG.E.U8 R222, desc[UR8][R124.64] ;  /* 0x000000087cde7981 */ /* 0x000522000c1e1100 */
[----:B------:R-:W-:-:S02]  /*8790*/  IMAD R2, R128, 0x155, RZ ;  /* 0x0000015580027824 */ /* 0x000fc400078e02ff */
[----:B------:R-:W-:-:S03]  /*87a0*/  IMAD R3, R129, 0x156, RZ ;  /* 0x0000015681037824 */ /* 0x000fc600078e02ff */
[----:B------:R-:W3:Y:S01]  /*87b0*/  LDC R145, c[0x0][0x248] ;  /* 0x00009200ff917b82 */ /* 0x000ee20000000800 */
[----:B------:R-:W-:Y:S01]  /*87c0*/  STL [R1+0xc], R144 ;  /* 0x00000c9001007387 */ /* 0x000fe20000100800 */
[----:B------:R-:W-:Y:S01]  /*87d0*/  IADD3 R218, P0, R2, R122, RZ ;  /* 0x0000007a02da7210 */ /* 0x000fe20007f1e0ff */
[----:B-1----:R-:W-:-:S05]  /*87e0*/  IMAD R7, R131, 0x158, RZ ;  /* 0x0000015883077824 */ /* 0x002fca00078e02ff */
[----:B------:R-:W1:Y:S01]  /*87f0*/  LDC R128, c[0x0][0x248] ;  /* 0x00009200ff807b82 */ /* 0x000e620000000800 */
[----:B------:R-:W-:Y:S04]  /*8800*/  STL [R1+0x8], R143 ;  /* 0x0000088f01007387 */ /* 0x000fe80000100800 */
[----:B------:R-:W-:Y:S01]  /*8810*/  STL [R1+0x4], R142 ;  /* 0x0000048e01007387 */ /* 0x000fe20000100800 */
[CC--:B------:R-:W-:Y:S02]  /*8820*/  IADD3 R126, P1, R3.reuse, R122.reuse, RZ ;  /* 0x0000007a037e7210 */ /* 0x0c0fe40007f3e0ff */
[-C--:B------:R-:W-:Y:S01]  /*8830*/  LEA.HI.X.SX32 R219, R2, R123.reuse, 0x1, P0 ;  /* 0x0000007b02db7211 */ /* 0x080fe200000f0eff */
[----:B------:R5:W-:Y:S01]  /*8840*/  STL [R1], R141 ;  /* 0x0000008d01007387 */ /* 0x000be20000100800 */
[-C--:B------:R-:W-:Y:S01]  /*8850*/  LEA.HI.X.SX32 R127, R3, R123.reuse, 0x1, P1 ;  /* 0x0000007b037f7211 */ /* 0x080fe200008f0eff */
[----:B------:R-:W1:Y:S01]  /*8860*/  LDC R129, c[0x0][0x248] ;  /* 0x00009200ff817b82 */ /* 0x000e620000000800 */
[-C--:B------:R-:W-:Y:S01]  /*8870*/  IADD3 R6, P2, R7, R122.reuse, RZ ;  /* 0x0000007a07067210 */ /* 0x080fe20007f5e0ff */
[----:B------:R-:W4:Y:S06]  /*8880*/  LDG.E.U8 R218, desc[UR8][R218.64] ;  /* 0x00000008dada7981 */ /* 0x000f2c000c1e1100 */
[----:B-----5:R-:W5:Y:S01]  /*8890*/  LDC R141, c[0x0][0x248] ;  /* 0x00009200ff8d7b82 */ /* 0x020f620000000800 */
[C---:B------:R-:W-:Y:S01]  /*88a0*/  IADD3 R2, P1, R4.reuse, R122, RZ ;  /* 0x0000007a04027210 */ /* 0x040fe20007f3e0ff */
[----:B------:R-:W4:Y:S03]  /*88b0*/  LDG.E.U8 R217, desc[UR8][R126.64] ;  /* 0x000000087ed97981 */ /* 0x000f26000c1e1100 */
[----:B------:R-:W-:-:S02]  /*88c0*/  LEA.HI.X.SX32 R3, R4, R123, 0x1, P1 ;  /* 0x0000007b04037211 */ /* 0x000fc400008f0eff */
[C---:B--2---:R-:W-:Y:S01]  /*88d0*/  IADD3 R124, P0, R102.reuse, R122, RZ ;  /* 0x0000007a667c7210 */ /* 0x044fe20007f1e0ff */
[----:B------:R-:W2:Y:S02]  /*88e0*/  LDC R134, c[0x0][0x248] ;  /* 0x00009200ff867b82 */ /* 0x000ea40000000800 */
[----:B------:R0:W4:Y:S01]  /*88f0*/  LDG.E.U8 R214, desc[UR8][R2.64] ;  /* 0x0000000802d67981 */ /* 0x000122000c1e1100 */
[-C--:B------:R-:W-:Y:S02]  /*8900*/  LEA.HI.X.SX32 R7, R7, R123.reuse, 0x1, P2 ;  /* 0x0000007b07077211 */ /* 0x080fe400010f0eff */
[----:B------:R-:W-:-:S03]  /*8910*/  LEA.HI.X.SX32 R125, R102, R123, 0x1, P0 ;  /* 0x0000007b667d7211 */ /* 0x000fc600000f0eff */
[----:B------:R5:W4:Y:S01]  /*8920*/  LDG.E.U8 R215, desc[UR8][R6.64] ;  /* 0x0000000806d77981 */ /* 0x000b22000c1e1100 */
[----:B------:R-:W2:Y:S01]  /*8930*/  LDC R131, c[0x0][0x248] ;  /* 0x00009200ff837b82 */ /* 0x000ea20000000800 */
[----:B0-----:R-:W-:Y:S02]  /*8940*/  IMAD R2, R136, 0x15a, RZ ;  /* 0x0000015a88027824 */ /* 0x001fe400078e02ff */
[----:B------:R0:W4:Y:S01]  /*8950*/  LDG.E.U8 R216, desc[UR8][R124.64] ;  /* 0x000000087cd87981 */ /* 0x000122000c1e1100 */
[----:B------:R-:W-:Y:S02]  /*8960*/  IMAD R3, R140, 0x15c, RZ ;  /* 0x0000015c8c037824 */ /* 0x000fe400078e02ff */
[----:B-----5:R-:W-:Y:S01]  /*8970*/  IMAD R102, R141, 0x15d, RZ ;  /* 0x0000015d8d667824 */ /* 0x020fe200078e02ff */
[-C--:B------:R-:W-:Y:S01]  /*8980*/  IADD3 R126, P0, R2, R122.reuse, RZ ;  /* 0x0000007a027e7210 */ /* 0x080fe20007f1e0ff */
[----:B------:R-:W5:Y:S01]  /*8990*/  LDC R130, c[0x0][0x248] ;  /* 0x00009200ff827b82 */ /* 0x000f620000000800 */
[----:B------:R-:W-:-:S02]  /*89a0*/  IADD3 R6, P2, R3, R122, RZ ;  /* 0x0000007a03067210 */ /* 0x000fc40007f5e0ff */
[-C--:B------:R-:W-:Y:S02]  /*89b0*/  LEA.HI.X.SX32 R127, R2, R123.reuse, 0x1, P0 ;  /* 0x0000007b027f7211 */ /* 0x080fe400000f0eff */
[-C--:B------:R-:W-:Y:S02]  /*89c0*/  IADD3 R2, P0, R102, R122.reuse, RZ ;  /* 0x0000007a66027210 */ /* 0x080fe40007f1e0ff */
[-C--:B------:R-:W-:Y:S01]  /*89d0*/  LEA.HI.X.SX32 R7, R3, R123.reuse, 0x1, P2 ;  /* 0x0000007b03077211 */ /* 0x080fe200010f0eff */
[----:B------:R-:W-:Y:S01]  /*89e0*/  IMAD R4, R138, 0x15b, RZ ;  /* 0x0000015b8a047824 */ /* 0x000fe200078e02ff */
[----:B------:R-:W-:Y:S01]  /*89f0*/  LEA.HI.X.SX32 R3, R102, R123, 0x1, P0 ;  /* 0x0000007b66037211 */ /* 0x000fe200000f0eff */
[----:B------:R1:W4:Y:S01]  /*8a00*/  LDG.E.U8 R213, desc[UR8][R126.64] ;  /* 0x000000087ed57981 */ /* 0x000322000c1e1100 */
[----:B------:R-:W5:Y:S02]  /*8a10*/  LDC R136, c[0x0][0x248] ;  /* 0x00009200ff887b82 */ /* 0x000f640000000800 */
[----:B0-----:R-:W-:Y:S01]  /*8a20*/  IADD3 R124, P1, R4, R122, RZ ;  /* 0x0000007a047c7210 */ /* 0x001fe20007f3e0ff */
[----:B------:R0:W4:Y:S04]  /*8a30*/  LDG.E.U8 R210, desc[UR8][R2.64] ;  /* 0x0000000802d27981 */ /* 0x000128000c1e1100 */
[----:B------:R2:W4:Y:S01]  /*8a40*/  LDG.E.U8 R211, desc[UR8][R6.64] ;  /* 0x0000000806d37981 */ /* 0x000522000c1e1100 */
[----:B------:R-:W5:Y:S08]  /*8a50*/  LDC R138, c[0x0][0x248] ;  /* 0x00009200ff8a7b82 */ /* 0x000f700000000800 */
[----:B-1----:R-:W1:Y:S01]  /*8a60*/  LDC R126, c[0x0][0x248] ;  /* 0x00009200ff7e7b82 */ /* 0x002e620000000800 */
[----:B0-----:R-:W-:-:S02]  /*8a70*/  IMAD R2, R128, 0x15e, RZ ;  /* 0x0000015e80027824 */ /* 0x001fc400078e02ff */
[----:B------:R-:W-:Y:S01]  /*8a80*/  IMAD R3, R129, 0x15f, RZ ;  /* 0x0000015f81037824 */ /* 0x000fe200078e02ff */
[-C--:B------:R-:W-:Y:S01]  /*8a90*/  LEA.HI.X.SX32 R125, R4, R123.reuse, 0x1, P1 ;  /* 0x0000007b047d7211 */ /* 0x080fe200008f0eff */
[----:B--2---:R-:W-:Y:S01]  /*8aa0*/  IMAD R4, R134, 0x1d2, RZ ;  /* 0x000001d286047824 */ /* 0x004fe200078e02ff */
[CC--:B------:R-:W-:Y:S02]  /*8ab0*/  IADD3 R208, P0, R2.reuse, R122.reuse, RZ ;  /* 0x0000007a02d07210 */ /* 0x0c0fe40007f1e0ff */
[----:B------:R-:W0:Y:S01]  /*8ac0*/  LDC R127, c[0x0][0x248] ;  /* 0x00009200ff7f7b82 */ /* 0x000e220000000800 */
[-C--:B------:R-:W-:Y:S01]  /*8ad0*/  IADD3 R206, P1, R3, R122.reuse, RZ ;  /* 0x0000007a03ce7210 */ /* 0x080fe20007f3e0ff */
[----:B------:R-:W-:Y:S01]  /*8ae0*/  IMAD R7, R131, 0x1d1, RZ ;  /* 0x000001d183077824 */ /* 0x000fe200078e02ff */
[-C--:B------:R-:W-:Y:S01]  /*8af0*/  LEA.HI.X.SX32 R209, R2, R123.reuse, 0x1, P0 ;  /* 0x0000007b02d17211 */ /* 0x080fe200000f0eff */
[----:B-----5:R-:W-:Y:S01]  /*8b00*/  IMAD R102, R130, 0x1d0, RZ ;  /* 0x000001d082667824 */ /* 0x020fe200078e02ff */
[-C--:B------:R-:W-:Y:S01]  /*8b10*/  LEA.HI.X.SX32 R207, R3, R123.reuse, 0x1, P1 ;  /* 0x0000007b03cf7211 */ /* 0x080fe200008f0eff */
[----:B------:R2:W5:Y:S01]  /*8b20*/  LDG.E.U8 R212, desc[UR8][R124.64] ;  /* 0x000000087cd47981 */ /* 0x000562000c1e1100 */
[CC--:B------:R-:W-:Y:S01]  /*8b30*/  IADD3 R2, P1, R4.reuse, R122.reuse, RZ ;  /* 0x0000007a04027210 */ /* 0x0c0fe20007f3e0ff */
[----:B------:R-:W3:Y:S01]  /*8b40*/  LDC R128, c[0x0][0x248] ;  /* 0x00009200ff807b82 */ /* 0x000ee20000000800 */
[----:B------:R-:W-:Y:S01]  /*8b50*/  IADD3 R6, P2, R7, R122, RZ ;  /* 0x0000007a07067210 */ /* 0x000fe20007f5e0ff */
[----:B------:R-:W5:Y:S01]  /*8b60*/  LDG.E.U8 R206, desc[UR8][R206.64] ;  /* 0x00000008cece7981 */ /* 0x000f62000c1e1100 */
[----:B------:R-:W-:-:S03]  /*8b70*/  LEA.HI.X.SX32 R3, R4, R123, 0x1, P1 ;  /* 0x0000007b04037211 */ /* 0x000fc600008f0eff */
[----:B------:R-:W5:Y:S02]  /*8b80*/  LDG.E.U8 R208, desc[UR8][R208.64] ;  /* 0x00000008d0d07981 */ /* 0x000f64000c1e1100 */
[----:B------:R-:W3:Y:S01]  /*8b90*/  LDC R129, c[0x0][0x248] ;  /* 0x00009200ff817b82 */ /* 0x000ee20000000800 */
[C---:B--2---:R-:W-:Y:S01]  /*8ba0*/  IADD3 R124, P0, R102.reuse, R122, RZ ;  /* 0x0000007a667c7210 */ /* 0x044fe20007f1e0ff */
[----:B------:R1:W2:Y:S01]  /*8bb0*/  LDG.E.U8 R203, desc[UR8][R2.64] ;  /* 0x0000000802cb7981 */ /* 0x0002a2000c1e1100 */
[-C--:B------:R-:W-:Y:S02]  /*8bc0*/  LEA.HI.X.SX32 R7, R7, R123.reuse, 0x1, P2 ;  /* 0x0000007b07077211 */ /* 0x080fe400010f0eff */
[----:B------:R-:W-:-:S03]  /*8bd0*/  LEA.HI.X.SX32 R125, R102, R123, 0x1, P0 ;  /* 0x0000007b667d7211 */ /* 0x000fc600000f0eff */
[----:B------:R-:W3:Y:S01]  /*8be0*/  LDC R134, c[0x0][0x248] ;  /* 0x00009200ff867b82 */ /* 0x000ee20000000800 */
[----:B-1----:R-:W-:Y:S01]  /*8bf0*/  IMAD R2, R126, 0x1d3, RZ ;  /* 0x000001d37e027824 */ /* 0x002fe200078e02ff */
[----:B------:R1:W2:Y:S01]  /*8c00*/  LDG.E.U8 R204, desc[UR8][R6.64] ;  /* 0x0000000806cc7981 */ /* 0x0002a2000c1e1100 */
[----:B------:R-:W-:Y:S02]  /*8c10*/  IMAD R3, R136, 0x1d5, RZ ;  /* 0x000001d588037824 */ /* 0x000fe400078e02ff */
[----:B------:R-:W-:Y:S01]  /*8c20*/  IMAD R102, R138, 0x1d6, RZ ;  /* 0x000001d68a667824 */ /* 0x000fe200078e02ff */
[C---:B------:R-:W-:Y:S02]  /*8c30*/  IADD3 R126, P0, R2.reuse, R122, RZ ;  /* 0x0000007a027e7210 */ /* 0x040fe40007f1e0ff */
[----:B------:R-:W3:Y:S01]  /*8c40*/  LDC R131, c[0x0][0x248] ;  /* 0x00009200ff837b82 */ /* 0x000ee20000000800 */
[----:B0-----:R-:W-:Y:S01]  /*8c50*/  IMAD R4, R127, 0x1d4, RZ ;  /* 0x000001d47f047824 */ /* 0x001fe200078e02ff */
[----:B------:R0:W2:Y:S01]  /*8c60*/  LDG.E.U8 R205, desc[UR8][R124.64] ;  /* 0x000000087ccd7981 */ /* 0x0000a2000c1e1100 */
[----:B------:R-:W-:-:S02]  /*8c70*/  LEA.HI.X.SX32 R127, R2, R123, 0x1, P0 ;  /* 0x0000007b027f7211 */ /* 0x000fc400000f0eff */
[----:B-1----:R-:W-:-:S03]  /*8c80*/  IADD3 R6, P2, R3, R122, RZ ;  /* 0x0000007a03067210 */ /* 0x002fc60007f5e0ff */
[----:B------:R-:W1:Y:S01]  /*8c90*/  LDC R130, c[0x0][0x248] ;  /* 0x00009200ff827b82 */ /* 0x000e620000000800 */
[C---:B------:R-:W-:Y:S01]  /*8ca0*/  IADD3 R2, P0, R102.reuse, R122, RZ ;  /* 0x0000007a66027210 */ /* 0x040fe20007f1e0ff */
[----:B------:R-:W2:Y:S01]  /*8cb0*/  LDG.E.U8 R201, desc[UR8][R126.64] ;  /* 0x000000087ec97981 */ /* 0x000ea2000c1e1100 */
[-C--:B------:R-:W-:Y:S02]  /*8cc0*/  LEA.HI.X.SX32 R7, R3, R123.reuse, 0x1, P2 ;  /* 0x0000007b03077211 */ /* 0x080fe400010f0eff */
[----:B------:R-:W-:-:S03]  /*8cd0*/  LEA.HI.X.SX32 R3, R102, R123, 0x1, P0 ;  /* 0x0000007b66037211 */ /* 0x000fc600000f0eff */
[----:B------:R-:W1:Y:S01]  /*8ce0*/  LDC R138, c[0x0][0x248] ;  /* 0x00009200ff8a7b82 */ /* 0x000e620000000800 */
[----:B0-----:R-:W-:Y:S01]  /*8cf0*/  IADD3 R124, P1, R4, R122, RZ ;  /* 0x0000007a047c7210 */ /* 0x001fe20007f3e0ff */
[----:B------:R3:W2:Y:S06]  /*8d00*/  LDG.E.U8 R198, desc[UR8][R2.64] ;  /* 0x0000000802c67981 */ /* 0x0006ac000c1e1100 */
[----:B------:R-:W0:Y:S01]  /*8d10*/  LDC R136, c[0x0][0x248] ;  /* 0x00009200ff887b82 */ /* 0x000e220000000800 */
[----:B------:R3:W2:Y:S02]  /*8d20*/  LDG.E.U8 R199, desc[UR8][R6.64] ;  /* 0x0000000806c77981 */ /* 0x0006a4000c1e1100 */
[----:B---3--:R-:W-:-:S02]  /*8d30*/  IMAD R2, R128, 0x1d7, RZ ;  /* 0x000001d780027824 */ /* 0x008fc400078e02ff */
[----:B------:R-:W-:Y:S01]  /*8d40*/  IMAD R3, R129, 0x1d8, RZ ;  /* 0x000001d881037824 */ /* 0x000fe200078e02ff */
[-C--:B------:R-:W-:Y:S01]  /*8d50*/  LEA.HI.X.SX32 R125, R4, R123.reuse, 0x1, P1 ;  /* 0x0000007b047d7211 */ /* 0x080fe200008f0eff */
[----:B------:R-:W-:Y:S01]  /*8d60*/  IMAD R4, R134, 0x1db, RZ ;  /* 0x000001db86047824 */ /* 0x000fe200078e02ff */
[CC--:B------:R-:W-:Y:S01]  /*8d70*/  IADD3 R196, P0, R2.reuse, R122.reuse, RZ ;  /* 0x0000007a02c47210 */ /* 0x0c0fe20007f1e0ff */
[----:B------:R-:W3:Y:S01]  /*8d80*/  LDC R141, c[0x0][0x248] ;  /* 0x00009200ff8d7b82 */ /* 0x000ee20000000800 */
[-C--:B------:R-:W-:Y:S01]  /*8d90*/  IADD3 R126, P1, R3, R122.reuse, RZ ;  /* 0x0000007a037e7210 */ /* 0x080fe20007f3e0ff */
[----:B------:R-:W-:Y:S01]  /*8da0*/  IMAD R7, R131, 0x1da, RZ ;  /* 0x000001da83077824 */ /* 0x000fe200078e02ff */
[-C--:B------:R-:W-:Y:S01]  /*8db0*/  LEA.HI.X.SX32 R197, R2, R123.reuse, 0x1, P0 ;  /* 0x0000007b02c57211 */ /* 0x080fe200000f0eff */
[----:B-1----:R-:W-:Y:S01]  /*8dc0*/  IMAD R102, R130, 0x1d9, RZ ;  /* 0x000001d982667824 */ /* 0x002fe200078e02ff */
[----:B------:R-:W-:Y:S01]  /*8dd0*/  LEA.HI.X.SX32 R127, R3, R123, 0x1, P1 ;  /* 0x0000007b037f7211 */ /* 0x000fe200008f0eff */
[----:B------:R1:W2:Y:S02]  /*8de0*/  LDG.E.U8 R200, desc[UR8][R124.64] ;  /* 0x000000087cc87981 */ /* 0x0002a4000c1e1100 */
[----:B------:R-:W3:Y:S01]  /*8df0*/  LDC R140, c[0x0][0x248] ;  /* 0x00009200ff8c7b82 */ /* 0x000ee20000000800 */
[-C--:B------:R-:W-:Y:S01]  /*8e00*/  IADD3 R2, P1, R4, R122.reuse, RZ ;  /* 0x0000007a04027210 */ /* 0x080fe20007f3e0ff */
[----:B------:R-:W2:Y:S01]  /*8e10*/  LDG.E.U8 R191, desc[UR8][R126.64] ;  /* 0x000000087ebf7981 */ /* 0x000ea2000c1e1100 */
[----:B------:R-:W-:-:S02]  /*8e20*/  IADD3 R6, P2, R7, R122, RZ ;  /* 0x0000007a07067210 */ /* 0x000fc40007f5e0ff */
[-C--:B------:R-:W-:Y:S01]  /*8e30*/  LEA.HI.X.SX32 R3, R4, R123.reuse, 0x1, P1 ;  /* 0x0000007b04037211 */ /* 0x080fe200008f0eff */
[----:B------:R-:W2:Y:S02]  /*8e40*/  LDG.E.U8 R196, desc[UR8][R196.64] ;  /* 0x00000008c4c47981 */ /* 0x000ea4000c1e1100 */
[----:B------:R-:W3:Y:S01]  /*8e50*/  LDC R128, c[0x0][0x248] ;  /* 0x00009200ff807b82 */ /* 0x000ee20000000800 */
[C---:B-1----:R-:W-:Y:S01]  /*8e60*/  IADD3 R124, P0, R102.reuse, R122, RZ ;  /* 0x0000007a667c7210 */ /* 0x042fe20007f1e0ff */
[----:B------:R1:W2:Y:S01]  /*8e70*/  LDG.E.U8 R188, desc[UR8][R2.64] ;  /* 0x0000000802bc7981 */ /* 0x0002a2000c1e1100 */
[-C--:B------:R-:W-:Y:S02]  /*8e80*/  LEA.HI.X.SX32 R7, R7, R123.reuse, 0x1, P2 ;  /* 0x0000007b07077211 */ /* 0x080fe400010f0eff */
[----:B------:R-:W-:-:S03]  /*8e90*/  LEA.HI.X.SX32 R125, R102, R123, 0x1, P0 ;  /* 0x0000007b667d7211 */ /* 0x000fc600000f0eff */
[----:B------:R-:W3:Y:S01]  /*8ea0*/  LDC R129, c[0x0][0x248] ;  /* 0x00009200ff817b82 */ /* 0x000ee20000000800 */
[----:B0-----:R-:W-:Y:S01]  /*8eb0*/  IMAD R102, R136, 0x1dd, RZ ;  /* 0x000001dd88667824 */ /* 0x001fe200078e02ff */
[----:B------:R0:W2:Y:S01]  /*8ec0*/  LDG.E.U8 R189, desc[UR8][R6.64] ;  /* 0x0000000806bd7981 */ /* 0x0000a2000c1e1100 */
[----:B-1----:R-:W-:-:S03]  /*8ed0*/  IMAD R3, R138, 0x1dc, RZ ;  /* 0x000001dc8a037824 */ /* 0x002fc600078e02ff */
[----:B------:R3:W2:Y:S02]  /*8ee0*/  LDG.E.U8 R190, desc[UR8][R124.64] ;  /* 0x000000087cbe7981 */ /* 0x0006a4000c1e1100 */
[----:B------:R-:W1:Y:S01]  /*8ef0*/  LDC R131, c[0x0][0x248] ;  /* 0x00009200ff837b82 */ /* 0x000e620000000800 */
[-C--:B------:R-:W-:Y:S02]  /*8f00*/  IADD3 R2, P1, R102, R122.reuse, RZ ;  /* 0x0000007a66027210 */ /* 0x080fe40007f3e0ff */
[----:B0-----:R-:W-:-:S05]  /*8f10*/  IADD3 R6, P0, R3, R122, RZ ;  /* 0x0000007a03067210 */ /* 0x001fca0007f1e0ff */
[----:B------:R-:W0:Y:S01]  /*8f20*/  LDC R134, c[0x0][0x248] ;  /* 0x00009200ff867b82 */ /* 0x000e220000000800 */
[----:B------:R-:W-:-:S07]  /*8f30*/  LEA.HI.X.SX32 R7, R3, R123, 0x1, P0 ;  /* 0x0000007b03077211 */ /* 0x000fce00000f0eff */
[----:B------:R-:W0:Y:S01]  /*8f40*/  LDC R136, c[0x0][0x248] ;  /* 0x00009200ff887b82 */ /* 0x000e220000000800 */
[----:B---3--:R-:W-:Y:S01]  /*8f50*/  IMAD R125, R141, 0x1df, RZ ;  /* 0x000001df8d7d7824 */ /* 0x008fe200078e02ff */
[----:B------:R-:W-:Y:S01]  /*8f60*/  LEA.HI.X.SX32 R3, R102, R123, 0x1, P1 ;  /* 0x0000007b66037211 */ /* 0x000fe200008f0eff */
[----:B------:R-:W-:Y:S01]  /*8f70*/  IMAD R4, R140, 0x1de, RZ ;  /* 0x000001de8c047824 */ /* 0x000fe200078e02ff */
[----:B------:R-:W3:Y:S02]  /*8f80*/  LDG.E.U8 R7, desc[UR8][R6.64] ;  /* 0x0000000806077981 */ /* 0x000ee4000c1e1100 */
[-C--:B------:R-:W-:Y:S02]  /*8f90*/  IADD3 R124, P0, R125, R122.reuse, RZ ;  /* 0x0000007a7d7c7210 */ /* 0x080fe40007f1e0ff */
[----:B------:R-:W0:Y:S01]  /*8fa0*/  LDC R138, c[0x0][0x248] ;  /* 0x00009200ff8a7b82 */ /* 0x000e220000000800 */
[----:B------:R1:W3:Y:S01]  /*8fb0*/  LDG.E.U8 R3, desc[UR8][R2.64] ;  /* 0x0000000802037981 */ /* 0x0002e2000c1e1100 */
[----:B------:R-:W-:-:S06]  /*8fc0*/  IADD3 R126, P2, R4, R122, RZ ;  /* 0x0000007a047e7210 */ /* 0x000fcc0007f5e0ff */
[----:B------:R-:W0:Y:S01]  /*8fd0*/  LDC R141, c[0x0][0x248] ;  /* 0x00009200ff8d7b82 */ /* 0x000e220000000800 */
[-C--:B------:R-:W-:Y:S01]  /*8fe0*/  LEA.HI.X.SX32 R125, R125, R123.reuse, 0x1, P0 ;  /* 0x0000007b7d7d7211 */ /* 0x080fe200000f0eff */
[----:B-1----:R-:W-:Y:S01]  /*8ff0*/  IMAD R2, R128, 0x160, RZ ;  /* 0x0000016080027824 */ /* 0x002fe200078e02ff */
[----:B------:R-:W-:-:S05]  /*9000*/  LEA.HI.X.SX32 R127, R4, R123, 0x1, P2 ;  /* 0x0000007b047f7211 */ /* 0x000fca00010f0eff */
[----:B------:R-:W1:Y:S01]  /*9010*/  LDC R142, c[0x0][0x248] ;  /* 0x00009200ff8e7b82 */ /* 0x000e620000000800 */
[----:B------:R-:W-:Y:S01]  /*9020*/  IMAD R102, R129, 0x161, RZ ;  /* 0x0000016181667824 */ /* 0x000fe200078e02ff */
[-C--:B------:R-:W-:Y:S01]  /*9030*/  IADD3 R130, P0, R2, R122.reuse, RZ ;  /* 0x0000007a02827210 */ /* 0x080fe20007f1e0ff */
[----:B------:R0:W5:Y:S05]  /*9040*/  LDG.E.U8 R4, desc[UR8][R124.64] ;  /* 0x000000087c047981 */ /* 0x00016a000c1e1100 */
[----:B------:R-:W1:Y:S01]  /*9050*/  LDC R140, c[0x0][0x248] ;  /* 0x00009200ff8c7b82 */ /* 0x000e620000000800 */
[----:B------:R0:W5:Y:S01]  /*9060*/  LDG.E.U8 R6, desc[UR8][R126.64] ;  /* 0x000000087e067981 */ /* 0x000162000c1e1100 */
[----:B------:R-:W-:Y:S01]  /*9070*/  IADD3 R128, P1, R102, R122, RZ ;  /* 0x0000007a66807210 */ /* 0x000fe20007f3e0ff */
[----:B0-----:R-:W-:Y:S01]  /*9080*/  IMAD R125, R131, 0x163, RZ ;  /* 0x00000163837d7824 */ /* 0x001fe200078e02ff */
[----:B------:R-:W-:Y:S01]  /*9090*/  LEA.HI.X.SX32 R131, R2, R123, 0x1, P0 ;  /* 0x0000007b02837211 */ /* 0x000fe200000f0eff */
[----:B------:R-:W-:-:S03]  /*90a0*/  IMAD R2, R136, 0x164, RZ ;  /* 0x0000016488027824 */ /* 0x000fc600078e02ff */
[----:B------:R-:W0:Y:S01]  /*90b0*/  LDC R143, c[0x0][0x248] ;  /* 0x00009200ff8f7b82 */ /* 0x000e220000000800 */
[----:B------:R-:W-:Y:S01]  /*90c0*/  IMAD R127, R134, 0x162, RZ ;  /* 0x00000162867f7824 */ /* 0x000fe200078e02ff */
[----:B------:R-:W-:Y:S01]  /*90d0*/  LEA.HI.X.SX32 R129, R102, R123, 0x1, P1 ;  /* 0x0000007b66817211 */ /* 0x000fe200008f0eff */
[----:B------:R1:W2:Y:S05]  /*90e0*/  LDG.E.U8 R202, desc[UR8][R130.64] ;  /* 0x0000000882ca7981 */ /* 0x0002aa000c1e1100 */
[----:B------:R-:W0:Y:S01]  /*90f0*/  LDC R134, c[0x0][0x248] ;  /* 0x00009200ff867b82 */ /* 0x000e220000000800 */
[-C--:B------:R-:W-:Y:S01]  /*9100*/  IADD3 R124, P2, R125, R122.reuse, RZ ;  /* 0x0000007a7d7c7210 */ /* 0x080fe20007f5e0ff */
[----:B------:R-:W-:Y:S01]  /*9110*/  IMAD R102, R141, 0x167, RZ ;  /* 0x000001678d667824 */ /* 0x000fe200078e02ff */
[-C--:B------:R-:W-:Y:S01]  /*9120*/  IADD3 R126, P0, R127, R122.reuse, RZ ;  /* 0x0000007a7f7e7210 */ /* 0x080fe20007f1e0ff */
[----:B------:R1:W2:Y:S02]  /*9130*/  LDG.E.U8 R197, desc[UR8][R128.64] ;  /* 0x0000000880c57981 */ /* 0x0002a4000c1e1100 */
[----:B-1----:R-:W-:-:S02]  /*9140*/  IADD3 R130, P1, R2, R122, RZ ;  /* 0x0000007a02827210 */ /* 0x002fc40007f3e0ff */
[----:B------:R-:W1:Y:S01]  /*9150*/  LDC R136, c[0x0][0x248] ;  /* 0x00009200ff887b82 */ /* 0x000e620000000800 */
[-C--:B------:R-:W-:Y:S02]  /*9160*/  LEA.HI.X.SX32 R125, R125, R123.reuse, 0x1, P2 ;  /* 0x0000007b7d7d7211 */ /* 0x080fe400010f0eff */
[-C--:B------:R-:W-:Y:S01]  /*9170*/  LEA.HI.X.SX32 R131, R2, R123.reuse, 0x1, P1 ;  /* 0x0000007b02837211 */ /* 0x080fe200008f0eff */
[----:B------:R-:W-:Y:S01]  /*9180*/  IMAD R2, R138, 0x165, RZ ;  /* 0x000001658a027824 */ /* 0x000fe200078e02ff */
[----:B------:R-:W-:Y:S01]  /*9190*/  LEA.HI.X.SX32 R127, R127, R123, 0x1, P0 ;  /* 0x0000007b7f7f7211 */ /* 0x000fe200000f0eff */
[----:B------:R0:W2:Y:S02]  /*91a0*/  LDG.E.U8 R194, desc[UR8][R124.64] ;  /* 0x000000087cc27981 */ /* 0x0000a4000c1e1100 */
[----:B------:R-:W4:Y:S02]  /*91b0*/  LDC R141, c[0x0][0x248] ;  /* 0x00009200ff8d7b82 */ /* 0x000f240000000800 */
[----:B------:R0:W2:Y:S01]  /*91c0*/  LDG.E.U8 R193, desc[UR8][R130.64] ;  /* 0x0000000882c17981 */ /* 0x0000a2000c1e1100 */
[----:B------:R-:W-:-:S03]  /*91d0*/  IADD3 R128, P2, R102, R122, RZ ;  /* 0x0000007a66807210 */ /* 0x000fc60007f5e0ff */
[----:B------:R0:W2:Y:S02]  /*91e0*/  LDG.E.U8 R195, desc[UR8][R126.64] ;  /* 0x000000087ec37981 */ /* 0x0000a4000c1e1100 */
[-C--:B0-----:R-:W-:Y:S01]  /*91f0*/  IADD3 R124, P0, R2, R122.reuse, RZ ;  /* 0x0000007a027c7210 */ /* 0x081fe20007f1e0ff */
[----:B------:R-:W0:Y:S01]  /*9200*/  LDC R138, c[0x0][0x248] ;  /* 0x00009200ff8a7b82 */ /* 0x000e220000000800 */
[----:B------:R-:W-:Y:S02]  /*9210*/  IMAD R131, R142, 0x168, RZ ;  /* 0x000001688e837824 */ /* 0x000fe400078e02ff */
[-C--:B------:R-:W-:Y:S01]  /*9220*/  LEA.HI.X.SX32 R125, R2, R123.reuse, 0x1, P0 ;  /* 0x0000007b027d7211 */ /* 0x080fe200000f0eff */
[----:B------:R-:W-:Y:S02]  /*9230*/  IMAD R127, R140, 0x166, RZ ;  /* 0x000001668c7f7824 */ /* 0x000fe400078e02ff */
[CC--:B------:R-:W-:Y:S02]  /*9240*/  IADD3 R130, P0, R131.reuse, R122.reuse, RZ ;  /* 0x0000007a83827210 */ /* 0x0c0fe40007f1e0ff */
[----:B------:R-:W0:Y:S01]  /*9250*/  LDC R140, c[0x0][0x248] ;  /* 0x00009200ff8c7b82 */ /* 0x000e220000000800 */
[-C--:B------:R-:W-:Y:S01]  /*9260*/  LEA.HI.X.SX32 R129, R102, R123.reuse, 0x1, P2 ;  /* 0x0000007b66817211 */ /* 0x080fe200010f0eff */
[----:B------:R-:W-:Y:S01]  /*9270*/  IMAD R102, R134, 0x169, RZ ;  /* 0x0000016986667824 */ /* 0x000fe200078e02ff */
[----:B------:R-:W-:Y:S01]  /*9280*/  LEA.HI.X.SX32 R131, R131, R123, 0x1, P0 ;  /* 0x0000007b83837211 */ /* 0x000fe200000f0eff */
[----:B------:R1:W2:Y:S04]  /*9290*/  LDG.E.U8 R192, desc[UR8][R124.64] ;  /* 0x000000087cc07981 */ /* 0x0002a8000c1e1100 */
[----:B------:R-:W0:Y:S01]  /*92a0*/  LDC R142, c[0x0][0x248] ;  /* 0x00009200ff8e7b82 */ /* 0x000e220000000800 */
[----:B------:R1:W2:Y:S01]  /*92b0*/  LDG.E.U8 R2, desc[UR8][R130.64] ;  /* 0x0000000882027981 */ /* 0x0002a2000c1e1100 */
[----:B------:R-:W-:-:S03]  /*92c0*/  IADD3 R126, P1, R127, R122, RZ ;  /* 0x0000007a7f7e7210 */ /* 0x000fc60007f3e0ff */
[----:B------:R0:W2:Y:S01]  /*92d0*/  LDG.E.U8 R186, desc[UR8][R128.64] ;  /* 0x0000000880ba7981 */ /* 0x0000a2000c1e1100 */
[----:B-1----:R-:W-:Y:S01]  /*92e0*/  IMAD R125, R136, 0x16a, RZ ;  /* 0x0000016a887d7824 */ /* 0x002fe200078e02ff */
[-C--:B------:R-:W-:Y:S01]  /*92f0*/  LEA.HI.X.SX32 R127, R127, R123.reuse, 0x1, P1 ;  /* 0x0000007b7f7f7211 */ /* 0x080fe200008f0eff */
[----:B------:R-:W1:Y:S01]  /*9300*/  LDC R144, c[0x0][0x248] ;  /* 0x00009200ff907b82 */ /* 0x000e620000000800 */
[CC--:B------:R-:W-:Y:S01]  /*9310*/  IADD3 R130, P0, R102.reuse, R122.reuse, RZ ;  /* 0x0000007a66827210 */ /* 0x0c0fe20007f1e0ff */
[----:B----4-:R-:W-:Y:S01]  /*9320*/  IMAD R136, R141, 0x16d, RZ ;  /* 0x0000016d8d887824 */ /* 0x010fe200078e02ff */
[----:B------:R-:W-:Y:S01]  /*9330*/  IADD3 R124, P1, R125, R122, RZ ;  /* 0x0000007a7d7c7210 */ /* 0x000fe20007f3e0ff */
[----:B------:R4:W2:Y:S01]  /*9340*/  LDG.E.U8 R187, desc[UR8][R126.64] ;  /* 0x000000087ebb7981 */ /* 0x0008a2000c1e1100 */
[----:B------:R-:W-:-:S03]  /*9350*/  LEA.HI.X.SX32 R131, R102, R123, 0x1, P0 ;  /* 0x0000007b66837211 */ /* 0x000fc600000f0eff */
[----:B------:R-:W3:Y:S01]  /*9360*/  LDC R207, c[0x0][0x248] ;  /* 0x00009200ffcf7b82 */ /* 0x000ee20000000800 */
[----:B------:R-:W-:Y:S01]  /*9370*/  LEA.HI.X.SX32 R125, R125, R123, 0x1, P1 ;  /* 0x0000007b7d7d7211 */ /* 0x000fe200008f0eff */
[----:B------:R4:W2:Y:S01]  /*9380*/  LDG.E.U8 R102, desc[UR8][R130.64] ;  /* 0x0000000882667981 */ /* 0x0008a2000c1e1100 */
[----:B0-----:R-:W-:Y:S02]  /*9390*/  IMAD R129, R140, 0x16c, RZ ;  /* 0x0000016c8c817824 */ /* 0x001fe400078e02ff */
[----:B----4-:R-:W-:Y:S01]  /*93a0*/  IMAD R127, R138, 0x16b, RZ ;  /* 0x0000016b8a7f7824 */ /* 0x010fe200078e02ff */
[----:B------:R0:W4:Y:S02]  /*93b0*/  LDG.E.U8 R134, desc[UR8][R124.64] ;  /* 0x000000087c867981 */ /* 0x000124000c1e1100 */
[----:B------:R-:W3:Y:S01]  /*93c0*/  LDC R209, c[0x0][0x248] ;  /* 0x00009200ffd17b82 */ /* 0x000ee20000000800 */
[----:B------:R-:W-:-:S04]  /*93d0*/  IADD3 R130, P1, R136, R122, RZ ;  /* 0x0000007a88827210 */ /* 0x000fc80007f3e0ff */
[-C--:B------:R-:W-:Y:S01]  /*93e0*/  LEA.HI.X.SX32 R131, R136, R123.reuse, 0x1, P1 ;  /* 0x0000007b88837211 */ /* 0x080fe200008f0eff */
[----:B0-----:R-:W-:Y:S01]  /*93f0*/  IMAD R125, R142, 0x16e, RZ ;  /* 0x0000016e8e7d7824 */ /* 0x001fe200078e02ff */
[-C--:B------:R-:W-:Y:S01]  /*9400*/  IADD3 R126, P0, R127, R122.reuse, RZ ;  /* 0x0000007a7f7e7210 */ /* 0x080fe20007f1e0ff */
[----:B------:R-:W0:Y:S01]  /*9410*/  LDC R219, c[0x0][0x248] ;  /* 0x00009200ffdb7b82 */ /* 0x000e220000000800 */
[-C--:B------:R-:W-:Y:S01]  /*9420*/  IADD3 R128, P2, R129, R122.reuse, RZ ;  /* 0x0000007a81807210 */ /* 0x080fe20007f5e0ff */
[----:B------:R1:W4:Y:S01]  /*9430*/  LDG.E.U8 R140, desc[UR8][R130.64] ;  /* 0x00000008828c7981 */ /* 0x000322000c1e1100 */
[-C--:B------:R-:W-:Y:S02]  /*9440*/  LEA.HI.X.SX32 R127, R127, R123.reuse, 0x1, P0 ;  /* 0x0000007b7f7f7211 */ /* 0x080fe400000f0eff */
[----:B------:R-:W-:Y:S02]  /*9450*/  LEA.HI.X.SX32 R129, R129, R123, 0x1, P2 ;  /* 0x0000007b81817211 */ /* 0x000fe400010f0eff */
[----:B------:R-:W-:Y:S01]  /*9460*/  IADD3 R124, P0, R125, R122, RZ ;  /* 0x0000007a7d7c7210 */ /* 0x000fe20007f1e0ff */
[----:B------:R1:W4:Y:S01]  /*9470*/  LDG.E.U8 R136, desc[UR8][R126.64] ;  /* 0x000000087e887981 */ /* 0x000322000c1e1100 */
[----:B------:R-:W0:Y:S01]  /*9480*/  LDC R229, c[0x0][0x248] ;  /* 0x00009200ffe57b82 */ /* 0x000e220000000800 */
[----:B-1----:R-:W-:-:S02]  /*9490*/  IMAD R131, R149, 0x1e1, RZ ;  /* 0x000001e195837824 */ /* 0x002fc400078e02ff */
[----:B------:R1:W4:Y:S05]  /*94a0*/  LDG.E.U8 R138, desc[UR8][R128.64] ;  /* 0x00000008808a7981 */ /* 0x00032a000c1e1100 */
[----:B------:R-:W0:Y:S01]  /*94b0*/  LDC R149, c[0x0][0x248] ;  /* 0x00009200ff957b82 */ /* 0x000e220000000800 */
[----:B------:R-:W-:Y:S01]  /*94c0*/  IMAD R127, R143, 0x16f, RZ ;  /* 0x0000016f8f7f7824 */ /* 0x000fe200078e02ff */
[-C--:B------:R-:W-:Y:S02]  /*94d0*/  LEA.HI.X.SX32 R125, R125, R123.reuse, 0x1, P0 ;  /* 0x0000007b7d7d7211 */ /* 0x080fe400000f0eff */
[-C--:B------:R-:W-:Y:S01]  /*94e0*/  IADD3 R130, P0, R131, R122.reuse, RZ ;  /* 0x0000007a83827210 */ /* 0x080fe20007f1e0ff */
[----:B-1----:R-:W-:Y:S01]  /*94f0*/  IMAD R129, R144, 0x1e0, RZ ;  /* 0x000001e090817824 */ /* 0x002fe200078e02ff */
[----:B------:R-:W-:Y:S01]  /*9500*/  IADD3 R126, P1, R127, R122, RZ ;  /* 0x0000007a7f7e7210 */ /* 0x000fe20007f3e0ff */
[----:B------:R1:W4:Y:S01]  /*9510*/  LDG.E.U8 R141, desc[UR8][R124.64] ;  /* 0x000000087c8d7981 */ /* 0x000322000c1e1100 */
[----:B------:R-:W-:-:S02]  /*9520*/  LEA.HI.X.SX32 R131, R131, R123, 0x1, P0 ;  /* 0x0000007b83837211 */ /* 0x000fc400000f0eff */
[-C--:B------:R-:W-:Y:S02]  /*9530*/  IADD3 R128, P2, R129, R122.reuse, RZ ;  /* 0x0000007a81807210 */ /* 0x080fe40007f5e0ff */
[-C--:B------:R-:W-:Y:S01]  /*9540*/  LEA.HI.X.SX32 R127, R127, R123.reuse, 0x1, P1 ;  /* 0x0000007b7f7f7211 */ /* 0x080fe200008f0eff */
[----:B------:R1:W4:Y:S01]  /*9550*/  LDG.E.U8 R144, desc[UR8][R130.64] ;  /* 0x0000000882907981 */ /* 0x000322000c1e1100 */
[----:B------:R-:W-:Y:S01]  /*9560*/  LEA.HI.X.SX32 R129, R129, R123, 0x1, P2 ;  /* 0x0000007b81817211 */ /* 0x000fe200010f0eff */
[----:B-1----:R-:W-:Y:S02]  /*9570*/  IMAD R124, R145, 0x1e2, RZ ;  /* 0x000001e2917c7824 */ /* 0x002fe400078e02ff */
[----:B------:R1:W4:Y:S01]  /*9580*/  LDG.E.U8 R142, desc[UR8][R126.64] ;  /* 0x000000087e8e7981 */ /* 0x000322000c1e1100 */
[----:B------:R-:W-:Y:S02]  /*9590*/  IMAD R125, R146, 0x1e3, RZ ;  /* 0x000001e3927d7824 */ /* 0x000fe400078e02ff */
[----:B------:R-:W-:Y:S01]  /*95a0*/  IMAD R146, R148, 0x1e5, RZ ;  /* 0x000001e594927824 */ /* 0x000fe200078e02ff */
[----:B------:R0:W4:Y:S01]  /*95b0*/  LDG.E.U8 R143, desc[UR8][R128.64] ;  /* 0x00000008808f7981 */ /* 0x000122000c1e1100 */
[----:B------:R-:W-:-:S04]  /*95c0*/  IADD3 R130, P0, R124, R122, RZ ;  /* 0x0000007a7c827210 */ /* 0x000fc80007f1e0ff */
[-C--:B------:R-:W-:Y:S01]  /*95d0*/  LEA.HI.X.SX32 R131, R124, R123.reuse, 0x1, P0 ;  /* 0x0000007b7c837211 */ /* 0x080fe200000f0eff */
[----:B-1----:R-:W-:Y:S01]  /*95e0*/  IMAD R127, R147, 0x1e4, RZ ;  /* 0x000001e4937f7824 */ /* 0x002fe200078e02ff */
[CC--:B------:R-:W-:Y:S01]  /*95f0*/  IADD3 R124, P2, R146.reuse, R122.reuse, RZ ;  /* 0x0000007a927c7210 */ /* 0x0c0fe20007f5e0ff */
[----:B0-----:R-:W-:Y:S01]  /*9600*/  IMAD R147, R149, 0x1e6, RZ ;  /* 0x000001e695937824 */ /* 0x001fe200078e02ff */
[C---:B------:R-:W-:Y:S01]  /*9610*/  IADD3 R128, P1, R125.reuse, R122, RZ ;  /* 0x0000007a7d807210 */ /* 0x040fe20007f3e0ff */
[----:B------:R0:W4:Y:S03]  /*9620*/  LDG.E.U8 R145, desc[UR8][R130.64] ;  /* 0x0000000882917981 */ /* 0x000126000c1e1100 */
[-C--:B------:R-:W-:Y:S02]  /*9630*/  LEA.HI.X.SX32 R129, R125, R123.reuse, 0x1, P1 ;  /* 0x0000007b7d817211 */ /* 0x080fe400008f0eff */
[----:B------:R-:W-:-:S02]  /*9640*/  LEA.HI.X.SX32 R125, R146, R123, 0x1, P2 ;  /* 0x0000007b927d7211 */ /* 0x000fc400010f0eff */
[-C--:B------:R-:W-:Y:S01]  /*9650*/  IADD3 R126, P0, R127, R122.reuse, RZ ;  /* 0x0000007a7f7e7210 */ /* 0x080fe20007f1e0ff */
[----:B------:R-:W4:Y:S01]  /*9660*/  LDG.E.U8 R146, desc[UR8][R128.64] ;  /* 0x0000000880927981 */ /* 0x000f22000c1e1100 */
[----:B0-----:R-:W-:-:S03]  /*9670*/  IADD3 R130, P1, R147, R122, RZ ;  /* 0x0000007a93827210 */ /* 0x001fc60007f3e0ff */
[----:B------:R0:W4:Y:S01]  /*9680*/  LDG.E.U8 R148, desc[UR8][R124.64] ;  /* 0x000000087c947981 */ /* 0x000122000c1e1100 */
[-C--:B------:R-:W-:Y:S02]  /*9690*/  LEA.HI.X.SX32 R131, R147, R123.reuse, 0x1, P1 ;  /* 0x0000007b93837211 */ /* 0x080fe400008f0eff */
[----:B------:R-:W-:-:S03]  /*96a0*/  LEA.HI.X.SX32 R127, R127, R123, 0x1, P0 ;  /* 0x0000007b7f7f7211 */ /* 0x000fc600000f0eff */
[----:B------:R1:W4:Y:S01]  /*96b0*/  LDG.E.U8 R149, desc[UR8][R130.64] ;  /* 0x0000000882957981 */ /* 0x000322000c1e1100 */
[----:B0-----:R-:W-:-:S03]  /*96c0*/  IMAD R125, R150, 0x1e7, RZ ;  /* 0x000001e7967d7824 */ /* 0x001fc600078e02ff */
[----:B------:R0:W4:Y:S02]  /*96d0*/  LDG.E.U8 R147, desc[UR8][R126.64] ;  /* 0x000000087e937981 */ /* 0x000124000c1e1100 */
[-C--:B------:R-:W-:Y:S01]  /*96e0*/  IADD3 R124, P0, R125, R122.reuse, RZ ;  /* 0x0000007a7d7c7210 */ /* 0x080fe20007f1e0ff */
[----:B-1----:R-:W-:Y:S02]  /*96f0*/  IMAD R131, R153, 0x1ea, RZ ;  /* 0x000001ea99837824 */ /* 0x002fe400078e02ff */
[----:B------:R-:W-:Y:S01]  /*9700*/  IMAD R129, R152, 0x1e9, RZ ;  /* 0x000001e998817824 */ /* 0x000fe200078e02ff */
[----:B------:R-:W-:Y:S01]  /*9710*/  LEA.HI.X.SX32 R125, R125, R123, 0x1, P0 ;  /* 0x0000007b7d7d7211 */ /* 0x000fe200000f0eff */
[----:B0-----:R-:W-:Y:S01]  /*9720*/  IMAD R127, R151, 0x1e8, RZ ;  /* 0x000001e8977f7824 */ /* 0x001fe200078e02ff */
[-C--:B------:R-:W-:Y:S02]  /*9730*/  IADD3 R130, P0, R131, R122.reuse, RZ ;  /* 0x0000007a83827210 */ /* 0x080fe40007f1e0ff */
[-C--:B------:R-:W-:Y:S01]  /*9740*/  IADD3 R128, P2, R129, R122.reuse, RZ ;  /* 0x0000007a81807210 */ /* 0x080fe20007f5e0ff */
[----:B------:R0:W4:Y:S01]  /*9750*/  LDG.E.U8 R150, desc[UR8][R124.64] ;  /* 0x000000087c967981 */ /* 0x000122000c1e1100 */
[----:B------:R-:W-:-:S02]  /*9760*/  IADD3 R126, P1, R127, R122, RZ ;  /* 0x0000007a7f7e7210 */ /* 0x000fc40007f3e0ff */
[-C--:B------:R-:W-:Y:S02]  /*9770*/  LEA.HI.X.SX32 R131, R131, R123.reuse, 0x1, P0 ;  /* 0x0000007b83837211 */ /* 0x080fe400000f0eff */
[-C--:B------:R-:W-:Y:S02]  /*9780*/  LEA.HI.X.SX32 R127, R127, R123.reuse, 0x1, P1 ;  /* 0x0000007b7f7f7211 */ /* 0x080fe400008f0eff */
[----:B------:R-:W-:Y:S01]  /*9790*/  LEA.HI.X.SX32 R129, R129, R123, 0x1, P2 ;  /* 0x0000007b81817211 */ /* 0x000fe200010f0eff */
[----:B------:R1:W4:Y:S01]  /*97a0*/  LDG.E.U8 R153, desc[UR8][R130.64] ;  /* 0x0000000882997981 */ /* 0x000322000c1e1100 */
[----:B0-----:R-:W-:Y:S02]  /*97b0*/  IMAD R124, R154, 0x1eb, RZ ;  /* 0x000001eb9a7c7824 */ /* 0x001fe400078e02ff */
[----:B------:R-:W-:Y:S01]  /*97c0*/  IMAD R125, R155, 0x1ec, RZ ;  /* 0x000001ec9b7d7824 */ /* 0x000fe200078e02ff */
[----:B------:R0:W4:Y:S01]  /*97d0*/  LDG.E.U8 R151, desc[UR8][R126.64] ;  /* 0x000000087e977981 */ /* 0x000122000c1e1100 */
[----:B------:R-:W-:-:S03]  /*97e0*/  IMAD R155, R157, 0x1ee, RZ ;  /* 0x000001ee9d9b7824 */ /* 0x000fc600078e02ff */
[----:B------:R0:W4:Y:S01]  /*97f0*/  LDG.E.U8 R152, desc[UR8][R128.64] ;  /* 0x0000000880987981 */ /* 0x000122000c1e1100 */
[----:B-1----:R-:W-:-:S04]  /*9800*/  IADD3 R130, P0, R124, R122, RZ ;  /* 0x0000007a7c827210 */ /* 0x002fc80007f1e0ff */
[-C--:B------:R-:W-:Y:S01]  /*9810*/  LEA.HI.X.SX32 R131, R124, R123.reuse, 0x1, P0 ;  /* 0x0000007b7c837211 */ /* 0x080fe200000f0eff */
[----:B0-----:R-:W-:Y:S01]  /*9820*/  IMAD R127, R156, 0x1ed, RZ ;  /* 0x000001ed9c7f7824 */ /* 0x001fe200078e02ff */
[-C--:B------:R-:W-:Y:S01]  /*9830*/  IADD3 R124, P2, R155, R122.reuse, RZ ;  /* 0x0000007a9b7c7210 */ /* 0x080fe20007f5e0ff */
[----:B------:R-:W-:Y:S01]  /*9840*/  IMAD R156, R158, 0x1ef, RZ ;  /* 0x000001ef9e9c7824 */ /* 0x000fe200078e02ff */
        /* <DEDUP_REMOVED lines=34> */
[CC--:B------:R-:W-:Y:S01]  /*9a70*/  IADD3 R124, P2, R164.reuse, R122.reuse, RZ ;  /* 0x0000007aa47c7210 */ /* 0x0c0fe20007f5e0ff */
[----:B------:R-:W-:Y:S01]  /*9a80*/  IMAD R165, R167, 0x178, RZ ;  /* 0x00000178a7a57824 */ /* 0x000fe200078e02ff */
[C---:B---3--:R-:W-:Y:S01]  /*9a90*/  IADD3 R128, P1, R125.reuse, R122, RZ ;  /* 0x0000007a7d807210 */ /* 0x048fe20007f3e0ff */
[----:B------:R0:W3:Y:S03]  /*9aa0*/  LDG.E.U8 R163, desc[UR8][R130.64] ;  /* 0x0000000882a37981 */ /* 0x0000e6000c1e1100 */
[-C--:B------:R-:W-:Y:S02]  /*9ab0*/  LEA.HI.X.SX32 R129, R125, R123.reuse, 0x1, P1 ;  /* 0x0000007b7d817211 */ /* 0x080fe400008f0eff */
[----:B------:R-:W-:-:S02]  /*9ac0*/  LEA.HI.X.SX32 R125, R164, R123, 0x1, P2 ;  /* 0x0000007ba47d7211 */ /* 0x000fc400010f0eff */
[-C--:B------:R-:W-:Y:S01]  /*9ad0*/  IADD3 R126, P0, R127, R122.reuse, RZ ;  /* 0x0000007a7f7e7210 */ /* 0x080fe20007f1e0ff */
[----:B------:R-:W3:Y:S01]  /*9ae0*/  LDG.E.U8 R164, desc[UR8][R128.64] ;  /* 0x0000000880a47981 */ /* 0x000ee2000c1e1100 */
[----:B0-----:R-:W-:-:S03]  /*9af0*/  IADD3 R130, P1, R165, R122, RZ ;  /* 0x0000007aa5827210 */ /* 0x001fc60007f3e0ff */
[----:B------:R0:W3:Y:S01]  /*9b00*/  LDG.E.U8 R166, desc[UR8][R124.64] ;  /* 0x000000087ca67981 */ /* 0x0000e2000c1e1100 */
[-C--:B------:R-:W-:Y:S02]  /*9b10*/  LEA.HI.X.SX32 R131, R165, R123.reuse, 0x1, P1 ;  /* 0x0000007ba5837211 */ /* 0x080fe400008f0eff */
[----:B------:R-:W-:-:S03]  /*9b20*/  LEA.HI.X.SX32 R127, R127, R123, 0x1, P0 ;  /* 0x0000007b7f7f7211 */ /* 0x000fc600000f0eff */
[----:B------:R1:W3:Y:S01]  /*9b30*/  LDG.E.U8 R167, desc[UR8][R130.64] ;  /* 0x0000000882a77981 */ /* 0x0002e2000c1e1100 */
[----:B0-----:R-:W-:-:S03]  /*9b40*/  IMAD R125, R168, 0x179, RZ ;  /* 0x00000179a87d7824 */ /* 0x001fc600078e02ff */
[----:B------:R0:W3:Y:S02]  /*9b50*/  LDG.E.U8 R165, desc[UR8][R126.64] ;  /* 0x000000087ea57981 */ /* 0x0000e4000c1e1100 */
[----:B------:R-:W-:Y:S01]  /*9b60*/  IADD3 R124, P0, R125, R122, RZ ;  /* 0x0000007a7d7c7210 */ /* 0x000fe20007f1e0ff */
[----:B-1----:R-:W-:-:S03]  /*9b70*/  IMAD R131, R171, 0x17c, RZ ;  /* 0x0000017cab837824 */ /* 0x002fc600078e02ff */
[-C--:B------:R-:W-:Y:S01]  /*9b80*/  LEA.HI.X.SX32 R125, R125, R123.reuse, 0x1, P0 ;  /* 0x0000007b7d7d7211 */ /* 0x080fe200000f0eff */
[----:B------:R-:W-:Y:S02]  /*9b90*/  IMAD R129, R170, 0x17b, RZ ;  /* 0x0000017baa817824 */ /* 0x000fe400078e02ff */
[----:B0-----:R-:W-:Y:S01]  /*9ba0*/  IMAD R127, R169, 0x17a, RZ ;  /* 0x0000017aa97f7824 */ /* 0x001fe200078e02ff */
[-C--:B------:R-:W-:Y:S01]  /*9bb0*/  IADD3 R130, P0, R131, R122.reuse, RZ ;  /* 0x0000007a83827210 */ /* 0x080fe20007f1e0ff */
[----:B------:R0:W3:Y:S01]  /*9bc0*/  LDG.E.U8 R168, desc[UR8][R124.64] ;  /* 0x000000087ca87981 */ /* 0x0000e2000c1e1100 */
[-C--:B------:R-:W-:Y:S02]  /*9bd0*/  IADD3 R128, P2, R129, R122.reuse, RZ ;  /* 0x0000007a81807210 */ /* 0x080fe40007f5e0ff */
[----:B------:R-:W-:Y:S02]  /*9be0*/  IADD3 R126, P1, R127, R122, RZ ;  /* 0x0000007a7f7e7210 */ /* 0x000fe40007f3e0ff */
[----:B------:R-:W-:-:S02]  /*9bf0*/  LEA.HI.X.SX32 R131, R131, R123, 0x1, P0 ;  /* 0x0000007b83837211 */ /* 0x000fc400000f0eff */
[-C--:B------:R-:W-:Y:S01]  /*9c00*/  LEA.HI.X.SX32 R127, R127, R123.reuse, 0x1, P1 ;  /* 0x0000007b7f7f7211 */ /* 0x080fe200008f0eff */
[----:B0-----:R-:W-:Y:S01]  /*9c10*/  IMAD R124, R172, 0x17d, RZ ;  /* 0x0000017dac7c7824 */ /* 0x001fe200078e02ff */
[----:B------:R-:W-:Y:S01]  /*9c20*/  LEA.HI.X.SX32 R129, R129, R123, 0x1, P2 ;  /* 0x0000007b81817211 */ /* 0x000fe200010f0eff */
[----:B------:R0:W3:Y:S01]  /*9c30*/  LDG.E.U8 R171, desc[UR8][R130.64] ;  /* 0x0000000882ab7981 */ /* 0x0000e2000c1e1100 */
[----:B------:R-:W-:Y:S02]  /*9c40*/  IMAD R125, R173, 0x17e, RZ ;  /* 0x0000017ead7d7824 */ /* 0x000fe400078e02ff */
[----:B------:R-:W-:Y:S01]  /*9c50*/  IMAD R173, R175, 0x1f0, RZ ;  /* 0x000001f0afad7824 */ /* 0x000fe200078e02ff */
[----:B------:R1:W3:Y:S04]  /*9c60*/  LDG.E.U8 R169, desc[UR8][R126.64] ;  /* 0x000000087ea97981 */ /* 0x0002e8000c1e1100 */
[----:B------:R5:W3:Y:S01]  /*9c70*/  LDG.E.U8 R170, desc[UR8][R128.64] ;  /* 0x0000000880aa7981 */ /* 0x000ae2000c1e1100 */
[----:B0-----:R-:W-:Y:S01]  /*9c80*/  IADD3 R130, P0, R124, R122, RZ ;  /* 0x0000007a7c827210 */ /* 0x001fe20007f1e0ff */
[----:B-1----:R-:W-:-:S03]  /*9c90*/  IMAD R127, R174, 0x17f, RZ ;  /* 0x0000017fae7f7824 */ /* 0x002fc600078e02ff */
[-C--:B------:R-:W-:Y:S01]  /*9ca0*/  LEA.HI.X.SX32 R131, R124, R123.reuse, 0x1, P0 ;  /* 0x0000007b7c837211 */ /* 0x080fe200000f0eff */
[----:B------:R-:W-:Y:S01]  /*9cb0*/  IMAD R174, R176, 0x1f1, RZ ;  /* 0x000001f1b0ae7824 */ /* 0x000fe200078e02ff */
[-C--:B------:R-:W-:Y:S02]  /*9cc0*/  IADD3 R124, P2, R173, R122.reuse, RZ ;  /* 0x0000007aad7c7210 */ /* 0x080fe40007f5e0ff */
[-C--:B-----5:R-:W-:Y:S01]  /*9cd0*/  IADD3 R128, P1, R125, R122.reuse, RZ ;  /* 0x0000007a7d807210 */ /* 0x0a0fe20007f3e0ff */
[----:B------:R0:W5:Y:S01]  /*9ce0*/  LDG.E.U8 R172, desc[UR8][R130.64] ;  /* 0x0000000882ac7981 */ /* 0x000162000c1e1100 */
[----:B------:R-:W-:Y:S02]  /*9cf0*/  IADD3 R126, P0, R127, R122, RZ ;  /* 0x0000007a7f7e7210 */ /* 0x000fe40007f1e0ff */
[-C--:B------:R-:W-:Y:S02]  /*9d00*/  LEA.HI.X.SX32 R129, R125, R123.reuse, 0x1, P1 ;  /* 0x0000007b7d817211 */ /* 0x080fe400008f0eff */
[----:B------:R-:W-:-:S02]  /*9d10*/  LEA.HI.X.SX32 R125, R173, R123, 0x1, P2 ;  /* 0x0000007bad7d7211 */ /* 0x000fc400010f0eff */
[----:B------:R-:W-:Y:S01]  /*9d20*/  LEA.HI.X.SX32 R127, R127, R123, 0x1, P0 ;  /* 0x0000007b7f7f7211 */ /* 0x000fe200000f0eff */
[----:B------:R1:W5:Y:S01]  /*9d30*/  LDG.E.U8 R173, desc[UR8][R128.64] ;  /* 0x0000000880ad7981 */ /* 0x000362000c1e1100 */
[----:B0-----:R-:W-:-:S03]  /*9d40*/  IADD3 R130, P1, R174, R122, RZ ;  /* 0x0000007aae827210 */ /* 0x001fc60007f3e0ff */
[----:B------:R0:W5:Y:S01]  /*9d50*/  LDG.E.U8 R175, desc[UR8][R124.64] ;  /* 0x000000087caf7981 */ /* 0x000162000c1e1100 */
[----:B------:R-:W-:-:S03]  /*9d60*/  LEA.HI.X.SX32 R131, R174, R123, 0x1, P1 ;  /* 0x0000007bae837211 */ /* 0x000fc600008f0eff */
[----:B------:R2:W5:Y:S01]  /*9d70*/  LDG.E.U8 R174, desc[UR8][R126.64] ;  /* 0x000000087eae7981 */ /* 0x000562000c1e1100 */
[----:B-1----:R-:W-:-:S03]  /*9d80*/  IMAD R129, R180, 0x1f4, RZ ;  /* 0x000001f4b4817824 */ /* 0x002fc600078e02ff */
[----:B------:R1:W5:Y:S01]  /*9d90*/  LDG.E.U8 R176, desc[UR8][R130.64] ;  /* 0x0000000882b07981 */ /* 0x000362000c1e1100 */
[----:B0-----:R-:W-:Y:S02]  /*9da0*/  IMAD R125, R177, 0x1f2, RZ ;  /* 0x000001f2b17d7824 */ /* 0x001fe400078e02ff */
[----:B--2---:R-:W-:-:S03]  /*9db0*/  IMAD R127, R178, 0x1f3, RZ ;  /* 0x000001f3b27f7824 */ /* 0x004fc600078e02ff */
[-C--:B------:R-:W-:Y:S01]  /*9dc0*/  IADD3 R124, P0, R125, R122.reuse, RZ ;  /* 0x0000007a7d7c7210 */ /* 0x080fe20007f1e0ff */
[----:B-1----:R-:W-:Y:S01]  /*9dd0*/  IMAD R131, R179, 0x1f5, RZ ;  /* 0x000001f5b3837824 */ /* 0x002fe200078e02ff */
[-C--:B------:R-:W-:Y:S02]  /*9de0*/  IADD3 R126, P1, R127, R122.reuse, RZ ;  /* 0x0000007a7f7e7210 */ /* 0x080fe40007f3e0ff */
[-C--:B------:R-:W-:Y:S02]  /*9df0*/  LEA.HI.X.SX32 R125, R125, R123.reuse, 0x1, P0 ;  /* 0x0000007b7d7d7211 */ /* 0x080fe400000f0eff */
[-C--:B------:R-:W-:Y:S02]  /*9e00*/  IADD3 R130, P2, R131, R122.reuse, RZ ;  /* 0x0000007a83827210 */ /* 0x080fe40007f5e0ff */
[----:B------:R-:W-:Y:S01]  /*9e10*/  IADD3 R128, P0, R129, R122, RZ ;  /* 0x0000007a81807210 */ /* 0x000fe20007f1e0ff */
[----:B------:R0:W2:Y:S01]  /*9e20*/  LDG.E.U8 R177, desc[UR8][R124.64] ;  /* 0x000000087cb17981 */ /* 0x0000a2000c1e1100 */
[----:B------:R-:W-:-:S02]  /*9e30*/  LEA.HI.X.SX32 R127, R127, R123, 0x1, P1 ;  /* 0x0000007b7f7f7211 */ /* 0x000fc400008f0eff */
[-C--:B------:R-:W-:Y:S02]  /*9e40*/  LEA.HI.X.SX32 R131, R131, R123.reuse, 0x1, P2 ;  /* 0x0000007b83837211 */ /* 0x080fe400010f0eff */
[----:B------:R-:W-:Y:S01]  /*9e50*/  LEA.HI.X.SX32 R129, R129, R123, 0x1, P0 ;  /* 0x0000007b81817211 */ /* 0x000fe200000f0eff */
[----:B------:R1:W2:Y:S01]  /*9e60*/  LDG.E.U8 R178, desc[UR8][R126.64] ;  /* 0x000000087eb27981 */ /* 0x0002a2000c1e1100 */
[----:B0-----:R-:W-:-:S03]  /*9e70*/  IMAD R125, R181, 0x1f6, RZ ;  /* 0x000001f6b57d7824 */ /* 0x001fc600078e02ff */
[----:B------:R0:W2:Y:S04]  /*9e80*/  LDG.E.U8 R180, desc[UR8][R130.64] ;  /* 0x0000000882b47981 */ /* 0x0000a8000c1e1100 */
[----:B------:R0:W2:Y:S01]  /*9e90*/  LDG.E.U8 R179, desc[UR8][R128.64] ;  /* 0x0000000880b37981 */ /* 0x0000a2000c1e1100 */
[----:B-1----:R-:W-:Y:S02]  /*9ea0*/  IMAD R127, R182, 0x1f7, RZ ;  /* 0x000001f7b67f7824 */ /* 0x002fe400078e02ff */
[----:B0-----:R-:W-:Y:S02]  /*9eb0*/  IMAD R131, R183, 0x1f8, RZ ;  /* 0x000001f8b7837824 */ /* 0x001fe400078e02ff */
[----:B------:R-:W-:Y:S01]  /*9ec0*/  IMAD R183, R207, 0x1f9, RZ ;  /* 0x000001f9cfb77824 */ /* 0x000fe200078e02ff */
[-C--:B------:R-:W-:Y:S01]  /*9ed0*/  IADD3 R128, P0, R125, R122.reuse, RZ ;  /* 0x0000007a7d807210 */ /* 0x080fe20007f1e0ff */
[----:B------:R-:W0:Y:S01]  /*9ee0*/  LDC R207, c[0x0][0x248] ;  /* 0x00009200ffcf7b82 */ /* 0x000e220000000800 */
[----:B------:R-:W-:-:S02]  /*9ef0*/  IADD3 R124, P1, R127, R122, RZ ;  /* 0x0000007a7f7c7210 */ /* 0x000fc40007f3e0ff */
[-C--:B------:R-:W-:Y:S01]  /*9f00*/  LEA.HI.X.SX32 R129, R125, R123.reuse, 0x1, P0 ;  /* 0x0000007b7d817211 */ /* 0x080fe200000f0eff */
[----:B------:R-:W-:Y:S01]  /*9f10*/  IMAD R130, R185, 0x1fa, RZ ;  /* 0x000001fab9827824 */ /* 0x000fe200078e02ff */
[-C--:B------:R-:W-:Y:S02]  /*9f20*/  LEA.HI.X.SX32 R125, R127, R123.reuse, 0x1, P1 ;  /* 0x0000007b7f7d7211 */ /* 0x080fe400008f0eff */
[CC--:B------:R-:W-:Y:S01]  /*9f30*/  IADD3 R126, P0, R131.reuse, R122.reuse, RZ ;  /* 0x0000007a837e7210 */ /* 0x0c0fe20007f1e0ff */
[----:B------:R1:W2:Y:S03]  /*9f40*/  LDG.E.U8 R181, desc[UR8][R128.64] ;  /* 0x0000000880b57981 */ /* 0x0002a6000c1e1100 */
[----:B------:R-:W-:Y:S01]  /*9f50*/  LEA.HI.X.SX32 R127, R131, R123, 0x1, P0 ;  /* 0x0000007b837f7211 */ /* 0x000fe200000f0eff */
[----:B------:R1:W2:Y:S02]  /*9f60*/  LDG.E.U8 R182, desc[UR8][R124.64] ;  /* 0x000000087cb67981 */ /* 0x0002a4000c1e1100 */
[----:B-1----:R-:W-:-:S02]  /*9f70*/  IADD3 R128, P1, R183, R122, RZ ;  /* 0x0000007ab7807210 */ /* 0x002fc40007f3e0ff */
[C---:B------:R-:W-:Y:S02]  /*9f80*/  IADD3 R124, P0, R130.reuse, R122, RZ ;  /* 0x0000007a827c7210 */ /* 0x040fe40007f1e0ff */
[-C--:B------:R-:W-:Y:S02]  /*9f90*/  LEA.HI.X.SX32 R129, R183, R123.reuse, 0x1, P1 ;  /* 0x0000007bb7817211 */ /* 0x080fe400008f0eff */
[----:B------:R1:W2:Y:S01]  /*9fa0*/  LDG.E.U8 R183, desc[UR8][R126.64] ;  /* 0x000000087eb77981 */ /* 0x0002a2000c1e1100 */
[----:B------:R-:W-:Y:S01]  /*9fb0*/  LEA.HI.X.SX32 R125, R130, R123, 0x1, P0 ;  /* 0x0000007b827d7211 */ /* 0x000fe200000f0eff */
[----:B------:R-:W-:Y:S02]  /*9fc0*/  IMAD R131, R229, 0x1fe, RZ ;  /* 0x000001fee5837824 */ /* 0x000fe400078e02ff */
[----:B0-----:R-:W-:Y:S01]  /*9fd0*/  IMAD R207, R207, 0x1ff, RZ ;  /* 0x000001ffcfcf7824 */ /* 0x001fe200078e02ff */
[----:B------:R-:W4:Y:S04]  /*9fe0*/  LDL.LU R229, [R1+0xfc] ;  /* 0x0000fc0001e57983 */ /* 0x000f280000300800 */
[----:B------:R0:W2:Y:S01]  /*9ff0*/  LDG.E.U8 R185, desc[UR8][R124.64] ;  /* 0x000000087cb97981 */ /* 0x0000a2000c1e1100 */
[----:B-1----:R-:W-:-:S03]  /*a000*/  IMAD R127, R184, 0x1fb, RZ ;  /* 0x000001fbb87f7824 */ /* 0x002fc600078e02ff */
[----:B------:R1:W2:Y:S02]  /*a010*/  LDG.E.U8 R184, desc[UR8][R128.64] ;  /* 0x0000000880b87981 */ /* 0x0002a4000c1e1100 */
[-C--:B0-----:R-:W-:Y:S01]  /*a020*/  IADD3 R124, P0, R127, R122.reuse, RZ ;  /* 0x0000007a7f7c7210 */ /* 0x081fe20007f1e0ff */
[----:B-1----:R-:W-:Y:S02]  /*a030*/  IMAD R129, R209, 0x1fc, RZ ;  /* 0x000001fcd1817824 */ /* 0x002fe400078e02ff */
[----:B------:R-:W-:Y:S01]  /*a040*/  IMAD R209, R219, 0x1fd, RZ ;  /* 0x000001fddbd17824 */ /* 0x000fe200078e02ff */
[----:B------:R-:W-:Y:S01]  /*a050*/  LEA.HI.X.SX32 R125, R127, R123, 0x1, P0 ;  /* 0x0000007b7f7d7211 */ /* 0x000fe200000f0eff */
[----:B------:R-:W3:Y:S01]  /*a060*/  LDL.LU R219, [R1+0x100] ;  /* 0x0001000001db7983 */ /* 0x000ee20000300800 */
[-C--:B------:R-:W-:Y:S02]  /*a070*/  IADD3 R126, P1, R129, R122.reuse, RZ ;  /* 0x0000007a817e7210 */ /* 0x080fe40007f3e0ff */
[-C--:B------:R-:W-:Y:S01]  /*a080*/  IADD3 R128, P0, R209, R122.reuse, RZ ;  /* 0x0000007ad1807210 */ /* 0x080fe20007f1e0ff */
[----:B------:R-:W2:Y:S01]  /*a090*/  LDG.E.U8 R124, desc[UR8][R124.64] ;  /* 0x000000087c7c7981 */ /* 0x000ea2000c1e1100 */
[----:B------:R-:W-:-:S02]  /*a0a0*/  IADD3 R130, P2, R131, R122, RZ ;  /* 0x0000007a83827210 */ /* 0x000fc40007f5e0ff */
[-C--:B------:R-:W-:Y:S02]  /*a0b0*/  LEA.HI.X.SX32 R127, R129, R123.reuse, 0x1, P1 ;  /* 0x0000007b817f7211 */ /* 0x080fe400008f0eff */
[----:B------:R-:W-:Y:S02]  /*a0c0*/  IADD3 R122, P1, R207, R122, RZ ;  /* 0x0000007acf7a7210 */ /* 0x000fe40007f3e0ff */
[-C--:B------:R-:W-:Y:S01]  /*a0d0*/  LEA.HI.X.SX32 R129, R209, R123.reuse, 0x1, P0 ;  /* 0x0000007bd1817211 */ /* 0x080fe200000f0eff */
[----:B------:R-:W2:Y:S01]  /*a0e0*/  LDG.E.U8 R126, desc[UR8][R126.64] ;  /* 0x000000087e7e7981 */ /* 0x000ea2000c1e1100 */
[-C--:B------:R-:W-:Y:S02]  /*a0f0*/  LEA.HI.X.SX32 R131, R131, R123.reuse, 0x1, P2 ;  /* 0x0000007b83837211 */ /* 0x080fe400010f0eff */
[----:B------:R-:W-:Y:S01]  /*a100*/  LEA.HI.X.SX32 R123, R207, R123, 0x1, P1 ;  /* 0x0000007bcf7b7211 */ /* 0x000fe200008f0eff */
[----:B------:R-:W4:Y:S04]  /*a110*/  LDL.LU R125, [R1+0xc4] ;  /* 0x0000c400017d7983 */ /* 0x000f280000300800 */
[----:B------:R-:W5:Y:S04]  /*a120*/  LDL.LU R209, [R1+0xcc] ;  /* 0x0000cc0001d17983 */ /* 0x000f680000300800 */
[----:B------:R-:W5:Y:S04]  /*a130*/  LDL.LU R127, [R1+0xc8] ;  /* 0x0000c800017f7983 */ /* 0x000f680000300800 */
[----:B------:R-:W2:Y:S04]  /*a140*/  LDL.LU R207, [R1+0xd4] ;  /* 0x0000d40001cf7983 */ /* 0x000ea80000300800 */
[----:B------:R-:W2:Y:S04]  /*a150*/  LDG.E.U8 R128, desc[UR8][R128.64] ;  /* 0x0000000880807981 */ /* 0x000ea8000c1e1100 */
[----:B------:R-:W2:Y:S04]  /*a160*/  LDG.E.U8 R130, desc[UR8][R130.64] ;  /* 0x0000000882827981 */ /* 0x000ea8000c1e1100 */
[----:B------:R-:W2:Y:S04]  /*a170*/  LDG.E.U8 R122, desc[UR8][R122.64] ;  /* 0x000000087a7a7981 */ /* 0x000ea8000c1e1100 */
[----:B------:R-:W2:Y:S04]  /*a180*/  LDL.LU R129, [R1+0xd0] ;  /* 0x0000d00001817983 */ /* 0x000ea80000300800 */
[----:B------:R-:W2:Y:S04]  /*a190*/  LDL.LU R131, [R1+0xdc] ;  /* 0x0000dc0001837983 */ /* 0x000ea80000300800 */
[----:B------:R-:W2:Y:S01]  /*a1a0*/  LDL.LU R123, [R1+0xd8] ;  /* 0x0000d800017b7983 */ /* 0x000ea20000300800 */
[----:B------:R-:W-:-:S02]  /*a1b0*/  PRMT R71, R71, 0x5410, R132 ;  /* 0x0000541047477816 */ /* 0x000fc40000000084 */
[----:B------:R-:W-:Y:S01]  /*a1c0*/  PRMT R64, R64, 0x5410, R117 ;  /* 0x0000541040407816 */ /* 0x000fe20000000075 */
[----:B------:R-:W2:Y:S01]  /*a1d0*/  LDL.LU R132, [R1+0xe4] ;  /* 0x0000e40001847983 */ /* 0x000ea20000300800 */
[----:B------:R-:W-:Y:S02]  /*a1e0*/  PRMT R65, R116, 0x5410, R65 ;  /* 0x0000541074417816 */ /* 0x000fe40000000041 */
[----:B------:R-:W-:Y:S02]  /*a1f0*/  PRMT R66, R66, 0x5410, R115 ;  /* 0x0000541042427816 */ /* 0x000fe40000000073 */
[----:B------:R-:W-:Y:S02]  /*a200*/  PRMT R67, R67, 0x5410, R114 ;  /* 0x0000541043437816 */ /* 0x000fe40000000072 */
[----:B------:R-:W-:Y:S02]  /*a210*/  PRMT R68, R68, 0x5410, R113 ;  /* 0x0000541044447816 */ /* 0x000fe40000000071 */
[----:B------:R-:W-:-:S02]  /*a220*/  PRMT R69, R69, 0x5410, R112 ;  /* 0x0000541045457816 */ /* 0x000fc40000000070 */
[----:B------:R-:W-:Y:S02]  /*a230*/  PRMT R70, R111, 0x5410, R70 ;  /* 0x000054106f467816 */ /* 0x000fe40000000046 */
[----:B------:R-:W-:Y:S02]  /*a240*/  PRMT R77, R77, 0x5410, R105 ;  /* 0x000054104d4d7816 */ /* 0x000fe40000000069 */
[----:B------:R-:W-:Y:S02]  /*a250*/  PRMT R60, R60, 0x5410, R121 ;  /* 0x000054103c3c7816 */ /* 0x000fe40000000079 */
[----:B------:R-:W-:Y:S01]  /*a260*/  PRMT R61, R61, 0x5410, R120 ;  /* 0x000054103d3d7816 */ /* 0x000fe20000000078 */
[----:B------:R-:W2:Y:S01]  /*a270*/  LDL.LU R121, [R1+0xe0] ;  /* 0x0000e00001797983 */ /* 0x000ea20000300800 */
[----:B------:R-:W-:Y:S02]  /*a280*/  PRMT R62, R119, 0x5410, R62 ;  /* 0x00005410773e7816 */ /* 0x000fe4000000003e */
[----:B------:R-:W-:Y:S01]  /*a290*/  PRMT R63, R63, 0x5410, R118 ;  /* 0x000054103f3f7816 */ /* 0x000fe20000000076 */
[----:B------:R-:W2:Y:S01]  /*a2a0*/  LDL.LU R120, [R1+0xec] ;  /* 0x0000ec0001787983 */ /* 0x000ea20000300800 */
[----:B------:R-:W-:-:S03]  /*a2b0*/  LOP3.LUT R105, R0, 0x10, RZ, 0x3c, !PT ;  /* 0x0000001000697812 */ /* 0x000fc600078e3cff */
[----:B------:R-:W2:Y:S04]  /*a2c0*/  LDL.LU R119, [R1+0xe8] ;  /* 0x0000e80001777983 */ /* 0x000ea80000300800 */
[----:B------:R4:W-:Y:S04]  /*a2d0*/  STS.128 [R0+UR6+0x8000], R64 ;  /* 0x0080004000007988 */ /* 0x0009e80008000c06 */
[----:B------:R-:W-:Y:S04]  /*a2e0*/  STS.128 [R0+UR6+0x10000], R68 ;  /* 0x0100004400007988 */ /* 0x000fe80008000c06 */
[----:B------:R5:W-:Y:S01]  /*a2f0*/  STS.128 [R105+UR6+0x10000], R60 ;  /* 0x0100003c69007988 */ /* 0x000be20008000c06 */
[----:B---3--:R-:W-:-:S02]  /*a300*/  PRMT R135, R219, 0x3340, R135 ;  /* 0x00003340db877816 */ /* 0x008fc40000000087 */
[----:B----4-:R-:W-:Y:S02]  /*a310*/  PRMT R64, R229, 0x3340, R125 ;  /* 0x00003340e5407816 */ /* 0x010fe4000000007d */
[----:B-----5:R-:W-:Y:S02]  /*a320*/  PRMT R63, R209, 0x3340, R127 ;  /* 0x00003340d13f7816 */ /* 0x020fe4000000007f */
[----:B--2---:R-:W-:Y:S02]  /*a330*/  PRMT R62, R207, 0x3340, R129 ;  /* 0x00003340cf3e7816 */ /* 0x004fe40000000081 */
[----:B------:R-:W-:Y:S02]  /*a340*/  PRMT R61, R131, 0x3340, R123 ;  /* 0x00003340833d7816 */ /* 0x000fe4000000007b */
[----:B------:R-:W2:Y:S04]  /*a350*/  LDL.LU R131, [R1+0x5c] ;  /* 0x00005c0001837983 */ /* 0x000ea80000300800 */
[----:B------:R-:W2:Y:S04]  /*a360*/  LDL.LU R129, [R1+0x60] ;  /* 0x0000600001817983 */ /* 0x000ea80000300800 */
[----:B------:R-:W3:Y:S04]  /*a370*/  LDL.LU R207, [R1+0x54] ;  /* 0x0000540001cf7983 */ /* 0x000ee80000300800 */
[----:B------:R-:W3:Y:S04]  /*a380*/  LDL.LU R127, [R1+0x58] ;  /* 0x00005800017f7983 */ /* 0x000ee80000300800 */
[----:B------:R-:W4:Y:S04]  /*a390*/  LDL.LU R209, [R1+0x4c] ;  /* 0x00004c0001d17983 */ /* 0x000f280000300800 */
[----:B------:R-:W4:Y:S04]  /*a3a0*/  LDL.LU R125, [R1+0x50] ;  /* 0x00005000017d7983 */ /* 0x000f280000300800 */
[----:B------:R-:W5:Y:S04]  /*a3b0*/  LDL.LU R229, [R1+0x44] ;  /* 0x0000440001e57983 */ /* 0x000f680000300800 */
[----:B------:R-:W5:Y:S01]  /*a3c0*/  LDL.LU R219, [R1+0x48] ;  /* 0x0000480001db7983 */ /* 0x000f620000300800 */
[----:B------:R-:W-:-:S02]  /*a3d0*/  PRMT R47, R96, 0x3340, R47 ;  /* 0x00003340602f7816 */ /* 0x000fc4000000002f */
[----:B------:R-:W-:Y:S01]  /*a3e0*/  PRMT R76, R76, 0x5410, R106 ;  /* 0x000054104c4c7816 */ /* 0x000fe2000000006a */
[----:B------:R-:W5:Y:S01]  /*a3f0*/  LDL.LU R96, [R1+0x3c] ;  /* 0x00003c0001607983 */ /* 0x000f620000300800 */
[----:B------:R-:W-:Y:S02]  /*a400*/  PRMT R78, R78, 0x5410, R104 ;  /* 0x000054104e4e7816 */ /* 0x000fe40000000068 */
[----:B------:R-:W-:Y:S02]  /*a410*/  PRMT R79, R79, 0x5410, R103 ;  /* 0x000054104f4f7816 */ /* 0x000fe40000000067 */
[----:B------:R-:W-:Y:S02]  /*a420*/  PRMT R31, R97, 0x3340, R31 ;  /* 0x00003340611f7816 */ /* 0x000fe4000000001f */
[----:B------:R-:W-:Y:S01]  /*a430*/  PRMT R48, R98, 0x3340, R48 ;  /* 0x0000334062307816 */ /* 0x000fe20000000030 */
[----:B------:R-:W5:Y:S01]  /*a440*/  LDL.LU R97, [R1+0x40] ;  /* 0x0000400001617983 */ /* 0x000f620000300800 */
[----:B------:R-:W-:-:S02]  /*a450*/  PRMT R21, R99, 0x3340, R21 ;  /* 0x0000334063157816 */ /* 0x000fc40000000015 */
[----:B------:R-:W-:Y:S01]  /*a460*/  PRMT R49, R100, 0x3340, R49 ;  /* 0x0000334064317816 */ /* 0x000fe20000000031 */
[----:B------:R-:W5:Y:S01]  /*a470*/  LDL.LU R98, [R1+0x34] ;  /* 0x0000340001627983 */ /* 0x000f620000300800 */
[----:B------:R-:W-:Y:S02]  /*a480*/  PRMT R72, R72, 0x5410, R110 ;  /* 0x0000541048487816 */ /* 0x000fe4000000006e */
[----:B------:R-:W-:Y:S01]  /*a490*/  PRMT R73, R73, 0x5410, R109 ;  /* 0x0000541049497816 */ /* 0x000fe2000000006d */
[----:B------:R-:W5:Y:S01]  /*a4a0*/  LDL.LU R99, [R1+0x38] ;  /* 0x0000380001637983 */ /* 0x000f620000300800 */
[----:B------:R-:W-:Y:S02]  /*a4b0*/  PRMT R74, R74, 0x5410, R108 ;  /* 0x000054104a4a7816 */ /* 0x000fe4000000006c */
[----:B------:R-:W-:Y:S01]  /*a4c0*/  PRMT R75, R75, 0x5410, R107 ;  /* 0x000054104b4b7816 */ /* 0x000fe2000000006b */
[----:B------:R-:W5:Y:S01]  /*a4d0*/  LDL.LU R100, [R1+0x2c] ;  /* 0x00002c0001647983 */ /* 0x000f620000300800 */
[----:B------:R-:W-:-:S03]  /*a4e0*/  PRMT R101, R133, 0x3340, R101 ;  /* 0x0000334085657816 */ /* 0x000fc60000000065 */
[----:B------:R0:W-:Y:S04]  /*a4f0*/  STS.128 [R105+UR6], R76 ;  /* 0x0000004c69007988 */ /* 0x0001e80008000c06 */
[----:B------:R-:W5:Y:S04]  /*a500*/  LDL.LU R133, [R1+0x30] ;  /* 0x0000300001857983 */ /* 0x000f680000300800 */
[----:B------:R1:W-:Y:S04]  /*a510*/  STS.128 [R105+UR6+0x18000], R72 ;  /* 0x0180004869007988 */ /* 0x0003e80008000c06 */
[----:B0-----:R-:W5:Y:S04]  /*a520*/  LDL.LU R76, [R1+0x24] ;  /* 0x00002400014c7983 */ /* 0x001f680000300800 */
[----:B------:R-:W5:Y:S04]  /*a530*/  LDL.LU R77, [R1+0x28] ;  /* 0x00002800014d7983 */ /* 0x000f680000300800 */
[----:B------:R-:W5:Y:S04]  /*a540*/  LDL.LU R78, [R1+0x18] ;  /* 0x00001800014e7983 */ /* 0x000f680000300800 */
[----:B------:R-:W5:Y:S04]  /*a550*/  LDL.LU R79, [R1+0x20] ;  /* 0x00002000014f7983 */ /* 0x000f680000300800 */
[----:B-1----:R-:W5:Y:S04]  /*a560*/  LDL.LU R72, [R1+0x10] ;  /* 0x0000100001487983 */ /* 0x002f680000300800 */
[----:B------:R-:W5:Y:S04]  /*a570*/  LDL.LU R73, [R1+0x14] ;  /* 0x0000140001497983 */ /* 0x000f680000300800 */
        /* <DEDUP_REMOVED lines=16> */
[----:B------:R-:W5:Y:S01]  /*a680*/  LDL.LU R111, [R1+0x2c8] ;  /* 0x0002c800016f7983 */ /* 0x000f620000300800 */
[----:B------:R-:W-:-:S03]  /*a690*/  PRMT R32, R95, 0x3340, R32 ;  /* 0x000033405f207816 */ /* 0x000fc60000000020 */
        /* <DEDUP_REMOVED lines=9> */
[----:B------:R-:W-:Y:S02]  /*a730*/  PRMT R58, R120, 0x3340, R119 ;  /* 0x00003340783a7816 */ /* 0x000fe40000000077 */
        /* <DEDUP_REMOVED lines=8> */
[----:B------:R-:W-:-:S02]  /*a7c0*/  PRMT R21, R21, 0x5410, R48 ;  /* 0x0000541015157816 */ /* 0x000fc40000000030 */
[----:B------:R-:W-:Y:S01]  /*a7d0*/  PRMT R22, R31, 0x5410, R47 ;  /* 0x000054101f167816 */ /* 0x000fe2000000002f */
[----:B------:R-:W5:Y:S01]  /*a7e0*/  LDL.LU R120, [R1+0x298] ;  /* 0x0002980001787983 */ /* 0x000f620000300800 */
[----:B------:R-:W-:Y:S02]  /*a7f0*/  PRMT R23, R32, 0x5410, R46 ;  /* 0x0000541020177816 */ /* 0x000fe4000000002e */
[----:B------:R-:W-:Y:S02]  /*a800*/  PRMT R60, R132, 0x3340, R121 ;  /* 0x00003340843c7816 */ /* 0x000fe40000000079 */
[----:B------:R-:W-:Y:S01]  /*a810*/  PRMT R52, R52, 0x3340, R36 ;  /* 0x0000334034347816 */ /* 0x000fe20000000024 */
[----:B------:R-:W5:Y:S01]  /*a820*/  LDL.LU R121, [R1+0x284] ;  /* 0x0002840001797983 */ /* 0x000f620000300800 */
[----:B------:R-:W-:Y:S02]  /*a830*/  PRMT R36, R57, 0x5410, R37 ;  /* 0x0000541039247816 */ /* 0x000fe40000000025 */
[----:B------:R-:W-:Y:S01]  /*a840*/  PRMT R37, R55, 0x5410, R19 ;  /* 0x0000541037257816 */ /* 0x000fe20000000013 */
[----:B------:R-:W5:Y:S04]  /*a850*/  LDL.LU R132, [R1+0x28c] ;  /* 0x00028c0001847983 */ /* 0x000f680000300800 */
[----:B------:R-:W5:Y:S04]  /*a860*/  LDL.LU R123, [R1+0x274] ;  /* 0x00027400017b7983 */ /* 0x000f680000300800 */
[----:B------:R3:W-:Y:S01]  /*a870*/  STS.128 [R105+UR6+0x8000], R20 ;  /* 0x0080001469007988 */ /* 0x0007e20008000c06 */
[----:B--2---:R-:W-:-:S03]  /*a880*/  PRMT R19, R129, 0x3340, R131 ;  /* 0x0000334081137816 */ /* 0x004fc60000000083 */
[----:B------:R-:W2:Y:S04]  /*a890*/  LDL.LU R131, [R1+0x27c] ;  /* 0x00027c0001837983 */ /* 0x000ea80000300800 */
[----:B------:R-:W2:Y:S01]  /*a8a0*/  LDL.LU R129, [R1+0x268] ;  /* 0x0002680001817983 */ /* 0x000ea20000300800 */
[----:B---3--:R-:W-:-:S03]  /*a8b0*/  PRMT R20, R127, 0x3340, R207 ;  /* 0x000033407f147816 */ /* 0x008fc600000000cf */
[----:B------:R-:W3:Y:S04]  /*a8c0*/  LDL.LU R207, [R1+0x270] ;  /* 0x0002700001cf7983 */ /* 0x000ee80000300800 */
[----:B------:R-:W3:Y:S01]  /*a8d0*/  LDL.LU R127, [R1+0xc] ;  /* 0x00000c00017f7983 */ /* 0x000ee20000300800 */
[----:B----4-:R-:W-:-:S03]  /*a8e0*/  PRMT R21, R125, 0x3340, R209 ;  /* 0x000033407d157816 */ /* 0x010fc600000000d1 */
[----:B------:R-:W4:Y:S04]  /*a8f0*/  LDL.LU R209, [R1+0x1c] ;  /* 0x00001c0001d17983 */ /* 0x000f280000300800 */
[----:B------:R-:W4:Y:S01]  /*a900*/  LDL.LU R125, [R1+0x4] ;  /* 0x00000400017d7983 */ /* 0x000f220000300800 */
[----:B-----5:R-:W-:-:S03]  /*a910*/  PRMT R22, R219, 0x3340, R229 ;  /* 0x00003340db167816 */ /* 0x020fc600000000e5 */
[----:B------:R-:W5:Y:S04]  /*a920*/  LDL.LU R229, [R1+0x8] ;  /* 0x0000080001e57983 */ /* 0x000f680000300800 */
[----:B------:R-:W5:Y:S01]  /*a930*/  LDL.LU R219, [R1] ;  /* 0x0000000001db7983 */ /* 0x000f620000300800 */
        /* <DEDUP_REMOVED lines=25> */
[----:B------:R-:W-:Y:S02]  /*aad0*/  LOP3.LUT R40, R0, 0x20, RZ, 0x3c, !PT ;  /* 0x0000002000287812 */ /* 0x000fe400078e3cff */
[----:B------:R-:W-:Y:S02]  /*aae0*/  PRMT R38, R53, 0x5410, R52 ;  /* 0x0000541035267816 */ /* 0x000fe40000000034 */
[----:B------:R-:W-:-:S02]  /*aaf0*/  PRMT R39, R51, 0x5410, R50 ;  /* 0x0000541033277816 */ /* 0x000fc40000000032 */
[----:B------:R-:W-:Y:S02]  /*ab00*/  PRMT R32, R58, 0x5410, R60 ;  /* 0x000054103a207816 */ /* 0x000fe4000000003c */
[----:B------:R-:W-:Y:S02]  /*ab10*/  PRMT R33, R61, 0x5410, R62 ;  /* 0x000054103d217816 */ /* 0x000fe4000000003e */
[----:B------:R-:W-:Y:S02]  /*ab20*/  PRMT R34, R63, 0x5410, R64 ;  /* 0x000054103f227816 */ /* 0x000fe40000000040 */
[----:B------:R-:W-:Y:S01]  /*ab30*/  PRMT R35, R137, 0x5410, R135 ;  /* 0x0000541089237816 */ /* 0x000fe20000000087 */
[----:B------:R0:W-:Y:S04]  /*ab40*/  STS.128 [R40+UR6+0x8000], R36 ;  /* 0x0080002428007988 */ /* 0x0001e80008000c06 */
[----:B------:R-:W-:Y:S04]  /*ab50*/  STS.128 [R40+UR6+0x10000], R24 ;  /* 0x0100001828007988 */ /* 0x000fe80008000c06 */
[----:B------:R-:W-:Y:S01]  /*ab60*/  STS.128 [R40+UR6+0x18000], R28 ;  /* 0x0180001c28007988 */ /* 0x000fe20008000c06 */
[----:B------:R-:W-:-:S03]  /*ab70*/  PRMT R45, R71, 0x3340, R70 ;  /* 0x00003340472d7816 */ /* 0x000fc60000000046 */
[----:B------:R-:W5:Y:S01]  /*ab80*/  LDL.LU R71, [R1+0x2e4] ;  /* 0x0002e40001477983 */ /* 0x000f620000300800 */
[----:B------:R-:W-:-:S03]  /*ab90*/  PRMT R44, R66, 0x3340, R65 ;  /* 0x00003340422c7816 */ /* 0x000fc60000000041 */
[----:B------:R-:W5:Y:S04]  /*aba0*/  LDL.LU R65, [R1+0x2ec] ;  /* 0x0002ec0001417983 */ /* 0x000f680000300800 */
[----:B------:R-:W5:Y:S01]  /*abb0*/  LDL.LU R66, [R1+0x2d4] ;  /* 0x0002d40001427983 */ /* 0x000f620000300800 */
[----:B------:R-:W-:-:S03]  /*abc0*/  PRMT R42, R103, 0x3340, R67 ;  /* 0x00003340672a7816 */ /* 0x000fc60000000043 */
[----:B------:R-:W5:Y:S04]  /*abd0*/  LDL.LU R67, [R1+0x2dc] ;  /* 0x0002dc0001437983 */ /* 0x000f680000300800 */
[----:B------:R-:W5:Y:S01]  /*abe0*/  LDL.LU R103, [R1+0x2c0] ;  /* 0x0002c00001677983 */ /* 0x000f620000300800 */
[----:B------:R-:W-:-:S03]  /*abf0*/  PRMT R43, R106, 0x3340, R104 ;  /* 0x000033406a2b7816 */ /* 0x000fc60000000068 */
[----:B------:R-:W5:Y:S04]  /*ac00*/  LDL.LU R104, [R1+0x2cc] ;  /* 0x0002cc0001687983 */ /* 0x000f680000300800 */
[----:B------:R-:W5:Y:S01]  /*ac10*/  LDL.LU R106, [R1+0x2b0] ;  /* 0x0002b000016a7983 */ /* 0x000f620000300800 */
[----:B0-----:R-:W-:-:S03]  /*ac20*/  PRMT R39, R108, 0x3340, R107 ;  /* 0x000033406c277816 */ /* 0x001fc6000000006b */
[----:B------:R0:W-:Y:S04]  /*ac30*/  STS.128 [R40+UR6], R32 ;  /* 0x0000002028007988 */ /* 0x0001e80008000c06 */
[----:B------:R-:W5:Y:S04]  /*ac40*/  LDL.LU R107, [R1+0x2b8] ;  /* 0x0002b800016b7983 */ /* 0x000f680000300800 */
[----:B------:R-:W5:Y:S01]  /*ac50*/  LDL.LU R108, [R1+0x29c] ;  /* 0x00029c00016c7983 */ /* 0x000f620000300800 */
[----:B------:R-:W-:Y:S02]  /*ac60*/  PRMT R36, R112, 0x3340, R111 ;  /* 0x0000334070247816 */ /* 0x000fe4000000006f */
[----:B0-----:R-:W-:-:S02]  /*ac70*/  PRMT R40, R110, 0x3340, R109 ;  /* 0x000033406e287816 */ /* 0x001fc4000000006d */
        /* <DEDUP_REMOVED lines=16> */
[----:B------:R-:W5:Y:S04]  /*ad80*/  LDL.LU R120, [R1+0x24c] ;  /* 0x00024c0001787983 */ /* 0x000f680000300800 */
[----:B------:R-:W5:Y:S04]  /*ad90*/  LDL.LU R121, [R1+0x250] ;  /* 0x0002500001797983 */ /* 0x000f680000300800 */
[----:B------:R-:W5:Y:S01]  /*ada0*/  LDL.LU R132, [R1+0x23c] ;  /* 0x00023c0001847983 */ /* 0x000f620000300800 */
        /* <DEDUP_REMOVED lines=10> */
[----:B------:R-:W5:Y:S01]  /*ae50*/  LDL.LU R125, [R1+0x214] ;  /* 0x00021400017d7983 */ /* 0x000f620000300800 */
[----:B------:R-:W-:-:S03]  /*ae60*/  PRMT R252, R219, 0x3340, R252 ;  /* 0x00003340dbfc7816 */ /* 0x000fc600000000fc */
[----:B------:R-:W5:Y:S04]  /*ae70*/  LDL.LU R229, [R1+0x1fc] ;  /* 0x0001fc0001e57983 */ /* 0x000f680000300800 */
[----:B------:R-:W5:Y:S01]  /*ae80*/  LDL.LU R219, [R1+0x204] ;  /* 0x0002040001db7983 */ /* 0x000f620000300800 */
        /* <DEDUP_REMOVED lines=14> */
[----:B------:R-:W-:Y:S02]  /*af70*/  LOP3.LUT R5, R0, 0x30, RZ, 0x3c, !PT ;  /* 0x0000003000057812 */ /* 0x000fe400078e3cff */
[----:B------:R-:W-:-:S02]  /*af80*/  PRMT R8, R19, 0x5410, R20 ;  /* 0x0000541013087816 */ /* 0x000fc40000000014 */
[----:B------:R-:W-:Y:S02]  /*af90*/  PRMT R16, R46, 0x5410, R47 ;  /* 0x000054102e107816 */ /* 0x000fe4000000002f */
[----:B------:R-:W-:Y:S02]  /*afa0*/  PRMT R17, R45, 0x5410, R44 ;  /* 0x000054102d117816 */ /* 0x000fe4000000002c */
[----:B------:R-:W-:Y:S02]  /*afb0*/  PRMT R18, R42, 0x5410, R43 ;  /* 0x000054102a127816 */ /* 0x000fe4000000002b */
[----:B------:R-:W-:Y:S01]  /*afc0*/  PRMT R19, R39, 0x5410, R40 ;  /* 0x0000541027137816 */ /* 0x000fe20000000028 */
[----:B------:R0:W-:Y:S01]  /*afd0*/  STS.128 [R5+UR6+0x18000], R12 ;  /* 0x0180000c05007988 */ /* 0x0001e20008000c06 */
[----:B------:R-:W-:Y:S02]  /*afe0*/  PRMT R23, R97, 0x3340, R96 ;  /* 0x0000334061177816 */ /* 0x000fe40000000060 */
[----:B------:R-:W-:Y:S01]  /*aff0*/  PRMT R24, R99, 0x3340, R98 ;  /* 0x0000334063187816 */ /* 0x000fe20000000062 */
[----:B------:R1:W-:Y:S01]  /*b000*/  STS.128 [R5+UR6], R16 ;  /* 0x0000001005007988 */ /* 0x0003e20008000c06 */
[----:B------:R-:W-:-:S02]  /*b010*/  PRMT R9, R21, 0x5410, R22 ;  /* 0x0000541015097816 */ /* 0x000fc40000000016 */
[----:B------:R-:W-:Y:S02]  /*b020*/  PRMT R10, R23, 0x5410, R24 ;  /* 0x00005410170a7816 */ /* 0x000fe40000000018 */
[----:B------:R-:W-:Y:S02]  /*b030*/  PRMT R20, R36, 0x5410, R37 ;  /* 0x0000541024147816 */ /* 0x000fe40000000025 */
[----:B------:R-:W-:Y:S02]  /*b040*/  PRMT R21, R34, 0x5410, R35 ;  /* 0x0000541022157816 */ /* 0x000fe40000000023 */
[----:B------:R-:W-:Y:S02]  /*b050*/  PRMT R22, R33, 0x5410, R31 ;  /* 0x0000541021167816 */ /* 0x000fe4000000001f */
[----:B------:R-:W-:-:S05]  /*b060*/  PRMT R23, R29, 0x5410, R30 ;  /* 0x000054101d177816 */ /* 0x000fca000000001e */
[----:B------:R3:W-:Y:S01]  /*b070*/  STS.128 [R5+UR6+0x8000], R20 ;  /* 0x0080001405007988 */ /* 0x0007e20008000c06 */
[----:B0-----:R-:W-:-:S03]  /*b080*/  PRMT R15, R115, 0x3340, R114 ;  /* 0x00003340730f7816 */ /* 0x001fc60000000072 */
[----:B------:R-:W5:Y:S04]  /*b090*/  LDL.LU R114, [R1+0x240] ;  /* 0x0002400001727983 */ /* 0x000f680000300800 */
[----:B------:R-:W5:Y:S01]  /*b0a0*/  LDL.LU R115, [R1+0x248] ;  /* 0x0002480001737983 */ /* 0x000f620000300800 */
[----:B-1----:R-:W-:-:S03]  /*b0b0*/  PRMT R16, R117, 0x3340, R116 ;  /* 0x0000334075107816 */ /* 0x002fc60000000074 */
        /* <DEDUP_REMOVED lines=19> */
[----:B------:R-:W5:Y:S01]  /*b1f0*/  LDL.LU R125, [R1+0x1e8] ;  /* 0x0001e800017d7983 */ /* 0x000f620000300800 */
[----:B------:R-:W-:-:S03]  /*b200*/  PRMT R23, R219, 0x3340, R229 ;  /* 0x00003340db177816 */ /* 0x000fc600000000e5 */
[----:B------:R-:W5:Y:S04]  /*b210*/  LDL.LU R229, [R1+0x1dc] ;  /* 0x0001dc0001e57983 */ /* 0x000f680000300800 */
[----:B------:R-:W5:Y:S01]  /*b220*/  LDL.LU R219, [R1+0x1e0] ;  /* 0x0001e00001db7983 */ /* 0x000f620000300800 */
[----:B------:R-:W-:Y:S02]  /*b230*/  PRMT R25, R133, 0x3340, R100 ;  /* 0x0000334085197816 */ /* 0x000fe40000000064 */
[----:B------:R-:W-:-:S04]  /*b240*/  PRMT R26, R77, 0x3340, R76 ;  /* 0x000033404d1a7816 */ /* 0x000fc8000000004c */
[----:B------:R-:W-:Y:S02]  /*b250*/  PRMT R11, R25, 0x5410, R26 ;  /* 0x00005410190b7816 */ /* 0x000fe4000000001a */
[----:B------:R-:W-:Y:S02]  /*b260*/  PRMT R247, R248, 0x3340, R247 ;  /* 0x00003340f8f77816 */ /* 0x000fe400000000f7 */
[----:B------:R-:W-:Y:S02]  /*b270*/  PRMT R245, R246, 0x3340, R245 ;  /* 0x00003340f6f57816 */ /* 0x000fe400000000f5 */
[----:B------:R-:W-:Y:S02]  /*b280*/  PRMT R238, R243, 0x3340, R238 ;  /* 0x00003340f3ee7816 */ /* 0x000fe400000000ee */
[----:B------:R-:W-:Y:S02]  /*b290*/  PRMT R236, R237, 0x3340, R236 ;  /* 0x00003340edec7816 */ /* 0x000fe400000000ec */
[----:B------:R-:W-:Y:S01]  /*b2a0*/  PRMT R230, R235, 0x3340, R230 ;  /* 0x00003340ebe67816 */ /* 0x000fe200000000e6 */
[----:B------:R0:W-:Y:S01]  /*b2b0*/  STS.128 [R5+UR6+0x10000], R8 ;  /* 0x0100000805007988 */ /* 0x0001e20008000c06 */
[----:B------:R-:W-:-:S02]  /*b2c0*/  PRMT R24, R32, 0x5410, R38 ;  /* 0x0000541020187816 */ /* 0x000fc40000000026 */
[----:B------:R-:W-:Y:S02]  /*b2d0*/  PRMT R25, R252, 0x5410, R247 ;  /* 0x00005410fc197816 */ /* 0x000fe400000000f7 */
[----:B------:R-:W-:Y:S02]  /*b2e0*/  PRMT R26, R245, 0x5410, R238 ;  /* 0x00005410f51a7816 */ /* 0x000fe400000000ee */
[----:B------:R-:W-:Y:S02]  /*b2f0*/  PRMT R27, R236, 0x5410, R230 ;  /* 0x00005410ec1b7816 */ /* 0x000fe400000000e6 */
[----:B------:R-:W-:Y:S02]  /*b300*/  LOP3.LUT R28, R0, 0x40, RZ, 0x3c, !PT ;  /* 0x00000040001c7812 */ /* 0x000fe400078e3cff */
[----:B------:R-:W-:Y:S02]  /*b310*/  PRMT R14, R113, 0x3340, R112 ;  /* 0x00003340710e7816 */ /* 0x000fe40000000070 */
[----:B0-----:R-:W-:-:S02]  /*b320*/  PRMT R9, R67, 0x3340, R66 ;  /* 0x0000334043097816 */ /* 0x001fc40000000042 */
[----:B------:R-:W5:Y:S01]  /*b330*/  LDL.LU R66, [R1+0x1d4] ;  /* 0x0001d40001427983 */ /* 0x000f620000300800 */
[----:B------:R-:W-:Y:S02]  /*b340*/  PRMT R10, R104, 0x3340, R103 ;  /* 0x00003340680a7816 */ /* 0x000fe40000000067 */
[----:B------:R-:W-:Y:S01]  /*b350*/  PRMT R8, R65, 0x3340, R71 ;  /* 0x0000334041087816 */ /* 0x000fe20000000047 */
        /* <DEDUP_REMOVED lines=8> */
[----:B------:R0:W-:Y:S01]  /*b3e0*/  STS.128 [R28+UR6+0x10000], R24 ;  /* 0x010000181c007988 */ /* 0x0001e20008000c06 */
[----:B------:R-:W-:-:S03]  /*b3f0*/  PRMT R9, R10, 0x5410, R11 ;  /* 0x000054100a097816 */ /* 0x000fc6000000000b */
[----:B------:R-:W5:Y:S01]  /*b400*/  LDL.LU R107, [R1+0x1c8] ;  /* 0x0001c800016b7983 */ /* 0x000f620000300800 */
[----:B------:R-:W-:-:S03]  /*b410*/  PRMT R210, R211, 0x3340, R210 ;  /* 0x00003340d3d27816 */ /* 0x000fc600000000d2 */
[----:B------:R-:W5:Y:S01]  /*b420*/  LDL.LU R108, [R1+0x1bc] ;  /* 0x0001bc00016c7983 */ /* 0x000f620000300800 */
[----:B------:R-:W-:-:S03]  /*b430*/  PRMT R11, R14, 0x5410, R15 ;  /* 0x000054100e0b7816 */ /* 0x000fc6000000000f */
[----:B------:R-:W5:Y:S01]  /*b440*/  LDL.LU R109, [R1+0x1c0] ;  /* 0x0001c000016d7983 */ /* 0x000f620000300800 */
[----:B------:R-:W-:Y:S02]  /*b450*/  PRMT R15, R22, 0x5410, R23 ;  /* 0x00005410160f7816 */ /* 0x000fe40000000017 */
[----:B0-----:R-:W-:Y:S01]  /*b460*/  PRMT R24, R7, 0x3340, R3 ;  /* 0x0000334007187816 */ /* 0x001fe20000000003 */
        /* <DEDUP_REMOVED lines=21> */
[----:B------:R-:W-:Y:S01]  /*b5c0*/  PRMT R7, R226, 0x5410, R225 ;  /* 0x00005410e2077816 */ /* 0x000fe200000000e1 */
[----:B------:R-:W-:Y:S04]  /*b5d0*/  STS.128 [R28+UR6], R8 ;  /* 0x000000081c007988 */ /* 0x000fe80008000c06 */
[----:B------:R4:W-:Y:S01]  /*b5e0*/  STS.128 [R28+UR6+0x18000], R4 ;  /* 0x018000041c007988 */ /* 0x0009e20008000c06 */
        /* <DEDUP_REMOVED lines=38> */
[----:B------:R-:W-:Y:S01]  /*b850*/  LOP3.LUT R3, R0, 0x50, RZ, 0x3c, !PT ;  /* 0x0000005000037812 */ /* 0x000fe200078e3cff */
[----:B------:R-:W-:Y:S04]  /*b860*/  STS.128 [R28+UR6+0x8000], R12 ;  /* 0x0080000c1c007988 */ /* 0x000fe80008000c06 */
[----:B------:R0:W-:Y:S01]  /*b870*/  STS.128 [R3+UR6+0x18000], R20 ;  /* 0x0180001403007988 */ /* 0x0001e20008000c06 */
        /* <DEDUP_REMOVED lines=36> */
[----:B------:R-:W-:-:S02]  /*bac0*/  PRMT R11, R104, 0x3340, R103 ;  /* 0x00003340680b7816 */ /* 0x000fc40000000067 */
        /* <DEDUP_REMOVED lines=10> */
[----:B------:R-:W5:Y:S01]  /*bb70*/  LDL.LU R108, [R1+0xbc] ;  /* 0x0000bc00016c7983 */ /* 0x000f620000300800 */
[----:B------:R-:W-:-:S03]  /*bb80*/  PRMT R15, R113, 0x3340, R112 ;  /* 0x00003340710f7816 */ /* 0x000fc60000000070 */
[----:B------:R-:W5:Y:S04]  /*bb90*/  LDL.LU R109, [R1+0xc0] ;  /* 0x0000c000016d7983 */ /* 0x000f680000300800 */
[----:B------:R-:W5:Y:S01]  /*bba0*/  LDL.LU R110, [R1+0xb4] ;  /* 0x0000b400016e7983 */ /* 0x000f620000300800 */
[----:B------:R-:W-:-:S03]  /*bbb0*/  PRMT R4, R24, 0x5410, R25 ;  /* 0x0000541018047816 */ /* 0x000fc60000000019 */
[----:B------:R-:W5:Y:S04]  /*bbc0*/  LDL.LU R111, [R1+0xb8] ;  /* 0x0000b800016f7983 */ /* 0x000f680000300800 */
[----:B------:R0:W-:Y:S04]  /*bbd0*/  STS.128 [R3+UR6+0x10000], R16 ;  /* 0x0100001003007988 */ /* 0x0001e80008000c06 */
[----:B------:R-:W5:Y:S04]  /*bbe0*/  LDL.LU R112, [R1+0xac] ;  /* 0x0000ac0001707983 */ /* 0x000f680000300800 */
[----:B------:R-:W5:Y:S01]  /*bbf0*/  LDL.LU R113, [R1+0xb0] ;  /* 0x0000b00001717983 */ /* 0x000f620000300800 */
[----:B------:R-:W-:-:S02]  /*bc00*/  PRMT R5, R26, 0x5410, R27 ;  /* 0x000054101a057816 */ /* 0x000fc4000000001b */
[----:B0-----:R-:W-:Y:S02]  /*bc10*/  PRMT R16, R115, 0x3340, R114 ;  /* 0x0000334073107816 */ /* 0x001fe40000000072 */
[----:B------:R-:W5:Y:S04]  /*bc20*/  LDL.LU R114, [R1+0xa4] ;  /* 0x0000a40001727983 */ /* 0x000f680000300800 */
[----:B------:R-:W5:Y:S01]  /*bc30*/  LDL.LU R115, [R1+0xa8] ;  /* 0x0000a80001737983 */ /* 0x000f620000300800 */
        /* <DEDUP_REMOVED lines=8> */
[----:B------:R-:W-:Y:S01]  /*bcc0*/  PRMT R11, R15, 0x5410, R16 ;  /* 0x000054100f0b7816 */ /* 0x000fe20000000010 */
[----:B------:R5:W-:Y:S04]  /*bcd0*/  STS.128 [R3+UR6], R4 ;  /* 0x0000000403007988 */ /* 0x000be80008000c06 */
        /* <DEDUP_REMOVED lines=22> */
[----:B0-----:R-:W-:-:S03]  /*be40*/  PRMT R3, R219, 0x3340, R229 ;  /* 0x00003340db037816 */ /* 0x001fc600000000e5 */
        /* <DEDUP_REMOVED lines=26> */
[----:B------:R-:W-:Y:S01]  /*bff0*/  PRMT R22, R22, 0x5410, R31 ;  /* 0x0000541016167816 */ /* 0x000fe2000000001f */
[----:B------:R0:W-:Y:S01]  /*c000*/  STS.128 [R2+UR6+0x10000], R12 ;  /* 0x0100000c02007988 */ /* 0x0001e20008000c06 */
[----:B------:R-:W-:Y:S02]  /*c010*/  PRMT R5, R65, 0x3340, R71 ;  /* 0x0000334041057816 */ /* 0x000fe40000000047 */
[----:B------:R-:W-:Y:S01]  /*c020*/  PRMT R6, R67, 0x3340, R66 ;  /* 0x0000334043067816 */ /* 0x000fe20000000042 */
[----:B------:R-:W-:Y:S01]  /*c030*/  STS.128 [R2+UR6+0x18000], R16 ;  /* 0x0180001002007988 */ /* 0x000fe20008000c06 */
[----:B------:R-:W-:-:S02]  /*c040*/  PRMT R7, R104, 0x3340, R103 ;  /* 0x0000334068077816 */ /* 0x000fc40000000067 */
[----:B------:R-:W-:Y:S01]  /*c050*/  PRMT R8, R107, 0x3340, R106 ;  /* 0x000033406b087816 */ /* 0x000fe2000000006a */
[----:B------:R-:W-:Y:S01]  /*c060*/  STS.128 [R2+UR6], R20 ;  /* 0x0000001402007988 */ /* 0x000fe20008000c06 */
[----:B------:R-:W-:Y:S02]  /*c070*/  PRMT R24, R24, 0x5410, R25 ;  /* 0x0000541018187816 */ /* 0x000fe40000000019 */
[----:B------:R-:W-:Y:S02]  /*c080*/  PRMT R9, R109, 0x3340, R108 ;  /* 0x000033406d097816 */ /* 0x000fe4000000006c */
[----:B------:R-:W-:Y:S02]  /*c090*/  PRMT R10, R111, 0x3340, R110 ;  /* 0x000033406f0a7816 */ /* 0x000fe4000000006e */
[----:B------:R-:W-:Y:S02]  /*c0a0*/  PRMT R11, R113, 0x3340, R112 ;  /* 0x00003340710b7816 */ /* 0x000fe40000000070 */
[----:B------:R-:W-:-:S02]  /*c0b0*/  PRMT R25, R26, 0x5410, R27 ;  /* 0x000054101a197816 */ /* 0x000fc4000000001b */
[----:B0-----:R-:W-:Y:S02]  /*c0c0*/  PRMT R12, R115, 0x3340, R114 ;  /* 0x00003340730c7816 */ /* 0x001fe40000000072 */
        /* <DEDUP_REMOVED lines=31> */
[----:B------:R0:W-:Y:S04]  /*c2c0*/  STS.128 [R2+UR6+0x8000], R24 ;  /* 0x0080001802007988 */ /* 0x0001e80008000c06 */
[----:B------:R-:W-:Y:S04]  /*c2d0*/  STS.128 [R0+UR6+0x10000], R28 ;  /* 0x0100001c00007988 */ /* 0x000fe80008000c06 */
[----:B------:R-:W-:Y:S04]  /*c2e0*/  STS.128 [R0+UR6+0x18000], R32 ;  /* 0x0180002000007988 */ /* 0x000fe80008000c06 */
[----:B------:R-:W-:Y:S01]  /*c2f0*/  STS.128 [R0+UR6], R4 ;  /* 0x0000000400007988 */ /* 0x000fe20008000c06 */
[----:B------:R-:W-:Y:S01]  /*c300*/  IMAD.MOV.U32 R3, RZ, RZ, -0x800000 ;  /* 0xff800000ff037424 */ /* 0x000fe200078e00ff */
[----:B------:R-:W-:-:S02]  /*c310*/  PRMT R13, R117, 0x3340, R116 ;  /* 0x00003340750d7816 */ /* 0x000fc40000000074 */
[----:B------:R-:W-:-:S04]  /*c320*/  PRMT R14, R119, 0x3340, R118 ;  /* 0x00003340770e7816 */ /* 0x000fc80000000076 */
[----:B------:R-:W-:Y:S02]  /*c330*/  PRMT R8, R13, 0x5410, R14 ;  /* 0x000054100d087816 */ /* 0x000fe4000000000e */
[----:B------:R-:W-:Y:S01]  /*c340*/  PRMT R15, R121, 0x3340, R120 ;  /* 0x00003340790f7816 */ /* 0x000fe20000000078 */
[----:B0-----:R-:W-:Y:S01]  /*c350*/  IMAD.MOV.U32 R2, RZ, RZ, -0x800000 ;  /* 0xff800000ff027424 */ /* 0x001fe200078e00ff */
[----:B--2---:R-:W-:-:S04]  /*c360*/  PRMT R16, R123, 0x3340, R132 ;  /* 0x000033407b107816 */ /* 0x004fc80000000084 */
[----:B------:R-:W-:Y:S02]  /*c370*/  PRMT R9, R15, 0x5410, R16 ;  /* 0x000054100f097816 */ /* 0x000fe40000000010 */
[----:B---3--:R-:W-:Y:S02]  /*c380*/  PRMT R17, R129, 0x3340, R131 ;  /* 0x0000334081117816 */ /* 0x008fe40000000083 */
[----:B----4-:R-:W-:-:S04]  /*c390*/  PRMT R18, R127, 0x3340, R207 ;  /* 0x000033407f127816 */ /* 0x010fc800000000cf */
[----:B------:R-:W-:Y:S02]  /*c3a0*/  PRMT R10, R17, 0x5410, R18 ;  /* 0x00005410110a7816 */ /* 0x000fe40000000012 */
[----:B-----5:R-:W-:Y:S02]  /*c3b0*/  PRMT R19, R125, 0x3340, R209 ;  /* 0x000033407d137816 */ /* 0x020fe400000000d1 */
[----:B------:R-:W-:-:S04]  /*c3c0*/  PRMT R20, R219, 0x3340, R229 ;  /* 0x00003340db147816 */ /* 0x000fc800000000e5 */
[----:B------:R-:W-:-:S05]  /*c3d0*/  PRMT R11, R19, 0x5410, R20 ;  /* 0x00005410130b7816 */ /* 0x000fca0000000014 */
[----:B------:R0:W-:Y:S02]  /*c3e0*/  STS.128 [R0+UR6+0x8000], R8 ;  /* 0x0080000800007988 */ /* 0x0001e40008000c06 */
[----:B0-----:R-:W-:-:S05]  /*c3f0*/  IMAD.MOV.U32 R0, RZ, RZ, 0x3f800000 ;  /* 0x3f800000ff007424 */ /* 0x001fca00078e00ff */
[----:B------:R0:W-:Y:S04]  /*c400*/  STL [R1+0x624], R0 ;  /* 0x0006240001007387 */ /* 0x0001e80000100800 */
[----:B------:R1:W-:Y:S01]  /*c410*/  STL [R1+0x608], R3 ;  /* 0x0006080301007387 */ /* 0x0003e20000100800 */
[----:B0-----:R-:W-:-:S03]  /*c420*/  IMAD.MOV.U32 R0, RZ, RZ, -0x800000 ;  /* 0xff800000ff007424 */ /* 0x001fc600078e00ff */
[----:B------:R0:W-:Y:S01]  /*c430*/  STL [R1+0x604], R2 ;  /* 0x0006040201007387 */ /* 0x0001e20000100800 */
[----:B-1----:R-:W-:-:S03]  /*c440*/  IMAD.MOV.U32 R3, RZ, RZ, 0x3f800000 ;  /* 0x3f800000ff037424 */ /* 0x002fc600078e00ff */
[----:B------:R1:W-:Y:S01]  /*c450*/  STL [R1+0x600], R0 ;  /* 0x0006000001007387 */ /* 0x0003e20000100800 */
[----:B0-----:R-:W-:-:S03]  /*c460*/  IMAD.MOV.U32 R2, RZ, RZ, 0x3f800000 ;  /* 0x3f800000ff027424 */ /* 0x001fc600078e00ff */
[----:B------:R-:W-:Y:S01]  /*c470*/  STL [R1+0x620], R3 ;  /* 0x0006200301007387 */ /* 0x000fe20000100800 */
[----:B-1----:R-:W-:-:S03]  /*c480*/  IMAD.MOV.U32 R0, RZ, RZ, 0x3f800000 ;  /* 0x3f800000ff007424 */ /* 0x002fc600078e00ff */
[----:B------:R-:W-:Y:S04]  /*c490*/  STL [R1+0x61c], R2 ;  /* 0x00061c0201007387 */ /* 0x000fe80000100800 */
[----:B------:R-:W-:Y:S04]  /*c4a0*/  STL [R1+0x400], RZ ;  /* 0x000400ff01007387 */ /* 0x000fe80000100800 */
[----:B------:R0:W-:Y:S04]  /*c4b0*/  STL [R1+0x618], R0 ;  /* 0x0006180001007387 */ /* 0x0001e80000100800 */
[----:B------:R1:W-:Y:S04]  /*c4c0*/  STL [R1+0x404], RZ ;  /* 0x000404ff01007387 */ /* 0x0003e80000100800 */
        /* <DEDUP_REMOVED lines=254> */
[----:B------:R1:W-:Y:S04]  /*d4b0*/  STL [R1], RZ ;  /* 0x000000ff01007387 */ /* 0x0003e80000100800 */
        /* <DEDUP_REMOVED lines=81> */
[----:B------:R1:W-:Y:S01]  /*d9d0*/  STL [R1+0x148], RZ ;  /* 0x000148ff01007387 */ /* 0x0003e20000100800 */
[----:B------:R-:W2:Y:S03]  /*d9e0*/  S2R R219, SR_CTAID.X ;  /* 0x0000000000db7919 */ /* 0x000ea60000002500 */
        /* <DEDUP_REMOVED lines=28> */
[----:B--2---:R-:W-:-:S03]  /*dbb0*/  IMAD.SHL.U32 R7, R219, 0x100, RZ ;  /* 0x00000100db077824 */ /* 0x004fc600078e00ff */
[----:B------:R1:W-:Y:S04]  /*dbc0*/  STL [R1+0x1bc], RZ ;  /* 0x0001bcff01007387 */ /* 0x0003e80000100800 */
[----:B------:R1:W-:Y:S04]  /*dbd0*/  STL [R1+0x1c0], RZ ;  /* 0x0001c0ff01007387 */ /* 0x0003e80000100800 */
[----:B------:R1:W-:Y:S04]  /*dbe0*/  STL [R1+0x1c4], RZ ;  /* 0x0001c4ff01007387 */ /* 0x0003e80000100800 */
[----:B------:R1:W-:Y:S04]  /*dbf0*/  STL [R1+0x1c8], RZ ;  /* 0x0001c8ff01007387 */ /* 0x0003e80000100800 */
[----:B------:R1:W-:Y:S01]  /*dc00*/  STL [R1+0x1cc], RZ ;  /* 0x0001ccff01007387 */ /* 0x0003e20000100800 */
[----:B------:R-:W2:Y:S03]  /*dc10*/  S2R R219, SR_TID.X ;  /* 0x0000000000db7919 */ /* 0x000ea60000002100 */
        /* <DEDUP_REMOVED lines=8> */
[----:B0-----:R-:W-:-:S03]  /*dca0*/  VIADD R0, R7, 0x100 ;  /* 0x0000010007007836 */ /* 0x001fc60000000000 */
[----:B------:R1:W-:Y:S04]  /*dcb0*/  STL [R1+0x1f0], RZ ;  /* 0x0001f0ff01007387 */ /* 0x0003e80000100800 */
[----:B------:R1:W-:Y:S04]  /*dcc0*/  STL [R1+0x1f4], RZ ;  /* 0x0001f4ff01007387 */ /* 0x0003e80000100800 */
[----:B------:R1:W-:Y:S04]  /*dcd0*/  STL [R1+0x1f8], RZ ;  /* 0x0001f8ff01007387 */ /* 0x0003e80000100800 */
[----:B------:R1:W-:Y:S01]  /*dce0*/  STL [R1+0x1fc], RZ ;  /* 0x0001fcff01007387 */ /* 0x0003e20000100800 */
[----:B------:R-:W-:Y:S01]  /*dcf0*/  ISETP.GE.AND P0, PT, R0, 0x1, PT ;  /* 0x000000010000780c */ /* 0x000fe20003f06270 */
[----:B------:R-:W-:Y:S01]  /*dd00*/  IMAD.MOV.U32 R252, RZ, RZ, -0x800000 ;  /* 0xff800000fffc7424 */ /* 0x000fe200078e00ff */
[----:B------:R-:W-:-:S02]  /*dd10*/  CS2R R24, SRZ ;  /* 0x0000000000187805 */ /* 0x000fc4000001ff00 */
[----:B------:R-:W-:Y:S02]  /*dd20*/  CS2R R26, SRZ ;  /* 0x00000000001a7805 */ /* 0x000fe4000001ff00 */
[----:B------:R-:W-:Y:S02]  /*dd30*/  CS2R R28, SRZ ;  /* 0x00000000001c7805 */ /* 0x000fe4000001ff00 */
[----:B------:R-:W-:Y:S02]  /*dd40*/  CS2R R30, SRZ ;  /* 0x00000000001e7805 */ /* 0x000fe4000001ff00 */
[----:B------:R-:W-:Y:S02]  /*dd50*/  CS2R R32, SRZ ;  /* 0x0000000000207805 */ /* 0x000fe4000001ff00 */
[----:B------:R-:W-:Y:S02]  /*dd60*/  CS2R R34, SRZ ;  /* 0x0000000000227805 */ /* 0x000fe4000001ff00 */
        /* <DEDUP_REMOVED lines=58> */
[C---:B--2---:R-:W-:Y:S01]  /*e110*/  LOP3.LUT R0, R219.reuse, 0xe0, RZ, 0xc0, !PT ;  /* 0x000000e0db007812 */ /* 0x044fe200078ec0ff */
[----:B------:R-:W-:Y:S01]  /*e120*/  IMAD.SHL.U32 R2, R219, 0x2, RZ ;  /* 0x00000002db027824 */ /* 0x000fe200078e00ff */
[----:B-1----:R-:W-:Y:S06]  /*e130*/  @!P0 BRA `(.L_x_0) ;  /* 0x0000011400988947 */ /* 0x002fec0003800000 */
[----:B------:R-:W0:Y:S01]  /*e140*/  LDC R32, c[0x0][0x268] ;  /* 0x00009a00ff207b82 */ /* 0x000e220000000800 */
[--C-:B------:R-:W-:Y:S01]  /*e150*/  SHF.R.U32.HI R3, RZ, 0x5, R219.reuse ;  /* 0x00000005ff037819 */ /* 0x100fe200000116db */
[----:B------:R-:W-:Y:S01]  /*e160*/  ULDC.64 UR10, c[0x0][0x260] ;  /* 0x00009800000a7ab9 */ /* 0x000fe20000000a00 */
[----:B------:R-:W-:Y:S01]  /*e170*/  LOP3.LUT R6, R219, 0x1c, RZ, 0xc0, !PT ;  /* 0x0000001cdb067812 */ /* 0x000fe200078ec0ff */
[----:B------:R-:W-:Y:S01]  /*e180*/  UMOV UR5, UR11 ;  /* 0x0000000b00057c82 */ /* 0x000fe20008000000 */
[----:B------:R-:W-:Y:S01]  /*e190*/  SGXT.U32 R3, R3, 0x3 ;  /* 0x000000030303781a */ /* 0x000fe20000000000 */
[----:B------:R-:W1:Y:S01]  /*e1a0*/  S2R R229, SR_TID.X ;  /* 0x0000000000e57919 */ /* 0x000e620000002100 */
[--C-:B------:R-:W-:Y:S01]  /*e1b0*/  SHF.R.U32.HI R2, RZ, 0x5, R219.reuse ;  /* 0x00000005ff027819 */ /* 0x100fe200000116db */
[----:B------:R-:W2:Y:S01]  /*e1c0*/  S2UR UR7, SR_CTAID.Y ;  /* 0x00000000000779c3 */ /* 0x000ea20000002600 */
[----:B------:R-:W-:Y:S01]  /*e1d0*/  SHF.R.U32.HI R0, RZ, 0x1, R0 ;  /* 0x00000001ff007819 */ /* 0x000fe20000011600 */
[----:B------:R-:W-:Y:S01]  /*e1e0*/  ULDC.64 UR60, c[0x0][0x250] ;  /* 0x00009400003c7ab9 */ /* 0x000fe20000000a00 */
[----:B------:R-:W-:Y:S01]  /*e1f0*/  R2UR UR4, R2 ;  /* 0x00000000020472ca */ /* 0x000fe200000e0000 */
[----:B------:R-:W-:Y:S01]  /*e200*/  IMAD.U32 R2, RZ, RZ, UR11 ;  /* 0x0000000bff027e24 */ /* 0x000fe2000f8e00ff */
[----:B------:R-:W-:Y:S01]  /*e210*/  LOP3.LUT R25, R219, 0x80, RZ, 0xc0, !PT ;  /* 0x00000080db197812 */ /* 0x000fe200078ec0ff */
[----:B------:R-:W-:Y:S01]  /*e220*/  ULDC.64 UR44, c[0x0][0x218] ;  /* 0x00008600002c7ab9 */ /* 0x000fe20000000a00 */
[--C-:B------:R-:W-:Y:S01]  /*e230*/  SHF.R.U32.HI R12, RZ, 0x1, R219.reuse ;  /* 0x00000001ff0c7819 */ /* 0x100fe200000116db */
[----:B------:R-:W3:Y:S01]  /*e240*/  LDC.64 R30, c[0x0][0x220] ;  /* 0x00008800ff1e7b82 */ /* 0x000ee20000000a00 */
[----:B------:R4:W-:Y:S01]  /*e250*/  STL [R1+0xa48], R2 ;  /* 0x000a480201007387 */ /* 0x0009e20000100800 */
[----:B------:R-:W-:Y:S01]  /*e260*/  USHF.L.U32 UR48, UR61, 0x1, URZ ;  /* 0x000000013d307899 */ /* 0x000fe2000800063f */
[----:B------:R-:W-:Y:S01]  /*e270*/  SGXT.U32 R12, R12, 0x1 ;  /* 0x000000010c0c781a */ /* 0x000fe20000000000 */
[----:B------:R-:W-:Y:S01]  /*e280*/  UIMAD UR50, UR61, 0x3, URZ ;  /* 0x000000033d3278a4 */ /* 0x000fe2000f8e023f */
[----:B------:R-:W-:Y:S01]  /*e290*/  IMAD.MOV.U32 R189, RZ, RZ, 0x5410 ;  /* 0x00005410ffbd7424 */ /* 0x000fe200078e00ff */
[----:B------:R-:W-:Y:S01]  /*e2a0*/  UMOV UR4, UR10 ;  /* 0x0000000a00047c82 */ /* 0x000fe20008000000 */
[----:B------:R-:W-:Y:S01]  /*e2b0*/  USHF.R.S32.HI UR49, URZ, 0x1f, UR48 ;  /* 0x0000001f3f317899 */ /* 0x000fe20008011430 */
[----:B0-----:R-:W-:Y:S01]  /*e2c0*/  IMAD R4, R3, R32, RZ ;  /* 0x0000002003047224 */ /* 0x001fe200078e02ff */
[----:B------:R-:W-:Y:S01]  /*e2d0*/  LOP3.LUT R3, R219, 0x1, RZ, 0xc0, !PT ;  /* 0x00000001db037812 */ /* 0x000fe200078ec0ff */
[----:B------:R-:W0:Y:S01]  /*e2e0*/  LDC R216, c[0x0][0x258] ;  /* 0x00009600ffd87b82 */ /* 0x000e220000000800 */
[----:B------:R-:W-:Y:S01]  /*e2f0*/  USHF.R.S32.HI UR51, URZ, 0x1f, UR50 ;  /* 0x0000001f3f337899 */ /* 0x000fe20008011432 */
[C---:B------:R-:W-:Y:S01]  /*e300*/  IMAD R5, R32.reuse, 0x8, R4 ;  /* 0x0000000820057824 */ /* 0x040fe200078e0204 */
[----:B------:R-:W-:Y:S01]  /*e310*/  USHF.L.U32 UR52, UR61, 0x2, URZ ;  /* 0x000000023d347899 */ /* 0x000fe2000800063f */
[----:B------:R-:W-:Y:S01]  /*e320*/  IMAD R27, R3, 0x2, R6 ;  /* 0x00000002031b7824 */ /* 0x000fe200078e0206 */
[----:B------:R-:W-:Y:S01]  /*e330*/  SHF.R.U32.HI R3, RZ, 0x2, R219 ;  /* 0x00000002ff037819 */ /* 0x000fe200000116db */
[----:B--2---:R-:W-:Y:S01]  /*e340*/  UIMAD UR4, UR7, UR4, URZ ;  /* 0x00000004070472a4 */ /* 0x004fe2000f8e023f */
[C---:B------:R-:W-:Y:S01]  /*e350*/  IMAD R8, R32.reuse, 0x8, R5 ;  /* 0x0000000820087824 */ /* 0x040fe200078e0205 */
[----:B------:R-:W-:Y:S01]  /*e360*/  LOP3.LUT R6, R219, 0x7f, RZ, 0xc0, !PT ;  /* 0x0000007fdb067812 */ /* 0x000fe200078ec0ff */
[----:B------:R-:W-:Y:S01]  /*e370*/  UIMAD UR60, UR7, UR60, URZ ;  /* 0x0000003c073c72a4 */ /* 0x000fe2000f8e023f */
[----:B------:R-:W-:Y:S01]  /*e380*/  SGXT.U32 R3, R3, 0x3 ;  /* 0x000000030303781a */ /* 0x000fe20000000000 */
[C---:B------:R-:W-:Y:S01]  /*e390*/  IMAD R9, R32.reuse, 0x8, R8 ;  /* 0x0000000820097824 */ /* 0x040fe200078e0208 */
[----:B------:R-:W-:Y:S01]  /*e3a0*/  LOP3.LUT R12, R27, R12, RZ, 0xfc, !PT ;  /* 0x0000000c1b0c7212 */ /* 0x000fe200078efcff */
[----:B------:R-:W-:Y:S01]  /*e3b0*/  IMAD R6, R25, 0x20, R6 ;  /* 0x0000002019067824 */ /* 0x000fe200078e0206 */
[----:B------:R-:W-:Y:S01]  /*e3c0*/  LOP3.LUT R7, R7, R0, R3, 0xfe, !PT ;  /* 0x0000000007077212 */ /* 0x000fe200078efe03 */
[C---:B------:R-:W-:Y:S01]  /*e3d0*/  IMAD R10, R32.reuse, 0x8, R9 ;  /* 0x00000008200a7824 */ /* 0x040fe200078e0209 */
[----:B------:R-:W-:Y:S01]  /*e3e0*/  LOP3.LUT R0, R219, 0x1f, RZ, 0xc0, !PT ;  /* 0x0000001fdb007812 */ /* 0x000fe200078ec0ff */
[----:B------:R-:W-:Y:S01]  /*e3f0*/  UIADD3 UR44, UP0, UR60, UR44, URZ ;  /* 0x0000002c3c2c7290 */ /* 0x000fe2000ff1e03f */
[----:B-1----:R-:W-:Y:S01]  /*e400*/  LOP3.LUT R229, R229, 0xff, RZ, 0xc0, !PT ;  /* 0x000000ffe5e57812 */ /* 0x002fe200078ec0ff */
[----:B------:R-:W-:Y:S01]  /*e410*/  IMAD R11, R32, 0x8, R10 ;  /* 0x00000008200b7824 */ /* 0x000fe200078e020a */
[----:B------:R-:W-:Y:S01]  /*e420*/  USHF.R.S32.HI UR53, URZ, 0x1f, UR52 ;  /* 0x0000001f3f357899 */ /* 0x000fe20008011434 */
[----:B------:R-:W-:Y:S01]  /*e430*/  IMAD R3, R0, UR5, RZ ;  /* 0x0000000500037c24 */ /* 0x000fe2000f8e02ff */
[----:B------:R-:W-:Y:S01]  /*e440*/  USHF.R.S32.HI UR5, URZ, 0x1f, UR4 ;  /* 0x0000001f3f057899 */ /* 0x000fe20008011404 */
[C---:B------:R-:W-:Y:S01]  /*e450*/  IMAD R13, R32.reuse, 0x8, R11 ;  /* 0x00000008200d7824 */ /* 0x040fe200078e020b */
[----:B------:R-:W-:Y:S01]  /*e460*/  ULEA.HI.X.SX32 UR45, UR60, UR45, 0x1, UP0 ;  /* 0x0000002d3c2d7291 */ /* 0x000fe200080f0e3f */
[----:B0-----:R-:W-:Y:S01]  /*e470*/  IMAD R214, R229, R216, RZ ;  /* 0x000000d8e5d67224 */ /* 0x001fe200078e02ff */
[----:B---3--:R-:W-:Y:S01]  /*e480*/  IADD3 R30, P0, P1, R3, UR4, R30 ;  /* 0x00000004031e7c10 */ /* 0x008fe2000f91e01e */
[----:B------:R-:W-:Y:S01]  /*e490*/  IMAD R14, R32, 0x8, R13 ;  /* 0x00000008200e7824 */ /* 0x000fe200078e020d */
[----:B------:R-:W-:Y:S01]  /*e4a0*/  SHF.R.S32.HI R28, RZ, 0x1f, R3 ;  /* 0x0000001fff1c7819 */ /* 0x000fe20000011403 */
[----:B------:R-:W-:Y:S01]  /*e4b0*/  IMAD R216, R216, 0x100, R214 ;  /* 0x00000100d8d87824 */ /* 0x000fe200078e02d6 */
[-C--:B----4-:R-:W-:Y:S01]  /*e4c0*/  IADD3 R2, P2, R8, R30.reuse, RZ ;  /* 0x0000001e08027210 */ /* 0x090fe20007f5e0ff */
[----:B------:R-:W-:Y:S01]  /*e4d0*/  IMAD R15, R32, 0x8, R14 ;  /* 0x00000008200f7824 */ /* 0x000fe200078e020e */
[----:B------:R-:W-:Y:S01]  /*e4e0*/  IADD3.X R31, R28, UR5, R31, P0, P1 ;  /* 0x000000051c1f7c10 */ /* 0x000fe200087e241f */
[----:B------:R-:W-:Y:S01]  /*e4f0*/  UIMAD UR54, UR61, 0x5, URZ ;  /* 0x000000053d3678a4 */ /* 0x000fe2000f8e023f */
[-C--:B------:R-:W-:Y:S01]  /*e500*/  IADD3 R29, P0, R4, R30.reuse, RZ ;  /* 0x0000001e041d7210 */ /* 0x080fe20007f1e0ff */
[----:B------:R-:W-:Y:S01]  /*e510*/  IMAD R16, R32, 0x8, R15 ;  /* 0x0000000820107824 */ /* 0x000fe200078e020f */
[CC--:B------:R-:W-:Y:S01]  /*e520*/  IADD3 R33, P1, R5.reuse, R30.reuse, RZ ;  /* 0x0000001e05217210 */ /* 0x0c0fe20007f3e0ff */
[----:B------:R-:W-:Y:S01]  /*e530*/  USHF.R.S32.HI UR15, URZ, 0x1f, UR54 ;  /* 0x0000001f3f0f7899 */ /* 0x000fe20008011436 */
[-C--:B------:R-:W-:Y:S01]  /*e540*/  LEA.HI.X.SX32 R4, R4, R31.reuse, 0x1, P0 ;  /* 0x0000001f04047211 */ /* 0x080fe200000f0eff */
[----:B------:R-:W-:Y:S01]  /*e550*/  STL [R1+0x84c], R29 ;  /* 0x00084c1d01007387 */ /* 0x000fe20000100800 */
[-C--:B------:R-:W-:Y:S01]  /*e560*/  LEA.HI.X.SX32 R5, R5, R31.reuse, 0x1, P1 ;  /* 0x0000001f05057211 */ /* 0x080fe200008f0eff */
[C---:B------:R-:W-:Y:S01]  /*e570*/  IMAD R17, R32.reuse, 0x8, R16 ;  /* 0x0000000820117824 */ /* 0x040fe200078e0210 */
[----:B------:R-:W-:Y:S01]  /*e580*/  UIMAD UR18, UR61, 0x6, URZ ;  /* 0x000000063d1278a4 */ /* 0x000fe2000f8e023f */
[----:B------:R-:W-:Y:S01]  /*e590*/  STL [R1+0x854], R33 ;  /* 0x0008542101007387 */ /* 0x000fe20000100800 */
[----:B------:R-:W-:Y:S01]  /*e5a0*/  UIMAD UR41, UR61, 0x7, URZ ;  /* 0x000000073d2978a4 */ /* 0x000fe2000f8e023f */
[C---:B------:R-:W-:Y:S01]  /*e5b0*/  IMAD R18, R32.reuse, 0x8, R17 ;  /* 0x0000000820127824 */ /* 0x040fe200078e0211 */
[----:B------:R-:W-:Y:S01]  /*e5c0*/  USHF.R.S32.HI UR34, URZ, 0x1f, UR18 ;  /* 0x0000001f3f227899 */ /* 0x000fe20008011412 */
[----:B------:R0:W-:Y:S01]  /*e5d0*/  STL [R1+0x85c], R2 ;  /* 0x00085c0201007387 */ /* 0x0001e20000100800 */
[----:B------:R-:W-:Y:S01]  /*e5e0*/  USHF.R.S32.HI UR28, URZ, 0x1f, UR41 ;  /* 0x0000001f3f1c7899 */ /* 0x000fe20008011429 */
[C---:B------:R-:W-:Y:S01]  /*e5f0*/  IMAD R19, R32.reuse, 0x8, R18 ;  /* 0x0000000820137824 */ /* 0x040fe200078e0212 */
[----:B------:R-:W-:Y:S01]  /*e600*/  USHF.L.U32 UR29, UR61, 0x3, URZ ;  /* 0x000000033d1d7899 */ /* 0x000fe2000800063f */
[----:B------:R-:W-:Y:S01]  /*e610*/  STL [R1+0x848], R4 ;  /* 0x0008480401007387 */ /* 0x000fe20000100800 */
[----:B------:R-:W-:Y:S01]  /*e620*/  UIMAD UR33, UR61, 0x9, URZ ;  /* 0x000000093d2178a4 */ /* 0x000fe2000f8e023f */
[----:B------:R-:W-:Y:S01]  /*e630*/  IMAD R20, R32, 0x8, R19 ;  /* 0x0000000820147824 */ /* 0x000fe200078e0213 */
[----:B------:R-:W-:Y:S01]  /*e640*/  USHF.R.S32.HI UR32, URZ, 0x1f, UR29 ;  /* 0x0000001f3f207899 */ /* 0x000fe2000801141d */
[----:B------:R1:W-:Y:S01]  /*e650*/  STL [R1+0x850], R5 ;  /* 0x0008500501007387 */ /* 0x0003e20000100800 */
[----:B------:R-:W-:Y:S01]  /*e660*/  USHF.R.S32.HI UR36, URZ, 0x1f, UR33 ;  /* 0x0000001f3f247899 */ /* 0x000fe20008011421 */
[-C--:B0-----:R-:W-:Y:S01]  /*e670*/  LEA.HI.X.SX32 R2, R8, R31.reuse, 0x1, P2 ;  /* 0x0000001f08027211 */ /* 0x081fe200010f0eff */
[----:B------:R-:W-:Y:S01]  /*e680*/  IMAD R21, R32, 0x8, R20 ;  /* 0x0000000820157824 */ /* 0x000fe200078e0214 */
[-C--:B------:R-:W-:Y:S01]  /*e690*/  IADD3 R8, P1, R10, R30.reuse, RZ ;  /* 0x0000001e0a087210 */ /* 0x080fe20007f3e0ff */
[----:B------:R-:W-:Y:S01]  /*e6a0*/  IMAD.MOV.U32 R188, RZ, RZ, 0x7632 ;  /* 0x00007632ffbc7424 */ /* 0x000fe200078e00ff */
[----:B------:R-:W-:Y:S01]  /*e6b0*/  UIMAD UR37, UR61, 0xa, URZ ;  /* 0x0000000a3d2578a4 */ /* 0x000fe2000f8e023f */
[----:B------:R0:W-:Y:S01]  /*e6c0*/  STL [R1+0x858], R2 ;  /* 0x0008580201007387 */ /* 0x0001e20000100800 */
[C---:B------:R-:W-:Y:S01]  /*e6d0*/  IMAD R22, R32.reuse, 0x8, R21 ;  /* 0x0000000820167824 */ /* 0x040fe200078e0215 */
[----:B------:R-:W-:Y:S01]  /*e6e0*/  UIMAD UR46, UR61, 0xb, URZ ;  /* 0x0000000b3d2e78a4 */ /* 0x000fe2000f8e023f */
[-C--:B-1----:R-:W-:Y:S01]  /*e6f0*/  IADD3 R5, P0, R9, R30.reuse, RZ ;  /* 0x0000001e09057210 */ /* 0x082fe20007f1e0ff */
[----:B------:R-:W-:Y:S01]  /*e700*/  USHF.R.S32.HI UR40, URZ, 0x1f, UR37 ;  /* 0x0000001f3f287899 */ /* 0x000fe20008011425 */
[C---:B------:R-:W-:Y:S01]  /*e710*/  IMAD R23, R32.reuse, 0x8, R22 ;  /* 0x0000000820177824 */ /* 0x040fe200078e0216 */
[----:B------:R-:W-:Y:S01]  /*e720*/  UIMAD UR13, UR61, 0xc, URZ ;  /* 0x0000000c3d0d78a4 */ /* 0x000fe2000f8e023f */
[----:B------:R-:W-:Y:S01]  /*e730*/  LOP3.LUT P6, RZ, R219, 0x1, RZ, 0xc0, !PT ;  /* 0x00000001dbff7812 */ /* 0x000fe200078cc0ff */
[----:B------:R-:W-:Y:S01]  /*e740*/  STL [R1+0x864], R5 ;  /* 0x0008640501007387 */ /* 0x000fe20000100800 */
[C---:B------:R-:W-:Y:S01]  /*e750*/  IMAD R24, R32.reuse, 0x8, R23 ;  /* 0x0000000820187824 */ /* 0x040fe200078e0217 */
[-C--:B0-----:R-:W-:Y:S01]  /*e760*/  IADD3 R2, P2, R11, R30.reuse, RZ ;  /* 0x0000001e0b027210 */ /* 0x081fe20007f5e0ff */
[----:B------:R-:W-:Y:S01]  /*e770*/  USHF.R.S32.HI UR47, URZ, 0x1f, UR46 ;  /* 0x0000001f3f2f7899 */ /* 0x000fe2000801142e */
[----:B------:R0:W-:Y:S01]  /*e780*/  STL [R1+0x86c], R8 ;  /* 0x00086c0801007387 */ /* 0x0001e20000100800 */
[C---:B------:R-:W-:Y:S01]  /*e790*/  IMAD R25, R32.reuse, 0x8, R24 ;  /* 0x0000000820197824 */ /* 0x040fe200078e0218 */
[----:B------:R-:W-:Y:S01]  /*e7a0*/  UIMAD UR22, UR61, 0xd, URZ ;  /* 0x0000000d3d1678a4 */ /* 0x000fe2000f8e023f */
[----:B------:R-:W-:Y:S01]  /*e7b0*/  IMAD.MOV.U32 R209, RZ, RZ, -0x800000 ;  /* 0xff800000ffd17424 */ /* 0x000fe200078e00ff */
[----:B------:R1:W-:Y:S01]  /*e7c0*/  STL [R1+0x874], R2 ;  /* 0x0008740201007387 */ /* 0x0003e20000100800 */
[C---:B------:R-:W-:Y:S01]  /*e7d0*/  IMAD R26, R32.reuse, 0x8, R25 ;  /* 0x00000008201a7824 */ /* 0x040fe200078e0219 */
[----:B------:R-:W-:Y:S01]  /*e7e0*/  UIMAD UR43, UR61, 0xe, URZ ;  /* 0x0000000e3d2b78a4 */ /* 0x000fe2000f8e023f */
[----:B------:R-:W-:Y:S01]  /*e7f0*/  IMAD.MOV.U32 R208, RZ, RZ, -0x800000 ;  /* 0xff800000ffd07424 */ /* 0x000fe200078e00ff */
[----:B------:R-:W-:Y:S01]  /*e800*/  UIMAD UR42, UR61, 0xf, URZ ;  /* 0x0000000f3d2a78a4 */ /* 0x000fe2000f8e023f */
[----:B------:R-:W-:Y:S01]  /*e810*/  IMAD R0, R32, 0x8, R26 ;  /* 0x0000000820007824 */ /* 0x000fe200078e021a */
[-C--:B0-----:R-:W-:Y:S01]  /*e820*/  LEA.HI.X.SX32 R8, R9, R31.reuse, 0x1, P0 ;  /* 0x0000001f09087211 */ /* 0x081fe200000f0eff */
[----:B------:R-:W-:Y:S01]  /*e830*/  USHF.L.U32 UR39, UR61, 0x4, URZ ;  /* 0x000000043d277899 */ /* 0x000fe2000800063f */
[-C--:B------:R-:W-:Y:S01]  /*e840*/  LEA.HI.X.SX32 R9, R10, R31.reuse, 0x1, P1 ;  /* 0x0000001f0a097211 */ /* 0x080fe200008f0eff */
[----:B------:R-:W-:Y:S01]  /*e850*/  IMAD R27, R32, 0x8, R0 ;  /* 0x00000008201b7824 */ /* 0x000fe200078e0200 */
[-C--:B-1----:R-:W-:Y:S01]  /*e860*/  LEA.HI.X.SX32 R2, R11, R31.reuse, 0x1, P2 ;  /* 0x0000001f0b027211 */ /* 0x082fe200010f0eff */
[----:B------:R-:W-:Y:S01]  /*e870*/  STL [R1+0x860], R8 ;  /* 0x0008600801007387 */ /* 0x000fe20000100800 */
[-C--:B------:R-:W-:Y:S01]  /*e880*/  IADD3 R10, P1, R14, R30.reuse, RZ ;  /* 0x0000001e0e0a7210 */ /* 0x080fe20007f3e0ff */
[----:B------:R-:W-:Y:S01]  /*e890*/  IMAD R3, R32, 0x8, R27 ;  /* 0x0000000820037824 */ /* 0x000fe200078e021b */
[----:B------:R-:W-:Y:S01]  /*e8a0*/  UIMAD UR38, UR61, 0x11, URZ ;  /* 0x000000113d2678a4 */ /* 0x000fe2000f8e023f */
[----:B------:R0:W-:Y:S01]  /*e8b0*/  STL [R1+0x868], R9 ;  /* 0x0008680901007387 */ /* 0x0001e20000100800 */
[----:B------:R-:W-:Y:S01]  /*e8c0*/  LEA.HI.X.SX32 R11, R14, R31, 0x1, P1 ;  /* 0x0000001f0e0b7211 */ /* 0x000fe200008f0eff */
[C---:B------:R-:W-:Y:S01]  /*e8d0*/  IMAD R28, R32.reuse, 0x8, R3 ;  /* 0x00000008201c7824 */ /* 0x040fe200078e0203 */
[----:B------:R-:W-:Y:S01]  /*e8e0*/  UIMAD UR35, UR61, 0x12, URZ ;  /* 0x000000123d2378a4 */ /* 0x000fe2000f8e023f */
[----:B------:R1:W-:Y:S01]  /*e8f0*/  STL [R1+0x870], R2 ;  /* 0x0008700201007387 */ /* 0x0003e20000100800 */
[----:B------:R-:W-:Y:S01]  /*e900*/  UIMAD UR31, UR61, 0x13, URZ ;  /* 0x000000133d1f78a4 */ /* 0x000fe2000f8e023f */
[C---:B------:R-:W-:Y:S01]  /*e910*/  IMAD R29, R32.reuse, 0x8, R28 ;  /* 0x00000008201d7824 */ /* 0x040fe200078e021c */
[----:B------:R-:W-:Y:S01]  /*e920*/  UIMAD UR27, UR61, 0x14, URZ ;  /* 0x000000143d1b78a4 */ /* 0x000fe2000f8e023f */
[----:B------:R-:W-:Y:S01]  /*e930*/  IMAD.MOV.U32 R211, RZ, RZ, -0x800000 ;  /* 0xff800000ffd37424 */ /* 0x000fe200078e00ff */
[----:B------:R-:W-:Y:S01]  /*e940*/  UIMAD UR26, UR61, 0x15, URZ ;  /* 0x000000153d1a78a4 */ /* 0x000fe2000f8e023f */
[-C--:B0-----:R-:W-:Y:S01]  /*e950*/  IADD3 R9, P0, R13, R30.reuse, RZ ;  /* 0x0000001e0d097210 */ /* 0x081fe20007f1e0ff */
[C---:B------:R-:W-:Y:S01]  /*e960*/  IMAD R4, R32.reuse, 0x8, R29 ;  /* 0x0000000820047824 */ /* 0x040fe200078e021d */
[----:B------:R-:W-:Y:S01]  /*e970*/  UIADD3 UR7, UR6, 0x20000, URZ ;  /* 0x0002000006077890 */ /* 0x000fe2000fffe03f */
[----:B------:R-:W-:Y:S01]  /*e980*/  IMAD.MOV.U32 R210, RZ, RZ, -0x800000 ;  /* 0xff800000ffd27424 */ /* 0x000fe200078e00ff */
[----:B-1----:R-:W-:Y:S01]  /*e990*/  IADD3 R2, P2, R15, R30, RZ ;  /* 0x0000001e0f027210 */ /* 0x002fe20007f5e0ff */
[----:B------:R0:W-:Y:S01]  /*e9a0*/  STL [R1+0x87c], R9 ;  /* 0x00087c0901007387 */ /* 0x0001e20000100800 */
[C---:B------:R-:W-:Y:S01]  /*e9b0*/  IMAD R5, R32.reuse, 0x8, R4 ;  /* 0x0000000820057824 */ /* 0x040fe200078e0204 */
[----:B------:R-:W-:Y:S01]  /*e9c0*/  UMOV UR12, URZ ;  /* 0x0000003f000c7c82 */ /* 0x000fe20008000000 */
[----:B------:R-:W-:Y:S01]  /*e9d0*/  UIMAD UR23, UR61, 0x16, URZ ;  /* 0x000000163d1778a4 */ /* 0x000fe2000f8e023f */
[----:B------:R1:W-:Y:S01]  /*e9e0*/  STL [R1+0x884], R10 ;  /* 0x0008840a01007387 */ /* 0x0003e20000100800 */
[C---:B------:R-:W-:Y:S01]  /*e9f0*/  IMAD R8, R32.reuse, 0x8, R5 ;  /* 0x0000000820087824 */ /* 0x040fe200078e0205 */
[----:B------:R-:W-:Y:S01]  /*ea00*/  UIMAD UR19, UR61, 0x17, URZ ;  /* 0x000000173d1378a4 */ /* 0x000fe2000f8e023f */
[----:B------:R-:W-:Y:S01]  /*ea10*/  IMAD.U32 R212, RZ, RZ, UR12 ;  /* 0x0000000cffd47e24 */ /* 0x000fe2000f8e00ff */
[----:B------:R2:W-:Y:S01]  /*ea20*/  STL [R1+0x88c], R2 ;  /* 0x00088c0201007387 */ /* 0x0005e20000100800 */
[----:B------:R-:W-:Y:S01]  /*ea30*/  USHF.R.U32.HI UR12, URZ, 0x4, UR7 ;  /* 0x000000043f0c7899 */ /* 0x000fe20008011607 */
[----:B0-----:R-:W-:Y:S01]  /*ea40*/  IMAD R9, R32, 0x8, R8 ;  /* 0x0000000820097824 */ /* 0x001fe200078e0208 */
[----:B------:R-:W-:Y:S01]  /*ea50*/  UMOV UR55, URZ ;  /* 0x0000003f00377c82 */ /* 0x000fe20008000000 */
[----:B------:R-:W-:Y:S01]  /*ea60*/  UIMAD UR14, UR61, 0x18, URZ ;  /* 0x000000183d0e78a4 */ /* 0x000fe2000f8e023f */
[----:B------:R-:W-:-:S02]  /*ea70*/  CS2R R34, SRZ ;  /* 0x0000000000227805 */ /* 0x000fc4000001ff00 */
[-C--:B-1----:R-:W-:Y:S01]  /*ea80*/  LEA.HI.X.SX32 R10, R13, R31.reuse, 0x1, P0 ;  /* 0x0000001f0d0a7211 */ /* 0x082fe200000f0eff */
[----:B------:R-:W-:Y:S01]  /*ea90*/  USGXT.U32 UR12, UR12, 0xe ;  /* 0x0000000e0c0c789a */ /* 0x000fe20008000000 */
[-C--:B------:R-:W-:Y:S01]  /*eaa0*/  IADD3 R13, P1, R17, R30.reuse, RZ ;  /* 0x0000001e110d7210 */ /* 0x080fe20007f3e0ff */
[----:B------:R-:W-:Y:S01]  /*eab0*/  UIMAD UR30, UR61, 0x19, URZ ;  /* 0x000000193d1e78a4 */ /* 0x000fe2000f8e023f */
[-C--:B--2---:R-:W-:Y:S01]  /*eac0*/  LEA.HI.X.SX32 R2, R15, R31.reuse, 0x1, P2 ;  /* 0x0000001f0f027211 */ /* 0x084fe200010f0eff */
[----:B------:R0:W-:Y:S01]  /*ead0*/  STL [R1+0x878], R10 ;  /* 0x0008780a01007387 */ /* 0x0001e20000100800 */
[----:B------:R-:W-:Y:S01]  /*eae0*/  LEA.HI.X.SX32 R14, R17, R31, 0x1, P1 ;  /* 0x0000001f110e7211 */ /* 0x000fe200008f0eff */
[----:B------:R-:W-:Y:S01]  /*eaf0*/  UIMAD UR7, UR61, 0x1a, URZ ;  /* 0x0000001a3d0778a4 */ /* 0x000fe2000f8e023f */
[-C--:B------:R-:W-:Y:S01]  /*eb00*/  IADD3 R15, P1, R20, R30.reuse, RZ ;  /* 0x0000001e140f7210 */ /* 0x080fe20007f3e0ff */
[----:B------:R1:W-:Y:S01]  /*eb10*/  STL [R1+0x880], R11 ;  /* 0x0008800b01007387 */ /* 0x0003e20000100800 */
[----:B------:R-:W-:Y:S01]  /*eb20*/  UIMAD UR16, UR61, 0x1b, URZ ;  /* 0x0000001b3d1078a4 */ /* 0x000fe2000f8e023f */
[----:B------:R-:W-:Y:S01]  /*eb30*/  CS2R R36, SRZ ;  /* 0x0000000000247805 */ /* 0x000fe2000001ff00 */
[----:B------:R-:W-:Y:S01]  /*eb40*/  UIMAD UR17, UR61, 0x1c, URZ ;  /* 0x0000001c3d1178a4 */ /* 0x000fe2000f8e023f */
[----:B------:R2:W-:Y:S01]  /*eb50*/  STL [R1+0x888], R2 ;  /* 0x0008880201007387 */ /* 0x0005e20000100800 */
[----:B------:R-:W-:Y:S01]  /*eb60*/  UIMAD UR20, UR61, 0x1d, URZ ;  /* 0x0000001d3d1478a4 */ /* 0x000fe2000f8e023f */
[----:B0-----:R-:W-:Y:S01]  /*eb70*/  IMAD R10, R32, 0x8, R9 ;  /* 0x00000008200a7824 */ /* 0x001fe200078e0209 */
[----:B------:R-:W-:Y:S01]  /*eb80*/  UIMAD UR21, UR61, 0x1e, URZ ;  /* 0x0000001e3d1578a4 */ /* 0x000fe2000f8e023f */
[----:B------:R-:W-:Y:S01]  /*eb90*/  CS2R R38, SRZ ;  /* 0x0000000000267805 */ /* 0x000fe2000001ff00 */
[----:B------:R-:W-:Y:S01]  /*eba0*/  UIMAD UR24, UR61, 0x1f, URZ ;  /* 0x0000001f3d1878a4 */ /* 0x000fe2000f8e023f */
[-C--:B-1----:R-:W-:Y:S01]  /*ebb0*/  IADD3 R11, P0, R16, R30.reuse, RZ ;  /* 0x0000001e100b7210 */ /* 0x082fe20007f1e0ff */
[----:B------:R-:W-:Y:S01]  /*ebc0*/  USHF.R.S32.HI UR25, URZ, 0x1f, UR61 ;  /* 0x0000001f3f197899 */ /* 0x000fe2000801143d */
[----:B------:R-:W-:Y:S01]  /*ebd0*/  CS2R R40, SRZ ;  /* 0x0000000000287805 */ /* 0x000fe2000001ff00 */
[----:B------:R-:W-:Y:S01]  /*ebe0*/  UMOV UR10, 0xfffffe00 ;  /* 0xfffffe00000a7882 */ /* 0x000fe20000000000 */
[----:B--2---:R-:W-:Y:S01]  /*ebf0*/  IADD3 R2, P2, R18, R30, RZ ;  /* 0x0000001e12027210 */ /* 0x004fe20007f5e0ff */
[----:B------:R0:W-:Y:S01]  /*ec00*/  STL [R1+0x894], R11 ;  /* 0x0008940b01007387 */ /* 0x0001e20000100800 */
[----:B------:R-:W-:Y:S01]  /*ec10*/  UMOV UR11, 0x3fffffef ;  /* 0x3fffffef000b7882 */ /* 0x000fe20000000000 */
[----:B------:R-:W-:Y:S01]  /*ec20*/  UMOV UR4, URZ ;  /* 0x0000003f00047c82 */ /* 0x000fe20008000000 */
[----:B------:R-:W-:Y:S01]  /*ec30*/  CS2R R42, SRZ ;  /* 0x00000000002a7805 */ /* 0x000fe2000001ff00 */
[----:B------:R1:W-:Y:S01]  /*ec40*/  STL [R1+0x89c], R13 ;  /* 0x00089c0d01007387 */ /* 0x0003e20000100800 */
[----:B------:R-:W-:Y:S01]  /*ec50*/  IMAD.U32 R213, RZ, RZ, UR4 ;  /* 0x00000004ffd57e24 */ /* 0x000fe2000f8e00ff */
[----:B------:R-:W-:-:S02]  /*ec60*/  CS2R R44, SRZ ;  /* 0x00000000002c7805 */ /* 0x000fc4000001ff00 */
[----:B------:R-:W-:Y:S01]  /*ec70*/  CS2R R46, SRZ ;  /* 0x00000000002e7805 */ /* 0x000fe2000001ff00 */
[----:B------:R2:W-:Y:S01]  /*ec80*/  STL [R1+0x8a4], R2 ;  /* 0x0008a40201007387 */ /* 0x0005e20000100800 */
[----:B------:R-:W-:Y:S01]  /*ec90*/  CS2R R48, SRZ ;  /* 0x0000000000307805 */ /* 0x000fe2000001ff00 */
[----:B0-----:R-:W-:Y:S01]  /*eca0*/  IMAD R11, R32, 0x8, R10 ;  /* 0x00000008200b7824 */ /* 0x001fe200078e020a */
[----:B------:R-:W-:Y:S02]  /*ecb0*/  CS2R R50, SRZ ;  /* 0x0000000000327805 */ /* 0x000fe4000001ff00 */
[----:B------:R-:W-:Y:S02]  /*ecc0*/  CS2R R52, SRZ ;  /* 0x0000000000347805 */ /* 0x000fe4000001ff00 */
[----:B------:R-:W-:Y:S02]  /*ecd0*/  CS2R R54, SRZ ;  /* 0x0000000000367805 */ /* 0x000fe4000001ff00 */
[----:B-1----:R-:W-:-:S02]  /*ece0*/  LEA.HI.X.SX32 R13, R16, R31, 0x1, P0 ;  /* 0x0000001f100d7211 */ /* 0x002fc400000f0eff */
[----:B------:R-:W-:Y:S02]  /*ecf0*/  CS2R R56, SRZ ;  /* 0x0000000000387805 */ /* 0x000fe4000001ff00 */
[-C--:B------:R-:W-:Y:S02]  /*ed00*/  LEA.HI.X.SX32 R16, R20, R31.reuse, 0x1, P1 ;  /* 0x0000001f14107211 */ /* 0x080fe400008f0eff */
[----:B------:R-:W-:Y:S02]  /*ed10*/  CS2R R58, SRZ ;  /* 0x00000000003a7805 */ /* 0x000fe4000001ff00 */
[----:B--2---:R-:W-:Y:S01]  /*ed20*/  LEA.HI.X.SX32 R2, R18, R31, 0x1, P2 ;  /* 0x0000001f12027211 */ /* 0x004fe200010f0eff */
[----:B------:R0:W-:Y:S01]  /*ed30*/  STL [R1+0x890], R13 ;  /* 0x0008900d01007387 */ /* 0x0001e20000100800 */
[----:B------:R-:W-:Y:S02]  /*ed40*/  IADD3 R17, P1, R23, R30, RZ ;  /* 0x0000001e17117210 */ /* 0x000fe40007f3e0ff */
[----:B------:R-:W-:-:S02]  /*ed50*/  CS2R R60, SRZ ;  /* 0x00000000003c7805 */ /* 0x000fc4000001ff00 */
[----:B------:R-:W-:Y:S01]  /*ed60*/  CS2R R62, SRZ ;  /* 0x00000000003e7805 */ /* 0x000fe2000001ff00 */
[----:B------:R1:W-:Y:S01]  /*ed70*/  STL [R1+0x898], R14 ;  /* 0x0008980e01007387 */ /* 0x0003e20000100800 */
[----:B------:R-:W-:Y:S02]  /*ed80*/  LEA.HI.X.SX32 R18, R23, R31, 0x1, P1 ;  /* 0x0000001f17127211 */ /* 0x000fe400008f0eff */
[----:B------:R-:W-:Y:S02]  /*ed90*/  CS2R R64, SRZ ;  /* 0x0000000000407805 */ /* 0x000fe4000001ff00 */
[----:B------:R-:W-:Y:S01]  /*eda0*/  CS2R R66, SRZ ;  /* 0x0000000000427805 */ /* 0x000fe2000001ff00 */
[----:B------:R2:W-:Y:S01]  /*edb0*/  STL [R1+0x8a0], R2 ;  /* 0x0008a00201007387 */ /* 0x0005e20000100800 */
[----:B------:R-:W-:Y:S01]  /*edc0*/  CS2R R68, SRZ ;  /* 0x0000000000447805 */ /* 0x000fe2000001ff00 */
[----:B0-----:R-:W-:Y:S01]  /*edd0*/  IMAD R13, R32, 0x8, R11 ;  /* 0x00000008200d7824 */ /* 0x001fe200078e020b */
[----:B------:R-:W-:-:S02]  /*ede0*/  CS2R R70, SRZ ;  /* 0x0000000000467805 */ /* 0x000fc4000001ff00 */
[----:B------:R-:W-:Y:S02]  /*edf0*/  CS2R R72, SRZ ;  /* 0x0000000000487805 */ /* 0x000fe4000001ff00 */
[----:B------:R-:W-:Y:S02]  /*ee00*/  CS2R R74, SRZ ;  /* 0x00000000004a7805 */ /* 0x000fe4000001ff00 */
[----:B-1----:R-:W-:Y:S02]  /*ee10*/  IADD3 R14, P0, R19, R30, RZ ;  /* 0x0000001e130e7210 */ /* 0x002fe40007f1e0ff */
[----:B------:R-:W-:Y:S02]  /*ee20*/  CS2R R76, SRZ ;  /* 0x00000000004c7805 */ /* 0x000fe4000001ff00 */
[----:B------:R-:W-:Y:S02]  /*ee30*/  CS2R R78, SRZ ;  /* 0x00000000004e7805 */ /* 0x000fe4000001ff00 */
[----:B------:R-:W-:-:S02]  /*ee40*/  CS2R R80, SRZ ;  /* 0x0000000000507805 */ /* 0x000fc4000001ff00 */
[----:B--2---:R-:W-:Y:S01]  /*ee50*/  IADD3 R2, P2, R21, R30, RZ ;  /* 0x0000001e15027210 */ /* 0x004fe20007f5e0ff */
[----:B------:R0:W-:Y:S01]  /*ee60*/  STL [R1+0x8ac], R14 ;  /* 0x0008ac0e01007387 */ /* 0x0001e20000100800 */
[----:B------:R-:W-:Y:S02]  /*ee70*/  CS2R R82, SRZ ;  /* 0x0000000000527805 */ /* 0x000fe4000001ff00 */
[----:B------:R-:W-:Y:S02]  /*ee80*/  CS2R R84, SRZ ;  /* 0x0000000000547805 */ /* 0x000fe4000001ff00 */
[----:B------:R-:W-:Y:S01]  /*ee90*/  CS2R R86, SRZ ;  /* 0x0000000000567805 */ /* 0x000fe2000001ff00 */
[----:B------:R1:W-:Y:S01]  /*eea0*/  STL [R1+0x8b4], R15 ;  /* 0x0008b40f01007387 */ /* 0x0003e20000100800 */
[----:B------:R-:W-:Y:S02]  /*eeb0*/  CS2R R88, SRZ ;  /* 0x0000000000587805 */ /* 0x000fe4000001ff00 */
        /* <DEDUP_REMOVED lines=10> */
[----:B------:R-:W-:Y:S02]  /*ef60*/  IADD3 R19, P1, R26, R30, RZ ;  /* 0x0000001e1a137210 */ /* 0x000fe40007f3e0ff */
[----:B------:R-:W-:Y:S02]  /*ef70*/  CS2R R104, SRZ ;  /* 0x0000000000687805 */ /* 0x000fe4000001ff00 */
[----:B--2---:R-:W-:Y:S01]  /*ef80*/  LEA.HI.X.SX32 R2, R21, R31, 0x1, P2 ;  /* 0x0000001f15027211 */ /* 0x004fe200010f0eff */
[----:B------:R0:W-:Y:S01]  /*ef90*/  STL [R1+0x8a8], R15 ;  /* 0x0008a80f01007387 */ /* 0x0001e20000100800 */
[----:B------:R-:W-:Y:S02]  /*efa0*/  CS2R R106, SRZ ;  /* 0x00000000006a7805 */ /* 0x000fe4000001ff00 */
[----:B------:R-:W-:-:S02]  /*efb0*/  CS2R R108, SRZ ;  /* 0x00000000006c7805 */ /* 0x000fc4000001ff00 */
[----:B------:R-:W-:Y:S01]  /*efc0*/  CS2R R110, SRZ ;  /* 0x00000000006e7805 */ /* 0x000fe2000001ff00 */
[----:B------:R1:W-:Y:S01]  /*efd0*/  STL [R1+0x8b0], R16 ;  /* 0x0008b01001007387 */ /* 0x0003e20000100800 */
[----:B------:R-:W-:Y:S02]  /*efe0*/  CS2R R112, SRZ ;  /* 0x0000000000707805 */ /* 0x000fe4000001ff00 */
        /* <DEDUP_REMOVED lines=27> */
[-C--:B-1----:R-:W-:Y:S01]  /*f1a0*/  LEA.HI.X.SX32 R17, R22, R31.reuse, 0x1, P0 ;  /* 0x0000001f16117211 */ /* 0x082fe200000f0eff */
[----:B------:R-:W-:Y:S01]  /*f1b0*/  UMOV UR5, URZ ;  /* 0x0000003f00057c82 */ /* 0x000fe20008000000 */
[----:B------:R-:W-:Y:S01]  /*f1c0*/  ULDC UR60, c[0x0][0x238] ;  /* 0x00008e00003c7ab9 */ /* 0x000fe20000000800 */
[----:B--2---:R-:W-:-:S02]  /*f1d0*/  LEA.HI.X.SX32 R2, R24, R31, 0x1, P2 ;  /* 0x0000001f18027211 */ /* 0x004fc400010f0eff */
[----:B------:R0:W-:Y:S04]  /*f1e0*/  STL [R1+0x8c0], R17 ;  /* 0x0008c01101007387 */ /* 0x0001e80000100800 */
[----:B------:R1:W-:Y:S04]  /*f1f0*/  STL [R1+0x8c8], R18 ;  /* 0x0008c81201007387 */ /* 0x0003e80000100800 */
[----:B------:R2:W-:Y:S01]  /*f200*/  STL [R1+0x8d0], R2 ;  /* 0x0008d00201007387 */ /* 0x0005e20000100800 */
[----:B0-----:R-:W-:Y:S01]  /*f210*/  IMAD R17, R32, 0x8, R16 ;  /* 0x0000000820117824 */ /* 0x001fe200078e0210 */
[----:B-1----:R-:W-:-:S02]  /*f220*/  IADD3 R18, P0, R25, R30, RZ ;  /* 0x0000001e19127210 */ /* 0x002fc40007f1e0ff */
[----:B--2---:R-:W-:-:S03]  /*f230*/  IADD3 R2, P2, R0, R30, RZ ;  /* 0x0000001e00027210 */ /* 0x004fc60007f5e0ff */
[----:B------:R0:W-:Y:S01]  /*f240*/  STL [R1+0x8dc], R18 ;  /* 0x0008dc1201007387 */ /* 0x0001e20000100800 */
[----:B------:R-:W-:Y:S02]  /*f250*/  LEA.HI.X.SX32 R20, R25, R31, 0x1, P0 ;  /* 0x0000001f19147211 */ /* 0x000fe400000f0eff */
[----:B------:R-:W-:Y:S01]  /*f260*/  CS2R R24, SRZ ;  /* 0x0000000000187805 */ /* 0x000fe2000001ff00 */
[----:B------:R1:W-:Y:S04]  /*f270*/  STL [R1+0x8e4], R19 ;  /* 0x0008e41301007387 */ /* 0x0003e80000100800 */
[----:B------:R2:W-:Y:S01]  /*f280*/  STL [R1+0x8ec], R2 ;  /* 0x0008ec0201007387 */ /* 0x0005e20000100800 */
[----:B0-----:R-:W-:-:S03]  /*f290*/  IMAD R18, R32, 0x8, R17 ;  /* 0x0000000820127824 */ /* 0x001fc600078e0211 */
[----:B------:R0:W-:Y:S01]  /*f2a0*/  STL [R1+0x8d8], R20 ;  /* 0x0008d81401007387 */ /* 0x0001e20000100800 */
[-C--:B-1----:R-:W-:Y:S02]  /*f2b0*/  LEA.HI.X.SX32 R19, R26, R31.reuse, 0x1, P1 ;  /* 0x0000001f1a137211 */ /* 0x082fe400008f0eff */
[----:B--2---:R-:W-:-:S03]  /*f2c0*/  LEA.HI.X.SX32 R2, R0, R31, 0x1, P2 ;  /* 0x0000001f00027211 */ /* 0x004fc600010f0eff */
[----:B------:R1:W-:Y:S01]  /*f2d0*/  STL [R1+0x8e0], R19 ;  /* 0x0008e01301007387 */ /* 0x0003e20000100800 */
[----:B------:R-:W-:Y:S01]  /*f2e0*/  IMAD R0, R32, 0x8, R18 ;  /* 0x0000000820007824 */ /* 0x000fe200078e0212 */
[-C--:B0-----:R-:W-:Y:S02]  /*f2f0*/  IADD3 R20, P1, R3, R30.reuse, RZ ;  /* 0x0000001e03147210 */ /* 0x081fe40007f3e0ff */
[----:B------:R0:W-:Y:S01]  /*f300*/  STL [R1+0x8e8], R2 ;  /* 0x0008e80201007387 */ /* 0x0001e20000100800 */
[-C--:B-1----:R-:W-:Y:S02]  /*f310*/  IADD3 R19, P0, R27, R30.reuse, RZ ;  /* 0x0000001e1b137210 */ /* 0x082fe40007f1e0ff */
[----:B0-----:R-:W-:-:S03]  /*f320*/  IADD3 R2, P2, R28, R30, RZ ;  /* 0x0000001e1c027210 */ /* 0x001fc60007f5e0ff */
[----:B------:R0:W-:Y:S01]  /*f330*/  STL [R1+0x8f4], R19 ;  /* 0x0008f41301007387 */ /* 0x0001e20000100800 */
[----:B------:R-:W-:Y:S02]  /*f340*/  LEA.HI.X.SX32 R21, R27, R31, 0x1, P0 ;  /* 0x0000001f1b157211 */ /* 0x000fe400000f0eff */
[----:B------:R-:W-:Y:S01]  /*f350*/  CS2R R26, SRZ ;  /* 0x00000000001a7805 */ /* 0x000fe2000001ff00 */
[----:B------:R1:W-:Y:S04]  /*f360*/  STL [R1+0x8fc], R20 ;  /* 0x0008fc1401007387 */ /* 0x0003e80000100800 */
[----:B------:R2:W-:Y:S01]  /*f370*/  STL [R1+0x904], R2 ;  /* 0x0009040201007387 */ /* 0x0005e20000100800 */
[----:B0-----:R-:W-:-:S03]  /*f380*/  IMAD R19, R32, 0x8, R0 ;  /* 0x0000000820137824 */ /* 0x001fc600078e0200 */
[----:B------:R0:W-:Y:S01]  /*f390*/  STL [R1+0x8f0], R21 ;  /* 0x0008f01501007387 */ /* 0x0001e20000100800 */
[-C--:B-1----:R-:W-:Y:S01]  /*f3a0*/  LEA.HI.X.SX32 R20, R3, R31.reuse, 0x1, P1 ;  /* 0x0000001f03147211 */ /* 0x082fe200008f0eff */
[----:B------:R-:W-:Y:S01]  /*f3b0*/  IMAD R3, R32, 0x8, R19 ;  /* 0x0000000820037824 */ /* 0x000fe200078e0213 */
[----:B--2---:R-:W-:-:S03]  /*f3c0*/  LEA.HI.X.SX32 R2, R28, R31, 0x1, P2 ;  /* 0x0000001f1c027211 */ /* 0x004fc600010f0eff */
[----:B------:R1:W-:Y:S01]  /*f3d0*/  STL [R1+0x8f8], R20 ;  /* 0x0008f81401007387 */ /* 0x0003e20000100800 */
[----:B0-----:R-:W-:-:S03]  /*f3e0*/  IADD3 R21, P1, R4, R30, RZ ;  /* 0x0000001e04157210 */ /* 0x001fc60007f3e0ff */
        /* <DEDUP_REMOVED lines=9> */
[----:B------:R-:W-:Y:S01]  /*f480*/  STL [R1+0x908], R22 ;  /* 0x0009081601007387 */ /* 0x000fe20000100800 */
[-C--:B-1----:R-:W-:Y:S01]  /*f490*/  LEA.HI.X.SX32 R21, R4, R31.reuse, 0x1, P1 ;  /* 0x0000001f04157211 */ /* 0x082fe200008f0eff */
[----:B------:R-:W-:Y:S01]  /*f4a0*/  IMAD R4, R32, 0x8, R20 ;  /* 0x0000000820047824 */ /* 0x000fe200078e0214 */
[----:B--2---:R-:W-:-:S03]  /*f4b0*/  LEA.HI.X.SX32 R2, R5, R31, 0x1, P2 ;  /* 0x0000001f05027211 */ /* 0x004fc600010f0eff */
[----:B------:R0:W-:Y:S01]  /*f4c0*/  STL [R1+0x910], R21 ;  /* 0x0009101501007387 */ /* 0x0001e20000100800 */
[----:B------:R-:W-:-:S03]  /*f4d0*/  IADD3 R5, P0, R8, R30, RZ ;  /* 0x0000001e08057210 */ /* 0x000fc60007f1e0ff */
[----:B------:R1:W-:Y:S01]  /*f4e0*/  STL [R1+0x918], R2 ;  /* 0x0009180201007387 */ /* 0x0003e20000100800 */
[----:B------:R-:W-:-:S03]  /*f4f0*/  LEA.HI.X.SX32 R8, R8, R31, 0x1, P0 ;  /* 0x0000001f08087211 */ /* 0x000fc600000f0eff */
[----:B------:R2:W-:Y:S01]  /*f500*/  STL [R1+0x924], R5 ;  /* 0x0009240501007387 */ /* 0x0005e20000100800 */
[-C--:B0-----:R-:W-:Y:S02]  /*f510*/  IADD3 R21, P1, R9, R30.reuse, RZ ;  /* 0x0000001e09157210 */ /* 0x081fe40007f3e0ff */
[----:B-1----:R-:W-:-:S03]  /*f520*/  IADD3 R2, P2, R10, R30, RZ ;  /* 0x0000001e0a027210 */ /* 0x002fc60007f5e0ff */
[----:B------:R-:W-:Y:S01]  /*f530*/  STL [R1+0x92c], R21 ;  /* 0x00092c1501007387 */ /* 0x000fe20000100800 */
[-C--:B------:R-:W-:Y:S01]  /*f540*/  LEA.HI.X.SX32 R9, R9, R31.reuse, 0x1, P1 ;  /* 0x0000001f09097211 */ /* 0x080fe200008f0eff */
[----:B--2---:R-:W-:Y:S02]  /*f550*/  IMAD R5, R32, 0x8, R4 ;  /* 0x0000000820057824 */ /* 0x004fe400078e0204 */
[----:B------:R0:W-:Y:S04]  /*f560*/  STL [R1+0x934], R2 ;  /* 0x0009340201007387 */ /* 0x0001e80000100800 */
[----:B------:R1:W-:Y:S04]  /*f570*/  STL [R1+0x920], R8 ;  /* 0x0009200801007387 */ /* 0x0003e80000100800 */
[----:B------:R2:W-:Y:S01]  /*f580*/  STL [R1+0x928], R9 ;  /* 0x0009280901007387 */ /* 0x0005e20000100800 */
[----:B0-----:R-:W-:-:S02]  /*f590*/  LEA.HI.X.SX32 R2, R10, R31, 0x1, P2 ;  /* 0x0000001f0a027211 */ /* 0x001fc400010f0eff */
[-C--:B------:R-:W-:Y:S01]  /*f5a0*/  IADD3 R10, P1, R13, R30.reuse, RZ ;  /* 0x0000001e0d0a7210 */ /* 0x080fe20007f3e0ff */
[----:B-1----:R-:W-:Y:S02]  /*f5b0*/  IMAD R8, R32, 0x8, R5 ;  /* 0x0000000820087824 */ /* 0x002fe400078e0205 */
[----:B------:R0:W-:Y:S01]  /*f5c0*/  STL [R1+0x930], R2 ;  /* 0x0009300201007387 */ /* 0x0001e20000100800 */
[----:B--2---:R-:W-:-:S05]  /*f5d0*/  IADD3 R9, P0, R11, R30, RZ ;  /* 0x0000001e0b097210 */ /* 0x004fca0007f1e0ff */
[----:B------:R1:W-:Y:S01]  /*f5e0*/  STL [R1+0x93c], R9 ;  /* 0x00093c0901007387 */ /* 0x0003e20000100800 */
[----:B0-----:R-:W-:-:S03]  /*f5f0*/  IADD3 R2, P2, R14, R30, RZ ;  /* 0x0000001e0e027210 */ /* 0x001fc60007f5e0ff */
[----:B------:R0:W-:Y:S04]  /*f600*/  STL [R1+0x944], R10 ;  /* 0x0009440a01007387 */ /* 0x0001e80000100800 */
[----:B------:R2:W-:Y:S01]  /*f610*/  STL [R1+0x94c], R2 ;  /* 0x00094c0201007387 */ /* 0x0005e20000100800 */
[----:B-1----:R-:W-:Y:S01]  /*f620*/  IMAD R9, R32, 0x8, R8 ;  /* 0x0000000820097824 */ /* 0x002fe200078e0208 */
[-C--:B0-----:R-:W-:Y:S02]  /*f630*/  LEA.HI.X.SX32 R10, R11, R31.reuse, 0x1, P0 ;  /* 0x0000001f0b0a7211 */ /* 0x081fe400000f0eff */
[-C--:B------:R-:W-:Y:S02]  /*f640*/  LEA.HI.X.SX32 R11, R13, R31.reuse, 0x1, P1 ;  /* 0x0000001f0d0b7211 */ /* 0x080fe400008f0eff */
[----:B--2---:R-:W-:Y:S01]  /*f650*/  LEA.HI.X.SX32 R2, R14, R31, 0x1, P2 ;  /* 0x0000001f0e027211 */ /* 0x004fe200010f0eff */
[----:B------:R0:W-:Y:S01]  /*f660*/  STL [R1+0x938], R10 ;  /* 0x0009380a01007387 */ /* 0x0001e20000100800 */
[----:B------:R-:W-:-:S03]  /*f670*/  IADD3 R13, P1, R16, R30, RZ ;  /* 0x0000001e100d7210 */ /* 0x000fc60007f3e0ff */
[----:B------:R1:W-:Y:S01]  /*f680*/  STL [R1+0x940], R11 ;  /* 0x0009400b01007387 */ /* 0x0003e20000100800 */
[----:B------:R-:W-:-:S03]  /*f690*/  LEA.HI.X.SX32 R14, R16, R31, 0x1, P1 ;  /* 0x0000001f100e7211 */ /* 0x000fc600008f0eff */
[----:B------:R2:W-:Y:S01]  /*f6a0*/  STL [R1+0x948], R2 ;  /* 0x0009480201007387 */ /* 0x0005e20000100800 */
[----:B0-----:R-:W-:Y:S01]  /*f6b0*/  IMAD R10, R32, 0x8, R9 ;  /* 0x00000008200a7824 */ /* 0x001fe200078e0209 */
[-C--:B-1----:R-:W-:Y:S02]  /*f6c0*/  IADD3 R11, P0, R15, R30.reuse, RZ ;  /* 0x0000001e0f0b7210 */ /* 0x082fe40007f1e0ff */
[----:B--2---:R-:W-:-:S03]  /*f6d0*/  IADD3 R2, P2, R17, R30, RZ ;  /* 0x0000001e11027210 */ /* 0x004fc60007f5e0ff */
[----:B------:R0:W-:Y:S04]  /*f6e0*/  STL [R1+0x954], R11 ;  /* 0x0009540b01007387 */ /* 0x0001e80000100800 */
[----:B------:R1:W-:Y:S04]  /*f6f0*/  STL [R1+0x95c], R13 ;  /* 0x00095c0d01007387 */ /* 0x0003e80000100800 */
[----:B------:R2:W-:Y:S01]  /*f700*/  STL [R1+0x964], R2 ;  /* 0x0009640201007387 */ /* 0x0005e20000100800 */
[----:B0-----:R-:W-:Y:S01]  /*f710*/  IMAD R11, R32, 0x8, R10 ;  /* 0x00000008200b7824 */ /* 0x001fe200078e020a */
[----:B-1----:R-:W-:-:S02]  /*f720*/  LEA.HI.X.SX32 R13, R15, R31, 0x1, P0 ;  /* 0x0000001f0f0d7211 */ /* 0x002fc400000f0eff */
[-C--:B------:R-:W-:Y:S02]  /*f730*/  IADD3 R15, P1, R0, R30.reuse, RZ ;  /* 0x0000001e000f7210 */ /* 0x080fe40007f3e0ff */
[----:B--2---:R-:W-:Y:S01]  /*f740*/  LEA.HI.X.SX32 R2, R17, R31, 0x1, P2 ;  /* 0x0000001f11027211 */ /* 0x004fe200010f0eff */
[----:B------:R0:W-:Y:S04]  /*f750*/  STL [R1+0x950], R13 ;  /* 0x0009500d01007387 */ /* 0x0001e80000100800 */
[----:B------:R1:W-:Y:S04]  /*f760*/  STL [R1+0x958], R14 ;  /* 0x0009580e01007387 */ /* 0x0003e80000100800 */
[----:B------:R2:W-:Y:S01]  /*f770*/  STL [R1+0x960], R2 ;  /* 0x0009600201007387 */ /* 0x0005e20000100800 */
[----:B0-----:R-:W-:Y:S01]  /*f780*/  IMAD R13, R32, 0x8, R11 ;  /* 0x00000008200d7824 */ /* 0x001fe200078e020b */
[----:B-1----:R-:W-:-:S02]  /*f790*/  IADD3 R14, P0, R18, R30, RZ ;  /* 0x0000001e120e7210 */ /* 0x002fc40007f1e0ff */
[----:B--2---:R-:W-:-:S03]  /*f7a0*/  IADD3 R2, P2, R19, R30, RZ ;  /* 0x0000001e13027210 */ /* 0x004fc60007f5e0ff */
[----:B------:R0:W-:Y:S01]  /*f7b0*/  STL [R1+0x96c], R14 ;  /* 0x00096c0e01007387 */ /* 0x0001e20000100800 */
[----:B------:R-:W-:-:S03]  /*f7c0*/  LEA.HI.X.SX32 R16, R18, R31, 0x1, P0 ;  /* 0x0000001f12107211 */ /* 0x000fc600000f0eff */
        /* <DEDUP_REMOVED lines=13> */
[----:B------:R-:W-:-:S03]  /*f8a0*/  LEA.HI.X.SX32 R3, R3, R31, 0x1, P0 ;  /* 0x0000001f03037211 */ /* 0x000fc600000f0eff */
[----:B------:R1:W-:Y:S04]  /*f8b0*/  STL [R1+0x98c], R16 ;  /* 0x00098c1001007387 */ /* 0x0003e80000100800 */
[----:B------:R2:W-:Y:S01]  /*f8c0*/  STL [R1+0x994], R2 ;  /* 0x0009940201007387 */ /* 0x0005e20000100800 */
[----:B0-----:R-:W-:-:S03]  /*f8d0*/  IMAD R15, R32, 0x8, R0 ;  /* 0x00000008200f7824 */ /* 0x001fc600078e0200 */
[----:B------:R0:W-:Y:S01]  /*f8e0*/  STL [R1+0x980], R3 ;  /* 0x0009800301007387 */ /* 0x0001e20000100800 */
[-C--:B-1----:R-:W-:Y:S02]  /*f8f0*/  LEA.HI.X.SX32 R16, R20, R31.reuse, 0x1, P1 ;  /* 0x0000001f14107211 */ /* 0x082fe400008f0eff */
[----:B--2---:R-:W-:-:S03]  /*f900*/  LEA.HI.X.SX32 R2, R4, R31, 0x1, P2 ;  /* 0x0000001f04027211 */ /* 0x004fc600010f0eff */
[----:B------:R1:W-:Y:S01]  /*f910*/  STL [R1+0x988], R16 ;  /* 0x0009881001007387 */ /* 0x0003e20000100800 */
[C---:B------:R-:W-:Y:S01]  /*f920*/  IADD3 R4, P0, R5.reuse, R30, RZ ;  /* 0x0000001e05047210 */ /* 0x040fe20007f1e0ff */
[----:B0-----:R-:W-:Y:S02]  /*f930*/  IMAD R3, R32, 0x8, R15 ;  /* 0x0000000820037824 */ /* 0x001fe400078e020f */
[----:B------:R0:W-:Y:S01]  /*f940*/  STL [R1+0x990], R2 ;  /* 0x0009900201007387 */ /* 0x0001e20000100800 */
[----:B------:R-:W-:-:S03]  /*f950*/  LEA.HI.X.SX32 R5, R5, R31, 0x1, P0 ;  /* 0x0000001f05057211 */ /* 0x000fc600000f0eff */
[----:B------:R2:W-:Y:S01]  /*f960*/  STL [R1+0x99c], R4 ;  /* 0x00099c0401007387 */ /* 0x0005e20000100800 */
[-C--:B-1----:R-:W-:Y:S02]  /*f970*/  IADD3 R16, P1, R8, R30.reuse, RZ ;  /* 0x0000001e08107210 */ /* 0x082fe40007f3e0ff */
[----:B0-----:R-:W-:-:S03]  /*f980*/  IADD3 R2, P2, R9, R30, RZ ;  /* 0x0000001e09027210 */ /* 0x001fc60007f5e0ff */
        /* <DEDUP_REMOVED lines=21> */
[----:B------:R1:W-:Y:S04]  /*fae0*/  STL [R1+0x9b8], R10 ;  /* 0x0009b80a01007387 */ /* 0x0003e80000100800 */
[----:B------:R2:W-:Y:S01]  /*faf0*/  STL [R1+0x9c0], R2 ;  /* 0x0009c00201007387 */ /* 0x0005e20000100800 */
[----:B0-----:R-:W-:Y:S01]  /*fb00*/  IMAD R9, R32, 0x8, R8 ;  /* 0x0000000820097824 */ /* 0x001fe200078e0208 */
[-C--:B-1----:R-:W-:Y:S02]  /*fb10*/  IADD3 R10, P0, R14, R30.reuse, RZ ;  /* 0x0000001e0e0a7210 */ /* 0x082fe40007f1e0ff */
        /* <DEDUP_REMOVED lines=13> */
[----:B------:R-:W-:Y:S02]  /*fbf0*/  LEA.HI.X.SX32 R4, R4, R31, 0x1, P1 ;  /* 0x0000001f04047211 */ /* 0x000fe400008f0eff */
[-C--:B-1----:R-:W-:Y:S02]  /*fc00*/  IADD3 R11, P0, R3, R30.reuse, RZ ;  /* 0x0000001e030b7210 */ /* 0x082fe40007f1e0ff */
[----:B0-----:R-:W-:-:S03]  /*fc10*/  IADD3 R2, P2, R5, R30, RZ ;  /* 0x0000001e05027210 */ /* 0x001fc60007f5e0ff */
[----:B------:R0:W-:Y:S01]  /*fc20*/  STL [R1+0x9e4], R11 ;  /* 0x0009e40b01007387 */ /* 0x0001e20000100800 */
[----:B------:R-:W-:-:S03]  /*fc30*/  LEA.HI.X.SX32 R3, R3, R31, 0x1, P0 ;  /* 0x0000001f03037211 */ /* 0x000fc600000f0eff */
[----:B------:R-:W-:Y:S04]  /*fc40*/  STL [R1+0x9ec], R13 ;  /* 0x0009ec0d01007387 */ /* 0x000fe80000100800 */
[----:B------:R1:W-:Y:S01]  /*fc50*/  STL [R1+0x9f4], R2 ;  /* 0x0009f40201007387 */ /* 0x0003e20000100800 */
[----:B0-----:R-:W-:-:S03]  /*fc60*/  IMAD R11, R32, 0x8, R0 ;  /* 0x00000008200b7824 */ /* 0x001fc600078e0200 */
[----:B------:R0:W-:Y:S04]  /*fc70*/  STL [R1+0x9e0], R3 ;  /* 0x0009e00301007387 */ /* 0x0001e80000100800 */
[----:B------:R2:W-:Y:S01]  /*fc80*/  STL [R1+0x9e8], R4 ;  /* 0x0009e80401007387 */ /* 0x0005e20000100800 */
[----:B-1----:R-:W-:Y:S02]  /*fc90*/  LEA.HI.X.SX32 R2, R5, R31, 0x1, P2 ;  /* 0x0000001f05027211 */ /* 0x002fe400010f0eff */
[-C--:B------:R-:W-:Y:S01]  /*fca0*/  IADD3 R5, P1, R9, R30.reuse, RZ ;  /* 0x0000001e09057210 */ /* 0x080fe20007f3e0ff */
[----:B0-----:R-:W-:Y:S02]  /*fcb0*/  IMAD R3, R32, 0x8, R11 ;  /* 0x0000000820037824 */ /* 0x001fe400078e020b */
        /* <DEDUP_REMOVED lines=18> */
[-C--:B------:R-:W-:Y:S02]  /*fde0*/  LEA.HI.X.SX32 R0, R0, R31.reuse, 0x1, P0 ;  /* 0x0000001f00007211 */ /* 0x080fe400000f0eff */
[----:B------:R-:W-:Y:S01]  /*fdf0*/  LEA.HI.X.SX32 R3, R3, R31, 0x1, P2 ;  /* 0x0000001f03037211 */ /* 0x000fe200010f0eff */
[----:B------:R-:W-:Y:S04]  /*fe00*/  STL [R1+0xa1c], R9 ;  /* 0x000a1c0901007387 */ /* 0x000fe80000100800 */
[----:B------:R1:W-:Y:S01]  /*fe10*/  STL [R1+0xa24], R2 ;  /* 0x000a240201007387 */ /* 0x0003e20000100800 */
[----:B0-----:R-:W-:-:S03]  /*fe20*/  IMAD R8, R32, 0x8, R5 ;  /* 0x0000000820087824 */ /* 0x001fc600078e0205 */
[----:B------:R0:W-:Y:S01]  /*fe30*/  STL [R1+0xa10], R0 ;  /* 0x000a100001007387 */ /* 0x0001e20000100800 */
[----:B-1----:R-:W-:Y:S02]  /*fe40*/  LEA.HI.X.SX32 R2, R11, R31, 0x1, P1 ;  /* 0x0000001f0b027211 */ /* 0x002fe400008f0eff */
[----:B------:R-:W-:Y:S01]  /*fe50*/  IADD3 R9, P1, R5, R30, RZ ;  /* 0x0000001e05097210 */ /* 0x000fe20007f3e0ff */
[----:B0-----:R-:W-:Y:S02]  /*fe60*/  IMAD R0, R32, 0x8, R8 ;  /* 0x0000000820007824 */ /* 0x001fe400078e0208 */
[----:B------:R0:W-:Y:S01]  /*fe70*/  STL [R1+0xa18], R2 ;  /* 0x000a180201007387 */ /* 0x0001e20000100800 */
[----:B------:R-:W-:-:S03]  /*fe80*/  CS2R R32, SRZ ;  /* 0x0000000000207805 */ /* 0x000fc6000001ff00 */
[----:B------:R1:W-:Y:S01]  /*fe90*/  STL [R1+0xa20], R3 ;  /* 0x000a200301007387 */ /* 0x0003e20000100800 */
[-C--:B0-----:R-:W-:Y:S02]  /*fea0*/  IADD3 R2, P0, R4, R30.reuse, RZ ;  /* 0x0000001e04027210 */ /* 0x081fe40007f1e0ff */
[----:B-1----:R-:W-:-:S03]  /*feb0*/  IADD3 R3, P2, R8, R30, RZ ;  /* 0x0000001e08037210 */ /* 0x002fc60007f5e0ff */
[----:B------:R0:W-:Y:S01]  /*fec0*/  STL [R1+0xa2c], R2 ;  /* 0x000a2c0201007387 */ /* 0x0001e20000100800 */
[----:B------:R-:W-:Y:S02]  /*fed0*/  LEA.HI.X.SX32 R4, R4, R31, 0x1, P0 ;  /* 0x0000001f04047211 */ /* 0x000fe400000f0eff */
[----:B------:R-:W-:Y:S01]  /*fee0*/  LOP3.LUT P0, RZ, R219, 0x2, RZ, 0xc0, !PT ;  /* 0x00000002dbff7812 */ /* 0x000fe2000780c0ff */
[----:B------:R-:W-:Y:S03]  /*fef0*/  STL [R1+0xa34], R9 ;  /* 0x000a340901007387 */ /* 0x000fe60000100800 */
[----:B------:R-:W-:Y:S01]  /*ff00*/  SEL R189, R189, 0x1054, !P0 ;  /* 0x00001054bdbd7807 */ /* 0x000fe20004000000 */
[----:B------:R1:W-:Y:S01]  /*ff10*/  STL [R1+0xa3c], R3 ;  /* 0x000a3c0301007387 */ /* 0x0003e20000100800 */
[----:B------:R-:W-:Y:S02]  /*ff20*/  SEL R188, R188, 0x3276, !P0 ;  /* 0x00003276bcbc7807 */ /* 0x000fe40004000000 */
[----:B0-----:R-:W-:-:S04]  /*ff30*/  IADD3 R2, P3, R0, R30, RZ ;  /* 0x0000001e00027210 */ /* 0x001fc80007f7e0ff */
[-C--:B------:R-:W-:Y:S01]  /*ff40*/  LEA.HI.X.SX32 R0, R0, R31.reuse, 0x1, P3 ;  /* 0x0000001f00007211 */ /* 0x080fe200018f0eff */
[----:B------:R0:W-:Y:S01]  /*ff50*/  STL [R1+0xa44], R2 ;  /* 0x000a440201007387 */ /* 0x0001e20000100800 */
[----:B-1----:R-:W-:-:S03]  /*ff60*/  LEA.HI.X.SX32 R3, R5, R31, 0x1, P1 ;  /* 0x0000001f05037211 */ /* 0x002fc600008f0eff */
[----:B------:R1:W-:Y:S01]  /*ff70*/  STL [R1+0xa28], R4 ;  /* 0x000a280401007387 */ /* 0x0003e20000100800 */
[----:B------:R-:W-:-:S03]  /*ff80*/  IADD3 R215, P1, R214, UR44, RZ ;  /* 0x0000002cd6d77c10 */ /* 0x000fc6000ff3e0ff */
[----:B------:R2:W-:Y:S01]  /*ff90*/  STL [R1+0xa30], R3 ;  /* 0x000a300301007387 */ /* 0x0005e20000100800 */
[----:B------:R-:W-:Y:S02]  /*ffa0*/  LEA.HI.X.SX32 R214, R214, UR45, 0x1, P1 ;  /* 0x0000002dd6d67c11 */ /* 0x000fe400088f0eff */
[----:B0-----:R-:W-:Y:S02]  /*ffb0*/  LEA.HI.X.SX32 R2, R8, R31, 0x1, P2 ;  /* 0x0000001f08027211 */ /* 0x001fe400010f0eff */
[----:B------:R-:W-:Y:S02]  /*ffc0*/  CS2R R30, SRZ ;  /* 0x00000000001e7805 */ /* 0x000fe4000001ff00 */
[C---:B------:R-:W-:Y:S01]  /*ffd0*/  IADD3 R217, P2, R216.reuse, UR44, RZ ;  /* 0x0000002cd8d97c10 */ /* 0x040fe2000ff5e0ff */
[----:B-1----:R-:W-:Y:S01]  /*ffe0*/  IMAD.MOV.U32 R4, RZ, RZ, 0x3f800000 ;  /* 0x3f800000ff047424 */ /* 0x002fe200078e00ff */
[----:B------:R-:W-:Y:S01]  /*fff0*/  USHF.R.S32.HI UR44, URZ, 0x1f, UR13 ;  /* 0x0000001f3f2c7899 */ /* 0x000fe2000801140d */
[----:B------:R0:W-:Y:S01]  /*10000*/  STL [R1+0xa38], R2 ;  /* 0x000a380201007387 */ /* 0x0001e20000100800 */
[----:B------:R-:W-:Y:S01]  /*10010*/  LEA.HI.X.SX32 R216, R216, UR45, 0x1, P2 ;  /* 0x0000002dd8d87c11 */ /* 0x000fe200090f0eff */
[----:B--2---:R-:W-:Y:S01]  /*10020*/  IMAD.MOV.U32 R3, RZ, RZ, 0x3f800000 ;  /* 0x3f800000ff037424 */ /* 0x004fe200078e00ff */
[----:B------:R-:W-:Y:S01]  /*10030*/  USHF.R.S32.HI UR45, URZ, 0x1f, UR22 ;  /* 0x0000001f3f2d7899 */ /* 0x000fe20008011416 */
[----:B------:R1:W-:Y:S01]  /*10040*/  STL [R1+0xa40], R0 ;  /* 0x000a400001007387 */ /* 0x0003e20000100800 */
[----:B0-----:R-:W-:Y:S01]  /*10050*/  IMAD.MOV.U32 R2, RZ, RZ, 0x3f800000 ;  /* 0x3f800000ff027424 */ /* 0x001fe200078e00ff */
[----:B-1----:R-:W-:-:S04]  /*10060*/  SHF.R.S32.HI R0, RZ, 0x7, R219 ;  /* 0x00000007ff007819 */ /* 0x002fc800000114db */
[----:B------:R-:W-:Y:S01]  /*10070*/  STL [R1+0x624], R2 ;  /* 0x0006240201007387 */ /* 0x000fe20000100800 */
[----:B------:R-:W-:-:S03]  /*10080*/  SGXT R0, R0, 0x1 ;  /* 0x000000010000781a */ /* 0x000fc60000000200 */
[----:B------:R0:W-:Y:S01]  /*10090*/  STL [R1+0x620], R4 ;  /* 0x0006200401007387 */ /* 0x0001e20000100800 */
[----:B------:R-:W-:-:S03]  /*100a0*/  LOP3.LUT R0, R0, 0x90, RZ, 0xc0, !PT ;  /* 0x0000009000007812 */ /* 0x000fc600078ec0ff */
[----:B------:R1:W-:Y:S01]  /*100b0*/  STL [R1+0x61c], R3 ;  /* 0x00061c0301007387 */ /* 0x0003e20000100800 */
[----:B------:R-:W-:-:S03]  /*100c0*/  LOP3.LUT R0, R0, 0x7f, R219, 0x78, !PT ;  /* 0x0000007f00007812 */ /* 0x000fc600078e78db */
[----:B------:R2:W-:Y:S01]  /*100d0*/  STL [R1+0x618], R2 ;  /* 0x0006180201007387 */ /* 0x0005e20000100800 */
[----:B0-----:R-:W-:-:S03]  /*100e0*/  IADD3 R4, P3, R217, UR13, RZ ;  /* 0x0000000dd9047c10 */ /* 0x001fc6000ff7e0ff */
[----:B------:R-:W-:Y:S01]  /*100f0*/  STL [R1+0x400], RZ ;  /* 0x000400ff01007387 */ /* 0x000fe20000100800 */
[----:B-1----:R-:W-:-:S03]  /*10100*/  IADD3 R3, P1, R215, UR48, RZ ;  /* 0x00000030d7037c10 */ /* 0x002fc6000ff3e0ff */
[----:B------:R-:W-:Y:S01]  /*10110*/  STL [R1+0x404], RZ ;  /* 0x000404ff01007387 */ /* 0x000fe20000100800 */
[----:B--2---:R-:W-:Y:S01]  /*10120*/  IADD3 R2, P2, R217, UR48, RZ ;  /* 0x00000030d9027c10 */ /* 0x004fe2000ff5e0ff */
[----:B------:R-:W-:Y:S02]  /*10130*/  USHF.R.S32.HI UR48, URZ, 0x1f, UR43 ;  /* 0x0000001f3f307899 */ /* 0x000fe4000801142b */
[----:B------:R-:W-:Y:S04]  /*10140*/  STL [R1+0x408], RZ ;  /* 0x000408ff01007387 */ /* 0x000fe80000100800 */
        /* <DEDUP_REMOVED lines=253> */
[----:B------:R-:W-:Y:S04]  /*11120*/  STL [R1], RZ ;  /* 0x000000ff01007387 */ /* 0x000fe80000100800 */
        /* <DEDUP_REMOVED lines=127> */
[----:B------:R0:W-:Y:S04]  /*11920*/  STL [R1+0x66c], R3 ;  /* 0x00066c0301007387 */ /* 0x0001e80000100800 */
[----:B------:R1:W-:Y:S01]  /*11930*/  STL [R1+0x674], R2 ;  /* 0x0006740201007387 */ /* 0x0003e20000100800 */
[----:B0-----:R-:W-:-:S02]  /*11940*/  IADD3.X R3, R214, UR49, RZ, P1, !PT ;  /* 0x00000031d6037c10 */ /* 0x001fc40008ffe4ff */
[----:B-1----:R-:W-:-:S03]  /*11950*/  IADD3.X R2, R216, UR49, RZ, P2, !PT ;  /* 0x00000031d8027c10 */ /* 0x002fc600097fe4ff */
[----:B------:R0:W-:Y:S01]  /*11960*/  STL [R1+0x668], R3 ;  /* 0x0006680301007387 */ /* 0x0001e20000100800 */
[----:B------:R-:W-:-:S03]  /*11970*/  USHF.R.S32.HI UR49, URZ, 0x1f, UR42 ;  /* 0x0000001f3f317899 */ /* 0x000fc6000801142a */
[----:B------:R1:W-:Y:S01]  /*11980*/  STL [R1+0x670], R2 ;  /* 0x0006700201007387 */ /* 0x0003e20000100800 */
[----:B0-----:R-:W-:Y:S02]  /*11990*/  IADD3 R3, P1, R215, UR50, RZ ;  /* 0x00000032d7037c10 */ /* 0x001fe4000ff3e0ff */
[----:B-1----:R-:W-:-:S03]  /*119a0*/  IADD3 R2, P2, R217, UR50, RZ ;  /* 0x00000032d9027c10 */ /* 0x002fc6000ff5e0ff */
[----:B------:R0:W-:Y:S01]  /*119b0*/  STL [R1+0x67c], R3 ;  /* 0x00067c0301007387 */ /* 0x0001e20000100800 */
[----:B------:R-:W-:-:S03]  /*119c0*/  USHF.R.S32.HI UR50, URZ, 0x1f, UR39 ;  /* 0x0000001f3f327899 */ /* 0x000fc60008011427 */
[----:B------:R1:W-:Y:S01]  /*119d0*/  STL [R1+0x684], R2 ;  /* 0x0006840201007387 */ /* 0x0003e20000100800 */
[----:B0-----:R-:W-:Y:S02]  /*119e0*/  IADD3.X R3, R214, UR51, RZ, P1, !PT ;  /* 0x00000033d6037c10 */ /* 0x001fe40008ffe4ff */
        /* <DEDUP_REMOVED lines=75> */
[----:B-1----:R-:W-:Y:S01]  /*11ea0*/  IADD3 R2, P0, R215, UR46, RZ ;  /* 0x0000002ed7027c10 */ /* 0x002fe2000ff1e0ff */
[----:B------:R-:W-:-:S04]  /*11eb0*/  UIADD3 UR46, UP0, UR12, 0x2, URZ ;  /* 0x000000020c2e7890 */ /* 0x000fc8000ff1e03f */
[----:B------:R0:W-:Y:S04]  /*11ec0*/  STL [R1+0x6fc], R2 ;  /* 0x0006fc0201007387 */ /* 0x0001e80000100800 */
[----:B------:R1:W-:Y:S01]  /*11ed0*/  STL [R1+0x704], R3 ;  /* 0x0007040301007387 */ /* 0x0003e20000100800 */
[----:B0-----:R-:W-:Y:S01]  /*11ee0*/  IADD3 R2, P1, R215, UR13, RZ ;  /* 0x0000000dd7027c10 */ /* 0x001fe2000ff3e0ff */
[----:B------:R-:W-:Y:S02]  /*11ef0*/  UMOV UR13, URZ ;  /* 0x0000003f000d7c82 */ /* 0x000fe40008000000 */
[----:B------:R-:W-:Y:S01]  /*11f00*/  UIADD3.64 UR10, UR12, -UR10, URZ ;  /* 0x8000000a0c0a7297 */ /* 0x000fe2000fffe03f */
[----:B-1----:R-:W-:Y:S01]  /*11f10*/  IADD3.X R3, R214, UR47, RZ, P0, !PT ;  /* 0x0000002fd6037c10 */ /* 0x002fe200087fe4ff */
[----:B------:R0:W-:Y:S01]  /*11f20*/  STL [R1+0x70c], R2 ;  /* 0x00070c0201007387 */ /* 0x0001e20000100800 */
[----:B------:R-:W-:-:S03]  /*11f30*/  UMOV UR13, 0xc0000010 ;  /* 0xc0000010000d7882 */ /* 0x000fc60000000000 */
[----:B------:R1:W-:Y:S04]  /*11f40*/  STL [R1+0x714], R4 ;  /* 0x0007140401007387 */ /* 0x0003e80000100800 */
[----:B------:R2:W-:Y:S01]  /*11f50*/  STL [R1+0x6f8], R3 ;  /* 0x0006f80301007387 */ /* 0x0005e20000100800 */
[----:B0-----:R-:W-:Y:S01]  /*11f60*/  IADD3.X R2, R216, UR47, RZ, P2, !PT ;  /* 0x0000002fd8027c10 */ /* 0x001fe200097fe4ff */
[----:B------:R-:W-:Y:S01]  /*11f70*/  UIADD3.X UR47, UR55, 0x40000040, URZ, UP0, !UPT ;  /* 0x40000040372f7890 */ /* 0x000fe200087fe43f */
[----:B-1----:R-:W-:-:S03]  /*11f80*/  IADD3 R4, P4, R215, UR22, RZ ;  /* 0x00000016d7047c10 */ /* 0x002fc6000ff9e0ff */
[----:B------:R0:W-:Y:S01]  /*11f90*/  STL [R1+0x700], R2 ;  /* 0x0007000201007387 */ /* 0x0001e20000100800 */
[----:B------:R-:W-:Y:S01]  /*11fa0*/  UIADD3.64 UR58, UR46, 0x104, URZ ;  /* 0x000001042e3a7897 */ /* 0x000fe2000fffe03f */
[----:B--2---:R-:W-:Y:S02]  /*11fb0*/  IADD3 R3, P2, R217, UR22, RZ ;  /* 0x00000016d9037c10 */ /* 0x004fe4000ff5e0ff */
[----:B------:R1:W-:Y:S01]  /*11fc0*/  STL [R1+0x71c], R4 ;  /* 0x00071c0401007387 */ /* 0x0003e20000100800 */
[----:B------:R-:W-:-:S03]  /*11fd0*/  UMOV UR55, 0x40000040 ;  /* 0x4000004000377882 */ /* 0x000fc60000000000 */
[----:B------:R2:W-:Y:S01]  /*11fe0*/  STL [R1+0x724], R3 ;  /* 0x0007240301007387 */ /* 0x0005e20000100800 */
[----:B0-----:R-:W-:Y:S02]  /*11ff0*/  IADD3 R2, P0, R215, UR43, RZ ;  /* 0x0000002bd7027c10 */ /* 0x001fe4000ff1e0ff */
[----:B-1----:R-:W-:-:S03]  /*12000*/  IADD3.X R4, R214, UR44, RZ, P1, !PT ;  /* 0x0000002cd6047c10 */ /* 0x002fc60008ffe4ff */
[----:B------:R0:W-:Y:S01]  /*12010*/  STL [R1+0x72c], R2 ;  /* 0x00072c0201007387 */ /* 0x0001e20000100800 */
[----:B--2---:R-:W-:-:S03]  /*12020*/  IADD3 R3, P1, R217, UR43, RZ ;  /* 0x0000002bd9037c10 */ /* 0x004fc6000ff3e0ff */
[----:B------:R1:W-:Y:S04]  /*12030*/  STL [R1+0x708], R4 ;  /* 0x0007080401007387 */ /* 0x0003e80000100800 */
[----:B------:R2:W-:Y:S01]  /*12040*/  STL [R1+0x734], R3 ;  /* 0x0007340301007387 */ /* 0x0005e20000100800 */
[----:B0-----:R-:W-:Y:S02]  /*12050*/  IADD3.X R2, R216, UR44, RZ, P3, !PT ;  /* 0x0000002cd8027c10 */ /* 0x001fe40009ffe4ff */
[----:B-1----:R-:W-:-:S03]  /*12060*/  IADD3 R4, P3, R215, UR42, RZ ;  /* 0x0000002ad7047c10 */ /* 0x002fc6000ff7e0ff */
[----:B------:R0:W-:Y:S01]  /*12070*/  STL [R1+0x710], R2 ;  /* 0x0007100201007387 */ /* 0x0001e20000100800 */
[----:B--2---:R-:W-:-:S03]  /*12080*/  IADD3.X R3, R214, UR45, RZ, P4, !PT ;  /* 0x0000002dd6037c10 */ /* 0x004fc6000a7fe4ff */
[----:B------:R1:W-:Y:S04]  /*12090*/  STL [R1+0x73c], R4 ;  /* 0x00073c0401007387 */ /* 0x0003e80000100800 */
[----:B------:R2:W-:Y:S01]  /*120a0*/  STL [R1+0x718], R3 ;  /* 0x0007180301007387 */ /* 0x0005e20000100800 */
[----:B0-----:R-:W-:Y:S01]  /*120b0*/  IADD3 R2, P4, R217, UR42, RZ ;  /* 0x0000002ad9027c10 */ /* 0x001fe2000ff9e0ff */
[----:B------:R-:W-:Y:S01]  /*120c0*/  UIADD3.64 UR42, UR46, 0x304, URZ ;  /* 0x000003042e2a7897 */ /* 0x000fe2000fffe03f */
        /* <DEDUP_REMOVED lines=11> */
[----:B0-----:R-:W-:Y:S02]  /*12180*/  IADD3 R2, P1, R215, UR38, RZ ;  /* 0x00000026d7027c10 */ /* 0x001fe4000ff3e0ff */
[----:B-1----:R-:W-:-:S03]  /*12190*/  IADD3.X R4, R214, UR49, RZ, P3, !PT ;  /* 0x00000031d6047c10 */ /* 0x002fc60009ffe4ff */
[----:B------:R0:W-:Y:S01]  /*121a0*/  STL [R1+0x75c], R2 ;  /* 0x00075c0201007387 */ /* 0x0001e20000100800 */
[----:B--2---:R-:W-:-:S03]  /*121b0*/  IADD3 R3, P3, R217, UR38, RZ ;  /* 0x00000026d9037c10 */ /* 0x004fc6000ff7e0ff */
[----:B------:R1:W-:Y:S01]  /*121c0*/  STL [R1+0x738], R4 ;  /* 0x0007380401007387 */ /* 0x0003e20000100800 */
[----:B------:R-:W-:-:S03]  /*121d0*/  UIADD3.64 UR38, UR46, 0x302, URZ ;  /* 0x000003022e267897 */ /* 0x000fc6000fffe03f */
        /* <DEDUP_REMOVED lines=41> */
[----:B------:R-:W-:Y:S01]  /*12470*/  UIADD3.64 UR22, UR46, 0x2, URZ ;  /* 0x000000022e167897 */ /* 0x000fe2000fffe03f */
[----:B--2---:R-:W-:Y:S02]  /*12480*/  IADD3.X R3, R216, UR54, RZ, P4, !PT ;  /* 0x00000036d8037c10 */ /* 0x004fe4000a7fe4ff */
[----:B------:R1:W-:Y:S01]  /*12490*/  STL [R1+0x7b4], R4 ;  /* 0x0007b40401007387 */ /* 0x0003e20000100800 */
[----:B------:R-:W-:Y:S02]  /*124a0*/  UMOV UR54, UR12 ;  /* 0x0000000c00367c82 */ /* 0x000fe40008000000 */
[----:B------:R-:W-:Y:S01]  /*124b0*/  IMAD.U32 R5, RZ, RZ, UR23 ;  /* 0x00000017ff057e24 */ /* 0x000fe2000f8e00ff */
[----:B------:R-:W-:Y:S01]  /*124c0*/  STL [R1+0x790], R3 ;  /* 0x0007900301007387 */ /* 0x000fe20000100800 */
[----:B0-----:R-:W-:Y:S01]  /*124d0*/  IADD3 R2, P4, R215, UR19, RZ ;  /* 0x00000013d7027c10 */ /* 0x001fe2000ff9e0ff */
[----:B-1----:R-:W-:-:S04]  /*124e0*/  IMAD.U32 R4, RZ, RZ, UR22 ;  /* 0x00000016ff047e24 */ /* 0x002fc8000f8e00ff */
[----:B------:R0:W-:Y:S01]  /*124f0*/  STL [R1+0x7bc], R2 ;  /* 0x0007bc0201007387 */ /* 0x0001e20000100800 */
[----:B------:R-:W-:Y:S01]  /*12500*/  UIADD3.64 UR22, UR46, 0xfe, URZ ;  /* 0x000000fe2e167897 */ /* 0x000fe2000fffe03f */
[----:B0-----:R-:W-:-:S05]  /*12510*/  IADD3.X R2, R214, UR15, RZ, P2, !PT ;  /* 0x0000000fd6027c10 */ /* 0x001fca00097fe4ff */
[----:B------:R0:W-:Y:S04]  /*12520*/  STL [R1+0x798], R2 ;  /* 0x0007980201007387 */ /* 0x0001e80000100800 */
[----:B------:R1:W-:Y:S01]  /*12530*/  STL.64 [R1+0x650], R4 ;  /* 0x0006500401007387 */ /* 0x0003e20000100a00 */
[----:B0-----:R-:W-:-:S05]  /*12540*/  IADD3 R2, P2, R217, UR19, RZ ;  /* 0x00000013d9027c10 */ /* 0x001fca000ff5e0ff */
[----:B------:R0:W-:Y:S01]  /*12550*/  STL [R1+0x7c4], R2 ;  /* 0x0007c40201007387 */ /* 0x0001e20000100800 */
[----:B-1----:R-:W-:Y:S02]  /*12560*/  IMAD.U32 R4, RZ, RZ, UR26 ;  /* 0x0000001aff047e24 */ /* 0x002fe4000f8e00ff */
[----:B------:R-:W-:Y:S01]  /*12570*/  IMAD.U32 R5, RZ, RZ, UR27 ;  /* 0x0000001bff057e24 */ /* 0x000fe2000f8e00ff */
[----:B------:R-:W-:-:S04]  /*12580*/  UIADD3.64 UR26, UR46, 0x100, URZ ;  /* 0x000001002e1a7897 */ /* 0x000fc8000fffe03f */
[----:B------:R1:W-:Y:S01]  /*12590*/  STL.64 [R1+0x648], R4 ;  /* 0x0006480401007387 */ /* 0x0003e20000100a00 */
[----:B0-----:R-:W-:-:S05]  /*125a0*/  IADD3.X R2, R216, UR15, RZ, P0, !PT ;  /* 0x0000000fd8027c10 */ /* 0x001fca00087fe4ff */
[----:B------:R0:W-:Y:S01]  /*125b0*/  STL [R1+0x7a0], R2 ;  /* 0x0007a00201007387 */ /* 0x0001e20000100800 */
[----:B-1----:R-:W-:Y:S02]  /*125c0*/  IMAD.U32 R4, RZ, RZ, UR22 ;  /* 0x00000016ff047e24 */ /* 0x002fe4000f8e00ff */
[----:B------:R-:W-:Y:S01]  /*125d0*/  IMAD.U32 R5, RZ, RZ, UR23 ;  /* 0x00000017ff057e24 */ /* 0x000fe2000f8e00ff */
[----:B------:R-:W-:Y:S01]  /*125e0*/  UIADD3.64 UR22, UR46, 0x102, URZ ;  /* 0x000001022e167897 */ /* 0x000fe2000fffe03f */
[----:B0-----:R-:W-:-:S03]  /*125f0*/  IADD3 R2, P0, R215, UR14, RZ ;  /* 0x0000000ed7027c10 */ /* 0x001fc6000ff1e0ff */
[----:B------:R0:W-:Y:S04]  /*12600*/  STL.64 [R1+0x640], R4 ;  /* 0x0006400401007387 */ /* 0x0001e80000100a00 */
[----:B------:R1:W-:Y:S01]  /*12610*/  STL [R1+0x7cc], R2 ;  /* 0x0007cc0201007387 */ /* 0x0003e20000100800 */
[----:B0-----:R-:W-:Y:S02]  /*12620*/  IMAD.U32 R4, RZ, RZ, UR26 ;  /* 0x0000001aff047e24 */ /* 0x001fe4000f8e00ff */
[----:B------:R-:W-:Y:S01]  /*12630*/  IMAD.U32 R5, RZ, RZ, UR27 ;  /* 0x0000001bff057e24 */ /* 0x000fe2000f8e00ff */
[----:B-1----:R-:W-:Y:S01]  /*12640*/  IADD3.X R2, R214, UR18, RZ, P1, !PT ;  /* 0x00000012d6027c10 */ /* 0x002fe20008ffe4ff */
[----:B------:R-:W-:Y:S01]  /*12650*/  UIADD3.64 UR26, UR46, 0x204, URZ ;  /* 0x000002042e1a7897 */ /* 0x000fe2000fffe03f */
[----:B------:R-:W-:Y:S01]  /*12660*/  IADD3 R3, P1, R217, UR14, RZ ;  /* 0x0000000ed9037c10 */ /* 0x000fe2000ff3e0ff */
[----:B------:R-:W-:Y:S01]  /*12670*/  UIADD3.64 UR14, UR46, 0x1fe, URZ ;  /* 0x000001fe2e0e7897 */ /* 0x000fe2000fffe03f */
[----:B------:R0:W-:Y:S04]  /*12680*/  STL.64 [R1+0x638], R4 ;  /* 0x0006380401007387 */ /* 0x0001e80000100a00 */
[----:B------:R1:W-:Y:S01]  /*12690*/  STL [R1+0x7a8], R2 ;  /* 0x0007a80201007387 */ /* 0x0003e20000100800 */
[----:B0-----:R-:W-:-:S02]  /*126a0*/  IMAD.U32 R4, RZ, RZ, UR22 ;  /* 0x00000016ff047e24 */ /* 0x001fc4000f8e00ff */
[----:B------:R-:W-:Y:S01]  /*126b0*/  IMAD.U32 R5, RZ, RZ, UR23 ;  /* 0x00000017ff057e24 */ /* 0x000fe2000f8e00ff */
[----:B-1----:R-:W-:Y:S01]  /*126c0*/  IADD3.X R2, R216, UR18, RZ, P3, !PT ;  /* 0x00000012d8027c10 */ /* 0x002fe20009ffe4ff */
[----:B------:R-:W-:Y:S02]  /*126d0*/  UIADD3.64 UR18, UR46, 0x200, URZ ;  /* 0x000002002e127897 */ /* 0x000fe4000fffe03f */
[----:B------:R-:W-:Y:S01]  /*126e0*/  UIADD3.64 UR22, UR46, 0x202, URZ ;  /* 0x000002022e167897 */ /* 0x000fe2000fffe03f */
[----:B------:R0:W-:Y:S04]  /*126f0*/  STL.64 [R1+0x630], R4 ;  /* 0x0006300401007387 */ /* 0x0001e80000100a00 */
[----:B------:R1:W-:Y:S04]  /*12700*/  STL [R1+0x7d4], R3 ;  /* 0x0007d40301007387 */ /* 0x0003e80000100800 */
[----:B------:R2:W-:Y:S01]  /*12710*/  STL [R1+0x7b0], R2 ;  /* 0x0007b00201007387 */ /* 0x0005e20000100800 */
[----:B0-----:R-:W-:-:S02]  /*12720*/  LOP3.LUT R4, R6, 0x30, RZ, 0x3c, !PT ;  /* 0x0000003006047812 */ /* 0x001fc400078e3cff */
[----:B-1----:R-:W-:Y:S02]  /*12730*/  IADD3 R3, P3, R215, UR30, RZ ;  /* 0x0000001ed7037c10 */ /* 0x002fe4000ff7e0ff */
[----:B------:R-:W-:Y:S02]  /*12740*/  LOP3.LUT R4, R6, 0x60, RZ, 0x3c, !PT ;  /* 0x0000006006047812 */ /* 0x000fe400078e3cff */
[----:B--2---:R-:W-:Y:S01]  /*12750*/  IADD3.X R2, R214, UR34, RZ, P4, !PT ;  /* 0x00000022d6027c10 */ /* 0x004fe2000a7fe4ff */
[----:B------:R0:W-:Y:S01]  /*12760*/  STL [R1+0x7dc], R3 ;  /* 0x0007dc0301007387 */ /* 0x0001e20000100800 */
[----:B------:R-:W-:-:S03]  /*12770*/  LOP3.LUT R4, R7, 0x80, RZ, 0xfc, !PT ;  /* 0x0000008007047812 */ /* 0x000fc600078efcff */
[----:B------:R1:W-:Y:S01]  /*12780*/  STL [R1+0x7b8], R2 ;  /* 0x0007b80201007387 */ /* 0x0003e20000100800 */
[----:B0-----:R-:W-:Y:S01]  /*12790*/  IADD3 R3, P4, R217, UR30, RZ ;  /* 0x0000001ed9037c10 */ /* 0x001fe2000ff9e0ff */
[----:B------:R-:W-:Y:S01]  /*127a0*/  UIADD3.64 UR30, UR46, 0x2fe, URZ ;  /* 0x000002fe2e1e7897 */ /* 0x000fe2000fffe03f */
[----:B-1----:R-:W-:-:S03]  /*127b0*/  IADD3.X R2, R216, UR34, RZ, P2, !PT ;  /* 0x00000022d8027c10 */ /* 0x002fc600097fe4ff */
[----:B------:R0:W-:Y:S01]  /*127c0*/  STL [R1+0x7e4], R3 ;  /* 0x0007e40301007387 */ /* 0x0001e20000100800 */
[----:B------:R-:W-:-:S03]  /*127d0*/  UIADD3.64 UR34, UR46, 0x300, URZ ;  /* 0x000003002e227897 */ /* 0x000fc6000fffe03f */
[----:B------:R1:W-:Y:S01]  /*127e0*/  STL [R1+0x7c0], R2 ;  /* 0x0007c00201007387 */ /* 0x0003e20000100800 */
[----:B0-----:R-:W-:Y:S02]  /*127f0*/  IADD3.X R3, R214, UR41, RZ, P0, !PT ;  /* 0x00000029d6037c10 */ /* 0x001fe400087fe4ff */
[----:B------:R-:W-:Y:S02]  /*12800*/  IADD3 R4, P0, R217, UR7, RZ ;  /* 0x00000007d9047c10 */ /* 0x000fe4000ff1e0ff */
[----:B-1----:R-:W-:Y:S01]  /*12810*/  IADD3.X R2, R216, UR41, RZ, P1, !PT ;  /* 0x00000029d8027c10 */ /* 0x002fe20008ffe4ff */
[----:B------:R0:W-:Y:S04]  /*12820*/  STL [R1+0x7c8], R3 ;  /* 0x0007c80301007387 */ /* 0x0001e80000100800 */
[----:B------:R1:W-:Y:S01]  /*12830*/  STL [R1+0x7d0], R2 ;  /* 0x0007d00201007387 */ /* 0x0003e20000100800 */
[----:B0-----:R-:W-:-:S02]  /*12840*/  LOP3.LUT R3, R6, 0x10, RZ, 0x3c, !PT ;  /* 0x0000001006037812 */ /* 0x001fc400078e3cff */
[C---:B------:R-:W-:Y:S02]  /*12850*/  LOP3.LUT R3, R6.reuse, 0x40, RZ, 0x3c, !PT ;  /* 0x0000004006037812 */ /* 0x040fe400078e3cff */
[C---:B-1----:R-:W-:Y:S02]  /*12860*/  LOP3.LUT R2, R6.reuse, 0x20, RZ, 0x3c, !PT ;  /* 0x0000002006027812 */ /* 0x042fe400078e3cff */
[C---:B------:R-:W-:Y:S02]  /*12870*/  LOP3.LUT R2, R6.reuse, 0x50, RZ, 0x3c, !PT ;  /* 0x0000005006027812 */ /* 0x040fe400078e3cff */
[----:B------:R-:W-:Y:S02]  /*12880*/  LOP3.LUT R2, R7, 0x88, RZ, 0xfc, !PT ;  /* 0x0000008807027812 */ /* 0x000fe400078efcff */
[----:B------:R-:W-:Y:S02]  /*12890*/  IADD3 R2, P2, R215, UR7, RZ ;  /* 0x00000007d7027c10 */ /* 0x000fe4000ff5e0ff */
[----:B------:R-:W-:-:S02]  /*128a0*/  LOP3.LUT R3, R6, 0x70, RZ, 0x3c, !PT ;  /* 0x0000007006037812 */ /* 0x000fc400078e3cff */
[----:B------:R-:W-:Y:S01]  /*128b0*/  LOP3.LUT R3, R7, 0x8, RZ, 0xfc, !PT ;  /* 0x0000000807037812 */ /* 0x000fe200078efcff */
[----:B------:R0:W-:Y:S01]  /*128c0*/  STL [R1+0x7ec], R2 ;  /* 0x0007ec0201007387 */ /* 0x0001e20000100800 */
[----:B------:R-:W-:-:S03]  /*128d0*/  IADD3 R3, P1, R215, UR16, RZ ;  /* 0x00000010d7037c10 */ /* 0x000fc6000ff3e0ff */
        /* <DEDUP_REMOVED lines=45> */
[----:B-1----:R-:W-:-:S03]  /*12bb0*/  LOP3.LUT R4, R12, 0x1, RZ, 0x3c, !PT ;  /* 0x000000010c047812 */ /* 0x002fc600078e3cff */
[----:B------:R0:W-:Y:S01]  /*12bc0*/  STL [R1+0x664], R2 ;  /* 0x0006640201007387 */ /* 0x0001e20000100800 */
[C---:B------:R-:W-:Y:S02]  /*12bd0*/  IADD3.X R4, R216.reuse, UR40, RZ, P0, !PT ;  /* 0x00000028d8047c10 */ /* 0x040fe400087fe4ff */
[----:B--2---:R-:W-:-:S05]  /*12be0*/  IADD3.X R3, R216, UR37, RZ, P4, !PT ;  /* 0x00000025d8037c10 */ /* 0x004fca000a7fe4ff */
[----:B------:R1:W-:Y:S01]  /*12bf0*/  STL [R1+0x830], R3 ;  /* 0x0008300301007387 */ /* 0x0003e20000100800 */
[----:B0-----:R-:W-:-:S05]  /*12c00*/  IADD3.X R2, R214, UR40, RZ, P2, !PT ;  /* 0x00000028d6027c10 */ /* 0x001fca00097fe4ff */
[----:B------:R0:W-:Y:S01]  /*12c10*/  STL [R1+0x838], R2 ;  /* 0x0008380201007387 */ /* 0x0001e20000100800 */
[----:B-1----:R-:W-:-:S03]  /*12c20*/  IADD3.X R3, R214, UR25, RZ, P1, !PT ;  /* 0x00000019d6037c10 */ /* 0x002fc60008ffe4ff */
[----:B------:R-:W-:Y:S04]  /*12c30*/  STL [R1+0x840], R4 ;  /* 0x0008400401007387 */ /* 0x000fe80000100800 */
[----:B------:R1:W-:Y:S01]  /*12c40*/  STL [R1+0x658], R3 ;  /* 0x0006580301007387 */ /* 0x0003e20000100800 */
[----:B0-----:R-:W-:-:S05]  /*12c50*/  IADD3.X R2, R216, UR25, RZ, P3, !PT ;  /* 0x00000019d8027c10 */ /* 0x001fca0009ffe4ff */
[----:B------:R0:W-:Y:S01]  /*12c60*/  STL [R1+0x660], R2 ;  /* 0x0006600201007387 */ /* 0x0001e20000100800 */
[----:B-1----:R-:W-:Y:S02]  /*12c70*/  IMAD.U32 R3, RZ, RZ, UR13 ;  /* 0x0000000dff037e24 */ /* 0x002fe4000f8e00ff */
[----:B0-----:R-:W-:-:S05]  /*12c80*/  IMAD.U32 R2, RZ, RZ, UR12 ;  /* 0x0000000cff027e24 */ /* 0x001fca000f8e00ff */
[----:B------:R0:W-:Y:S02]  /*12c90*/  STL.64 [R1+0x628], R2 ;  /* 0x0006280201007387 */ /* 0x0001e40000100a00 */
.L_x_1:
[----:B------:R-:W2:Y:S04]  /*12ca0*/  LDL R16, [R1+0x664] ;  /* 0x0006640001107983 */ /* 0x000ea80000100800 */
[----:B------:R-:W3:Y:S04]  /*12cb0*/  LDL R8, [R1+0x65c] ;  /* 0x00065c0001087983 */ /* 0x000ee80000100800 */
[----:B------:R-:W4:Y:S04]  /*12cc0*/  LDL R15, [R1+0x658] ;  /* 0x00065800010f7983 */ /* 0x000f280000100800 */
        /* <DEDUP_REMOVED lines=8> */
[----:B------:R-:W-:Y:S04]  /*12d50*/  STL [R1+0x14d0], R101 ;  /* 0x0014d06501007387 */ /* 0x000fe80000100800 */
[----:B------:R-:W-:Y:S04]  /*12d60*/  STL [R1+0x14cc], R97 ;  /* 0x0014cc6101007387 */ /* 0x000fe80000100800 */
[----:B------:R-:W-:Y:S04]  /*12d70*/  STL.64 [R1+0x16d0], R150 ;  /* 0x0016d09601007387 */ /* 0x000fe80000100a00 */
        /* <DEDUP_REMOVED lines=24> */
[----:B------:R-:W-:Y:S04]  /*12f00*/  STL [R1+0x1608], R100 ;  /* 0x0016086401007387 */ /* 0x000fe80000100800 */
[----:B------:R-:W-:Y:S04]  /*12f10*/  STL.64 [R1+0x1600], R98 ;  /* 0x0016006201007387 */ /* 0x000fe80000100a00 */
        /* <DEDUP_REMOVED lines=30> */
[----:B------:R-:W-:Y:S01]  /*13100*/  STL.64 [R1+0x1508], R36 ;  /* 0x0015082401007387 */ /* 0x000fe20000100a00 */
[----:B------:R-:W-:-:S03]  /*13110*/  USHF.R.S32.HI UR7, URZ, 0x1f, UR5 ;  /* 0x0000001f3f077899 */ /* 0x000fc60008011405 */
[----:B------:R-:W-:Y:S04]  /*13120*/  STL.64 [R1+0x1500], R34 ;  /* 0x0015002201007387 */ /* 0x000fe80000100a00 */
[----:B------:R-:W-:Y:S01]  /*13130*/  STL.64 [R1+0x14f8], R32 ;  /* 0x0014f82001007387 */ /* 0x000fe20000100a00 */
[----:B0----5:R-:W-:-:S03]  /*13140*/  IADD3 R2, P0, R215, UR5, RZ ;  /* 0x00000005d7027c10 */ /* 0x021fc6000ff1e0ff */
[----:B------:R-:W-:Y:S04]  /*13150*/  STL.64 [R1+0x14f0], R30 ;  /* 0x0014f01e01007387 */ /* 0x000fe80000100a00 */
[----:B------:R-:W-:Y:S04]  /*13160*/  STL.64 [R1+0x14e8], R28 ;  /* 0x0014e81c01007387 */ /* 0x000fe80000100a00 */
[----:B------:R-:W-:Y:S04]  /*13170*/  STL.64 [R1+0x14e0], R26 ;  /* 0x0014e01a01007387 */ /* 0x000fe80000100a00 */
[----:B------:R0:W-:Y:S01]  /*13180*/  STL.64 [R1+0x14d8], R24 ;  /* 0x0014d81801007387 */ /* 0x0001e20000100a00 */
[----:B------:R-:W-:-:S03]  /*13190*/  IADD3.X R3, R214, UR7, RZ, P0, !PT ;  /* 0x00000007d6037c10 */ /* 0x000fc600087fe4ff */
[----:B------:R-:W-:Y:S01]  /*131a0*/  STL [R1+0x13f0], R215 ;  /* 0x0013f0d701007387 */ /* 0x000fe20000100800 */
[----:B------:R-:W-:-:S03]  /*131b0*/  IADD3 R4, P1, R217, UR5, RZ ;  /* 0x00000005d9047c10 */ /* 0x000fc6000ff3e0ff */
[----:B------:R-:W-:Y:S04]  /*131c0*/  STL [R1+0x13f4], R217 ;  /* 0x0013f4d901007387 */ /* 0x000fe80000100800 */
[----:B------:R-:W-:Y:S04]  /*131d0*/  STL [R1+0x13f8], R214 ;  /* 0x0013f8d601007387 */ /* 0x000fe80000100800 */
[----:B------:R-:W4:Y:S04]  /*131e0*/  LDL R11, [R1+0x68c] ;  /* 0x00068c00010b7983 */ /* 0x000f280000100800 */
[----:B------:R-:W4:Y:S01]  /*131f0*/  LDL R17, [R1+0x680] ;  /* 0x0006800001117983 */ /* 0x000f220000100800 */
[----:B------:R-:W-:-:S03]  /*13200*/  IADD3.X R5, R216, UR7, RZ, P1, !PT ;  /* 0x00000007d8057c10 */ /* 0x000fc60008ffe4ff */
[----:B------:R-:W4:Y:S04]  /*13210*/  LDL R10, [R1+0x694] ;  /* 0x00069400010a7983 */ /* 0x000f280000100800 */
[----:B------:R2:W4:Y:S04]  /*13220*/  LDG.E.U8 R199, desc[UR8][R2.64] ;  /* 0x0000000802c77981 */ /* 0x000528000c1e1100 */
[----:B------:R-:W-:Y:S01]  /*13230*/  STL [R1+0x13fc], R216 ;  /* 0x0013fcd801007387 */ /* 0x000fe20000100800 */
[----:B---3--:R-:W-:-:S03]  /*13240*/  IADD3 R8, P0, R8, UR5, RZ ;  /* 0x0000000508087c10 */ /* 0x008fc6000ff1e0ff */
[----:B------:R1:W3:Y:S01]  /*13250*/  LDG.E.U8 R198, desc[UR8][R4.64] ;  /* 0x0000000804c67981 */ /* 0x0002e2000c1e1100 */
[----:B--2---:R-:W-:-:S03]  /*13260*/  IADD3 R2, P1, R16, UR5, RZ ;  /* 0x0000000510027c10 */ /* 0x004fc6000ff3e0ff */
[----:B------:R-:W2:Y:S01]  /*13270*/  LDL R16, [R1+0x688] ;  /* 0x0006880001107983 */ /* 0x000ea20000100800 */
[----:B----4-:R-:W-:-:S03]  /*13280*/  IADD3.X R9, R15, UR7, RZ, P0, !PT ;  /* 0x000000070f097c10 */ /* 0x010fc600087fe4ff */
[----:B------:R-:W4:Y:S01]  /*13290*/  LDL R15, [R1+0x69c] ;  /* 0x00069c00010f7983 */ /* 0x000f220000100800 */
[----:B-1----:R-:W-:-:S03]  /*132a0*/  IADD3 R4, P0, R14, UR5, RZ ;  /* 0x000000050e047c10 */ /* 0x002fc6000ff1e0ff */
[----:B------:R-:W3:Y:S01]  /*132b0*/  LDL R14, [R1+0x690] ;  /* 0x00069000010e7983 */ /* 0x000ee20000100800 */
[----:B------:R-:W-:-:S03]  /*132c0*/  IADD3.X R3, R13, UR7, RZ, P1, !PT ;  /* 0x000000070d037c10 */ /* 0x000fc60008ffe4ff */
[----:B------:R-:W3:Y:S01]  /*132d0*/  LDL R13, [R1+0x6a4] ;  /* 0x0006a400010d7983 */ /* 0x000ee20000100800 */
[----:B------:R-:W-:-:S03]  /*132e0*/  IADD3.X R5, R22, UR7, RZ, P0, !PT ;  /* 0x0000000716057c10 */ /* 0x000fc600087fe4ff */
[----:B------:R1:W3:Y:S04]  /*132f0*/  LDG.E.U8 R197, desc[UR8][R8.64] ;  /* 0x0000000808c57981 */ /* 0x0002e8000c1e1100 */
[----:B------:R-:W3:Y:S04]  /*13300*/  LDL R22, [R1+0x6ac] ;  /* 0x0006ac0001167983 */ /* 0x000ee80000100800 */
[----:B------:R0:W3:Y:S01]  /*13310*/  LDG.E.U8 R196, desc[UR8][R2.64] ;  /* 0x0000000802c47981 */ /* 0x0000e2000c1e1100 */
[----:B-1----:R-:W-:-:S03]  /*13320*/  IADD3 R8, P1, R23, UR5, RZ ;  /* 0x0000000517087c10 */ /* 0x002fc6000ff3e0ff */
[----:B------:R-:W3:Y:S04]  /*13330*/  LDL R23, [R1+0x698] ;  /* 0x0006980001177983 */ /* 0x000ee80000100800 */
[----:B------:R1:W3:Y:S01]  /*13340*/  LDG.E.U8 R195, desc[UR8][R4.64] ;  /* 0x0000000804c37981 */ /* 0x0002e2000c1e1100 */
[----:B0-----:R-:W-:-:S03]  /*13350*/  IADD3 R2, P0, R21, UR5, RZ ;  /* 0x0000000515027c10 */ /* 0x001fc6000ff1e0ff */
[----:B------:R-:W3:Y:S01]  /*13360*/  LDL R21, [R1+0x6a0] ;  /* 0x0006a00001157983 */ /* 0x000ee20000100800 */
[----:B------:R-:W-:-:S03]  /*13370*/  IADD3.X R9, R20, UR7, RZ, P1, !PT ;  /* 0x0000000714097c10 */ /* 0x000fc60008ffe4ff */
[----:B------:R-:W3:Y:S01]  /*13380*/  LDL R20, [R1+0x6b4] ;  /* 0x0006b40001147983 */ /* 0x000ee20000100800 */
[----:B-1----:R-:W-:-:S03]  /*13390*/  IADD3 R4, P1, R19, UR5, RZ ;  /* 0x0000000513047c10 */ /* 0x002fc6000ff3e0ff */
[----:B------:R-:W3:Y:S01]  /*133a0*/  LDL R19, [R1+0x6a8] ;  /* 0x0006a80001137983 */ /* 0x000ee20000100800 */
[----:B------:R-:W-:-:S03]  /*133b0*/  IADD3.X R3, R18, UR7, RZ, P0, !PT ;  /* 0x0000000712037c10 */ /* 0x000fc600087fe4ff */
[----:B------:R-:W3:Y:S04]  /*133c0*/  LDL R18, [R1+0x6bc] ;  /* 0x0006bc0001127983 */ /* 0x000ee80000100800 */
[----:B------:R0:W3:Y:S04]  /*133d0*/  LDG.E.U8 R194, desc[UR8][R8.64] ;  /* 0x0000000808c27981 */ /* 0x0000e8000c1e1100 */
[----:B------:R1:W3:Y:S04]  /*133e0*/  LDG.E.U8 R193, desc[UR8][R2.64] ;  /* 0x0000000802c17981 */ /* 0x0002e8000c1e1100 */
[----:B------:R-:W3:Y:S04]  /*133f0*/  LDL R24, [R1+0x744] ;  /* 0x0007440001187983 */ /* 0x000ee80000100800 */
        /* <DEDUP_REMOVED lines=9> */
[----:B------:R-:W3:Y:S01]  /*13490*/  LDL R28, [R1+0x82c] ;  /* 0x00082c00011c7983 */ /* 0x000ee20000100800 */
[----:B0-----:R-:W-:-:S03]  /*134a0*/  IADD3 R8, P0, R11, UR5, RZ ;  /* 0x000000050b087c10 */ /* 0x001fc6000ff1e0ff */
[----:B------:R-:W3:Y:S01]  /*134b0*/  LDL R11, [R1+0x6b0] ;  /* 0x0006b000010b7983 */ /* 0x000ee20000100800 */
[----:B------:R-:W-:-:S03]  /*134c0*/  IADD3.X R5, R17, UR7, RZ, P1, !PT ;  /* 0x0000000711057c10 */ /* 0x000fc60008ffe4ff */
[----:B------:R-:W3:Y:S01]  /*134d0*/  LDL R17, [R1+0x6c4] ;  /* 0x0006c40001117983 */ /* 0x000ee20000100800 */
[----:B-1----:R-:W-:-:S03]  /*134e0*/  IADD3 R2, P1, R10, UR5, RZ ;  /* 0x000000050a027c10 */ /* 0x002fc6000ff3e0ff */
[----:B------:R-:W3:Y:S04]  /*134f0*/  LDL R10, [R1+0x6b8] ;  /* 0x0006b800010a7983 */ /* 0x000ee80000100800 */
[----:B------:R4:W3:Y:S01]  /*13500*/  LDG.E.U8 R192, desc[UR8][R4.64] ;  /* 0x0000000804c07981 */ /* 0x0008e2000c1e1100 */
[----:B--2---:R-:W-:-:S03]  /*13510*/  IADD3.X R9, R16, UR7, RZ, P0, !PT ;  /* 0x0000000710097c10 */ /* 0x004fc600087fe4ff */
[----:B------:R-:W2:Y:S01]  /*13520*/  LDL R16, [R1+0x6cc] ;  /* 0x0006cc0001107983 */ /* 0x000ea20000100800 */
[----:B----4-:R-:W-:-:S03]  /*13530*/  IADD3 R4, P0, R15, UR5, RZ ;  /* 0x000000050f047c10 */ /* 0x010fc6000ff1e0ff */
[----:B------:R-:W4:Y:S01]  /*13540*/  LDL R15, [R1+0x6c0] ;  /* 0x0006c000010f7983 */ /* 0x000f220000100800 */
[----:B---3--:R-:W-:-:S03]  /*13550*/  IADD3.X R3, R14, UR7, RZ, P1, !PT ;  /* 0x000000070e037c10 */ /* 0x008fc60008ffe4ff */
[----:B------:R-:W3:Y:S04]  /*13560*/  LDL R14, [R1+0x6d4] ;  /* 0x0006d400010e7983 */ /* 0x000ee80000100800 */
[----:B------:R0:W3:Y:S04]  /*13570*/  LDG.E.U8 R191, desc[UR8][R8.64] ;  /* 0x0000000808bf7981 */ /* 0x0000e8000c1e1100 */
        /* <DEDUP_REMOVED lines=9> */
[----:B------:R0:W3:Y:S01]  /*13610*/  LDG.E.U8 R187, desc[UR8][R4.64] ;  /* 0x0000000804bb7981 */ /* 0x0000e2000c1e1100 */
[----:B------:R-:W-:-:S03]  /*13620*/  IADD3.X R3, R19, UR7, RZ, P0, !PT ;  /* 0x0000000713037c10 */ /* 0x000fc600087fe4ff */
[----:B------:R-:W3:Y:S04]  /*13630*/  LDL R19, [R1+0x6ec] ;  /* 0x0006ec0001137983 */ /* 0x000ee80000100800 */
[----:B------:R1:W3:Y:S01]  /*13640*/  LDG.E.U8 R186, desc[UR8][R8.64] ;  /* 0x0000000808ba7981 */ /* 0x0002e2000c1e1100 */
[----:B0-----:R-:W-:-:S03]  /*13650*/  IADD3 R4, P1, R20, UR5, RZ ;  /* 0x0000000514047c10 */ /* 0x001fc6000ff3e0ff */
[----:B------:R-:W3:Y:S04]  /*13660*/  LDL R20, [R1+0x6d8] ;  /* 0x0006d80001147983 */ /* 0x000ee80000100800 */
[----:B------:R0:W3:Y:S01]  /*13670*/  LDG.E.U8 R185, desc[UR8][R2.64] ;  /* 0x0000000802b97981 */ /* 0x0000e2000c1e1100 */
[----:B-1----:R-:W-:-:S03]  /*13680*/  IADD3 R8, P0, R18, UR5, RZ ;  /* 0x0000000512087c10 */ /* 0x002fc6000ff1e0ff */
[----:B------:R-:W3:Y:S01]  /*13690*/  LDL R18, [R1+0x6e0] ;  /* 0x0006e00001127983 */ /* 0x000ee20000100800 */
[----:B------:R-:W-:-:S03]  /*136a0*/  IADD3.X R5, R11, UR7, RZ, P1, !PT ;  /* 0x000000070b057c10 */ /* 0x000fc60008ffe4ff */
[----:B------:R-:W3:Y:S01]  /*136b0*/  LDL R11, [R1+0x6f4] ;  /* 0x0006f400010b7983 */ /* 0x000ee20000100800 */
[----:B0-----:R-:W-:-:S03]  /*136c0*/  IADD3 R2, P1, R17, UR5, RZ ;  /* 0x0000000511027c10 */ /* 0x001fc6000ff3e0ff */
[----:B------:R-:W3:Y:S01]  /*136d0*/  LDL R17, [R1+0x6e8] ;  /* 0x0006e80001117983 */ /* 0x000ee20000100800 */
[----:B------:R-:W-:-:S03]  /*136e0*/  IADD3.X R9, R10, UR7, RZ, P0, !PT ;  /* 0x000000070a097c10 */ /* 0x000fc600087fe4ff */
[----:B------:R2:W3:Y:S04]  /*136f0*/  LDG.E.U8 R184, desc[UR8][R4.64] ;  /* 0x0000000804b87981 */ /* 0x0004e8000c1e1100 */
[----:B------:R-:W3:Y:S04]  /*13700*/  LDL R10, [R1+0x6fc] ;  /* 0x0006fc00010a7983 */ /* 0x000ee80000100800 */
[----:B------:R3:W3:Y:S01]  /*13710*/  LDG.E.U8 R183, desc[UR8][R8.64] ;  /* 0x0000000808b77981 */ /* 0x0006e2000c1e1100 */
[----:B--2---:R-:W-:-:S03]  /*13720*/  IADD3 R4, P0, R16, UR5, RZ ;  /* 0x0000000510047c10 */ /* 0x004fc6000ff1e0ff */
[----:B------:R-:W2:Y:S01]  /*13730*/  LDL R16, [R1+0x6f0] ;  /* 0x0006f00001107983 */ /* 0x000ea20000100800 */
[----:B----4-:R-:W-:-:S03]  /*13740*/  IADD3.X R3, R15, UR7, RZ, P1, !PT ;  /* 0x000000070f037c10 */ /* 0x010fc60008ffe4ff */
[----:B------:R-:W4:Y:S01]  /*13750*/  LDL R15, [R1+0x704] ;  /* 0x00070400010f7983 */ /* 0x000f220000100800 */
[----:B---3--:R-:W-:-:S03]  /*13760*/  IADD3 R8, P1, R14, UR5, RZ ;  /* 0x000000050e087c10 */ /* 0x008fc6000ff3e0ff */
[----:B------:R-:W3:Y:S04]  /*13770*/  LDL R14, [R1+0x6f8] ;  /* 0x0006f800010e7983 */ /* 0x000ee80000100800 */
[----:B------:R0:W3:Y:S01]  /*13780*/  LDG.E.U8 R182, desc[UR8][R2.64] ;  /* 0x0000000802b67981 */ /* 0x0000e2000c1e1100 */
[----:B------:R-:W-:-:S03]  /*13790*/  IADD3.X R5, R13, UR7, RZ, P0, !PT ;  /* 0x000000070d057c10 */ /* 0x000fc600087fe4ff */
[----:B------:R-:W3:Y:S01]  /*137a0*/  LDL R13, [R1+0x70c] ;  /* 0x00070c00010d7983 */ /* 0x000ee20000100800 */
[----:B0-----:R-:W-:-:S03]  /*137b0*/  IADD3 R2, P0, R23, UR5, RZ ;  /* 0x0000000517027c10 */ /* 0x001fc6000ff1e0ff */
[----:B------:R-:W3:Y:S01]  /*137c0*/  LDL R23, [R1+0x700] ;  /* 0x0007000001177983 */ /* 0x000ee20000100800 */
[----:B------:R-:W-:-:S03]  /*137d0*/  IADD3.X R9, R22, UR7, RZ, P1, !PT ;  /* 0x0000000716097c10 */ /* 0x000fc60008ffe4ff */
        /* <DEDUP_REMOVED lines=16> */
[----:B------:R-:W3:Y:S04]  /*138e0*/  LDL R17, [R1+0x72c] ;  /* 0x00072c0001117983 */ /* 0x000ee80000100800 */
[----:B------:R4:W3:Y:S01]  /*138f0*/  LDG.E.U8 R177, desc[UR8][R8.64] ;  /* 0x0000000808b17981 */ /* 0x0008e2000c1e1100 */
[----:B-1----:R-:W-:-:S03]  /*13900*/  IADD3 R4, P0, R10, UR5, RZ ;  /* 0x000000050a047c10 */ /* 0x002fc6000ff1e0ff */
[----:B------:R-:W3:Y:S01]  /*13910*/  LDL R10, [R1+0x720] ;  /* 0x00072000010a7983 */ /* 0x000ee20000100800 */
        /* <DEDUP_REMOVED lines=57> */
[----:B------:R-:W3:Y:S01]  /*13cb0*/  LDG.E.U8 R165, desc[UR8][R8.64] ;  /* 0x0000000808a57981 */ /* 0x000ee2000c1e1100 */
[----:B0-----:R-:W-:-:S03]  /*13cc0*/  IADD3 R4, P0, R18, UR5, RZ ;  /* 0x0000000512047c10 */ /* 0x001fc6000ff1e0ff */
[----:B------:R-:W3:Y:S01]  /*13cd0*/  LDL R18, [R1+0x794] ;  /* 0x0007940001127983 */ /* 0x000ee20000100800 */
[----:B------:R-:W-:Y:S02]  /*13ce0*/  IADD3.X R3, R11, UR7, RZ, P1, !PT ;  /* 0x000000070b037c10 */ /* 0x000fe40008ffe4ff */
[----:B------:R-:W-:-:S03]  /*13cf0*/  IADD3.X R5, R17, UR7, RZ, P0, !PT ;  /* 0x0000000711057c10 */ /* 0x000fc600087fe4ff */
[----:B------:R2:W3:Y:S04]  /*13d00*/  LDG.E.U8 R164, desc[UR8][R2.64] ;  /* 0x0000000802a47981 */ /* 0x0004e8000c1e1100 */
[----:B------:R-:W3:Y:S01]  /*13d10*/  LDL R17, [R1+0x788] ;  /* 0x0007880001117983 */ /* 0x000ee20000100800 */
[----:B------:R-:W-:-:S03]  /*13d20*/  IADD3 R10, P1, R10, UR5, RZ ;  /* 0x000000050a0a7c10 */ /* 0x000fc6000ff3e0ff */
[----:B------:R-:W3:Y:S01]  /*13d30*/  LDG.E.U8 R163, desc[UR8][R4.64] ;  /* 0x0000000804a37981 */ /* 0x000ee2000c1e1100 */
        /* <DEDUP_REMOVED lines=10> */
[----:B------:R-:W3:Y:S04]  /*13de0*/  LDL R24, [R1+0x7b4] ;  /* 0x0007b40001187983 */ /* 0x000ee80000100800 */
[----:B------:R0:W3:Y:S01]  /*13df0*/  LDG.E.U8 R161, desc[UR8][R2.64] ;  /* 0x0000000802a17981 */ /* 0x0000e2000c1e1100 */
[----:B------:R-:W-:-:S03]  /*13e00*/  IADD3.X R9, R23, UR7, RZ, P1, !PT ;  /* 0x0000000717097c10 */ /* 0x000fc60008ffe4ff */
[----:B------:R-:W3:Y:S04]  /*13e10*/  LDL R23, [R1+0x7bc] ;  /* 0x0007bc0001177983 */ /* 0x000ee80000100800 */
[----:B------:R1:W3:Y:S01]  /*13e20*/  LDG.E.U8 R160, desc[UR8][R8.64] ;  /* 0x0000000808a07981 */ /* 0x0002e2000c1e1100 */
[----:B------:R-:W-:-:S03]  /*13e30*/  IADD3 R4, P1, R22, UR5, RZ ;  /* 0x0000000516047c10 */ /* 0x000fc6000ff3e0ff */
[----:B------:R-:W3:Y:S01]  /*13e40*/  LDL R22, [R1+0x7b0] ;  /* 0x0007b00001167983 */ /* 0x000ee20000100800 */
[----:B------:R-:W-:-:S03]  /*13e50*/  IADD3.X R11, R21, UR7, RZ, P0, !PT ;  /* 0x00000007150b7c10 */ /* 0x000fc600087fe4ff */
[----:B------:R-:W3:Y:S01]  /*13e60*/  LDL R21, [R1+0x7b8] ;  /* 0x0007b80001157983 */ /* 0x000ee20000100800 */
[----:B0-----:R-:W-:-:S03]  /*13e70*/  IADD3 R2, P0, R20, UR5, RZ ;  /* 0x0000000514027c10 */ /* 0x001fc6000ff1e0ff */
[----:B------:R-:W3:Y:S01]  /*13e80*/  LDL R20, [R1+0x7c4] ;  /* 0x0007c40001147983 */ /* 0x000ee20000100800 */
[----:B------:R-:W-:-:S03]  /*13e90*/  IADD3.X R5, R19, UR7, RZ, P1, !PT ;  /* 0x0000000713057c10 */ /* 0x000fc60008ffe4ff */
[----:B------:R-:W3:Y:S04]  /*13ea0*/  LDL R19, [R1+0x7c0] ;  /* 0x0007c00001137983 */ /* 0x000ee80000100800 */
[----:B------:R2:W3:Y:S04]  /*13eb0*/  LDG.E.U8 R158, desc[UR8][R4.64] ;  /* 0x00000008049e7981 */ /* 0x0004e8000c1e1100 */
[----:B------:R-:W3:Y:S01]  /*13ec0*/  LDG.E.U8 R159, desc[UR8][R10.64] ;  /* 0x000000080a9f7981 */ /* 0x000ee2000c1e1100 */
[----:B-1----:R-:W-:-:S03]  /*13ed0*/  IADD3 R8, P1, R18, UR5, RZ ;  /* 0x0000000512087c10 */ /* 0x002fc6000ff3e0ff */
[----:B------:R-:W3:Y:S04]  /*13ee0*/  LDL R18, [R1+0x7cc] ;  /* 0x0007cc0001127983 */ /* 0x000ee80000100800 */
[----:B------:R-:W3:Y:S04]  /*13ef0*/  LDL R11, [R1+0x7e4] ;  /* 0x0007e400010b7983 */ /* 0x000ee80000100800 */
[----:B------:R-:W3:Y:S01]  /*13f00*/  LDL R10, [R1+0x7e0] ;  /* 0x0007e000010a7983 */ /* 0x000ee20000100800 */
        /* <DEDUP_REMOVED lines=13> */
[----:B------:R0:W3:Y:S01]  /*13fe0*/  LDG.E.U8 R155, desc[UR8][R4.64] ;  /* 0x00000008049b7981 */ /* 0x0000e2000c1e1100 */
[----:B------:R-:W-:Y:S02]  /*13ff0*/  IADD3.X R9, R25, UR7, RZ, P0, !PT ;  /* 0x0000000719097c10 */ /* 0x000fe400087fe4ff */
[----:B------:R-:W-:Y:S01]  /*14000*/  IADD3.X R3, R26, UR7, RZ, P1, !PT ;  /* 0x000000071a037c10 */ /* 0x000fe20008ffe4ff */
[----:B------:R-:W3:Y:S04]  /*14010*/  LDL R27, [R1+0x834] ;  /* 0x00083400011b7983 */ /* 0x000ee80000100800 */
[----:B------:R-:W3:Y:S01]  /*14020*/  LDG.E.U8 R153, desc[UR8][R8.64] ;  /* 0x0000000808997981 */ /* 0x000ee2000c1e1100 */
[----:B0-----:R-:W-:-:S03]  /*14030*/  IADD3 R4, P0, R24, UR5, RZ ;  /* 0x0000000518047c10 */ /* 0x001fc6000ff1e0ff */
[----:B------:R-:W3:Y:S04]  /*14040*/  LDL R24, [R1+0x7f4] ;  /* 0x0007f40001187983 */ /* 0x000ee80000100800 */
[----:B------:R0:W3:Y:S04]  /*14050*/  LDG.E.U8 R154, desc[UR8][R2.64] ;  /* 0x00000008029a7981 */ /* 0x0000e8000c1e1100 */
[----:B------:R-:W3:Y:S01]  /*14060*/  LDL R8, [R1+0x7ec] ;  /* 0x0007ec0001087983 */ /* 0x000ee20000100800 */
[----:B------:R-:W-:-:S03]  /*14070*/  IADD3.X R5, R22, UR7, RZ, P0, !PT ;  /* 0x0000000716057c10 */ /* 0x000fc600087fe4ff */
[----:B------:R-:W3:Y:S04]  /*14080*/  LDL R9, [R1+0x820] ;  /* 0x0008200001097983 */ /* 0x000ee80000100800 */
[----:B------:R-:W3:Y:S04]  /*14090*/  LDG.E.U8 R152, desc[UR8][R4.64] ;  /* 0x0000000804987981 */ /* 0x000ee8000c1e1100 */
[----:B------:R-:W3:Y:S04]  /*140a0*/  LDL R26, [R1+0x83c] ;  /* 0x00083c00011a7983 */ /* 0x000ee80000100800 */
[----:B------:R-:W3:Y:S04]  /*140b0*/  LDL R25, [R1+0x844] ;  /* 0x0008440001197983 */ /* 0x000ee80000100800 */
[----:B------:R-:W3:Y:S01]  /*140c0*/  LDL R4, [R1+0x7e8] ;  /* 0x0007e80001047983 */ /* 0x000ee20000100800 */
[----:B0-----:R-:W-:-:S03]  /*140d0*/  IADD3 R2, P1, R23, UR5, RZ ;  /* 0x0000000517027c10 */ /* 0x001fc6000ff3e0ff */
[----:B------:R-:W3:Y:S01]  /*140e0*/  LDL R5, [R1+0x830] ;  /* 0x0008300001057983 */ /* 0x000ee20000100800 */
[----:B------:R-:W-:-:S05]  /*140f0*/  IADD3.X R3, R21, UR7, RZ, P1, !PT ;  /* 0x0000000715037c10 */ /* 0x000fca0008ffe4ff */
[----:B------:R0:W3:Y:S02]  /*14100*/  LDG.E.U8 R23, desc[UR8][R2.64] ;  /* 0x0000000802177981 */ /* 0x0000e4000c1e1100 */
[----:B0-----:R-:W-:-:S04]  /*14110*/  IADD3 R2, P0, R20, UR5, RZ ;  /* 0x0000000514027c10 */ /* 0x001fc8000ff1e0ff */
[----:B------:R-:W-:-:S05]  /*14120*/  IADD3.X R3, R19, UR7, RZ, P0, !PT ;  /* 0x0000000713037c10 */ /* 0x000fca00087fe4ff */
[----:B------:R0:W3:Y:S02]  /*14130*/  LDG.E.U8 R22, desc[UR8][R2.64] ;  /* 0x0000000802167981 */ /* 0x0000e4000c1e1100 */
[----:B0-----:R-:W-:-:S04]  /*14140*/  IADD3 R2, P0, R18, UR5, RZ ;  /* 0x0000000512027c10 */ /* 0x001fc8000ff1e0ff */
[----:B------:R-:W-:-:S05]  /*14150*/  IADD3.X R3, R17, UR7, RZ, P0, !PT ;  /* 0x0000000711037c10 */ /* 0x000fca00087fe4ff */
[----:B------:R2:W3:Y:S02]  /*14160*/  LDG.E.U8 R21, desc[UR8][R2.64] ;  /* 0x0000000802157981 */ /* 0x0004e4000c1e1100 */
[----:B--2---:R-:W-:Y:S02]  /*14170*/  IADD3 R2, P0, R16, UR5, RZ ;  /* 0x0000000510027c10 */ /* 0x004fe4000ff1e0ff */
[----:B------:R-:W2:Y:S02]  /*14180*/  LDL R16, [R1+0x7f0] ;  /* 0x0007f00001107983 */ /* 0x000ea40000100800 */
[----:B----4-:R-:W-:Y:S02]  /*14190*/  IADD3.X R3, R15, UR7, RZ, P0, !PT ;  /* 0x000000070f037c10 */ /* 0x010fe400087fe4ff */
[----:B------:R-:W4:Y:S04]  /*141a0*/  LDL R15, [R1+0x7f8] ;  /* 0x0007f800010f7983 */ /* 0x000f280000100800 */
[----:B------:R3:W4:Y:S02]  /*141b0*/  LDG.E.U8 R20, desc[UR8][R2.64] ;  /* 0x0000000802147981 */ /* 0x000724000c1e1100 */
[----:B---3--:R-:W-:-:S02]  /*141c0*/  IADD3 R2, P0, R14, UR5, RZ ;  /* 0x000000050e027c10 */ /* 0x008fc4000ff1e0ff */
[----:B------:R-:W3:Y:S02]  /*141d0*/  LDL R14, [R1+0x800] ;  /* 0x00080000010e7983 */ /* 0x000ee40000100800 */
[----:B------:R-:W-:Y:S02]  /*141e0*/  IADD3.X R3, R13, UR7, RZ, P0, !PT ;  /* 0x000000070d037c10 */ /* 0x000fe400087fe4ff */
[----:B------:R-:W3:Y:S04]  /*141f0*/  LDL R13, [R1+0x808] ;  /* 0x00080800010d7983 */ /* 0x000ee80000100800 */
[----:B------:R0:W3:Y:S02]  /*14200*/  LDG.E.U8 R19, desc[UR8][R2.64] ;  /* 0x0000000802137981 */ /* 0x0000e4000c1e1100 */
[----:B0-----:R-:W-:-:S02]  /*14210*/  IADD3 R2, P0, R11, UR5, RZ ;  /* 0x000000050b027c10 */ /* 0x001fc4000ff1e0ff */
        /* <DEDUP_REMOVED lines=10> */
[----:B------:R-:W3:Y:S04]  /*142c0*/  LDL R24, [R1+0x840] ;  /* 0x0008400001187983 */ /* 0x000ee80000100800 */
[----:B------:R-:W-:Y:S01]  /*142d0*/  STL [R1+0x1400], R6 ;  /* 0x0014000601007387 */ /* 0x000fe20000100800 */
[----:B------:R-:W0:Y:S01]  /*142e0*/  S2R R218, SR_TID.X ;  /* 0x0000000000da7919 */ /* 0x000e220000002100 */
[----:B------:R-:W-:Y:S01]  /*142f0*/  MOV R204, UR34 ;  /* 0x0000002200cc7c02 */ /* 0x000fe20008000f00 */
[----:B------:R-:W-:Y:S01]  /*14300*/  UMOV UR53, 0x40000040 ;  /* 0x4000004000357882 */ /* 0x000fe20000000000 */
[----:B------:R-:W-:Y:S01]  /*14310*/  MOV R207, UR31 ;  /* 0x0000001f00cf7c02 */ /* 0x000fe20008000f00 */
[----:B------:R-:W3:Y:S01]  /*14320*/  LDL R35, [R1+0x8e4] ;  /* 0x0008e40001237983 */ /* 0x000ee20000100800 */
[----:B------:R-:W-:-:S02]  /*14330*/  MOV R206, UR30 ;  /* 0x0000001e00ce7c02 */ /* 0x000fc40008000f00 */
[----:B------:R-:W-:Y:S01]  /*14340*/  MOV R205, UR35 ;  /* 0x0000002300cd7c02 */ /* 0x000fe20008000f00 */
[----:B------:R-:W3:Y:S01]  /*14350*/  LDL R37, [R1+0xa04] ;  /* 0x000a040001257983 */ /* 0x000ee20000100800 */
[----:B------:R-:W-:Y:S02]  /*14360*/  MOV R203, UR39 ;  /* 0x0000002700cb7c02 */ /* 0x000fe40008000f00 */
[----:B------:R-:W-:Y:S01]  /*14370*/  MOV R202, UR38 ;  /* 0x0000002600ca7c02 */ /* 0x000fe20008000f00 */
[----:B------:R-:W3:Y:S01]  /*14380*/  LDL R36, [R1+0xa00] ;  /* 0x000a000001247983 */ /* 0x000ee20000100800 */
[----:B--2---:R-:W-:-:S05]  /*14390*/  IADD3.X R3, R16, UR7, RZ, P0, !PT ;  /* 0x0000000710037c10 */ /* 0x004fca00087fe4ff */
[----:B------:R1:W2:Y:S02]  /*143a0*/  LDG.E.U8 R16, desc[UR8][R2.64] ;  /* 0x0000000802107981 */ /* 0x0002a4000c1e1100 */
[----:B-1----:R-:W-:Y:S02]  /*143b0*/  IADD3 R2, P0, R34, UR5, RZ ;  /* 0x0000000522027c10 */ /* 0x002fe4000ff1e0ff */
[----:B------:R-:W-:Y:S01]  /*143c0*/  MOV R201, UR43 ;  /* 0x0000002b00c97c02 */ /* 0x000fe20008000f00 */
[----:B------:R-:W2:Y:S01]  /*143d0*/  LDL R34, [R1+0x8e0] ;  /* 0x0008e00001227983 */ /* 0x000ea20000100800 */
[----:B----4-:R-:W-:-:S05]  /*143e0*/  IADD3.X R3, R15, UR7, RZ, P0, !PT ;  /* 0x000000070f037c10 */ /* 0x010fca00087fe4ff */
[----:B------:R1:W4:Y:S02]  /*143f0*/  LDG.E.U8 R15, desc[UR8][R2.64] ;  /* 0x00000008020f7981 */ /* 0x000324000c1e1100 */
[----:B-1----:R-:W-:-:S04]  /*14400*/  IADD3 R2, P0, R33, UR5, RZ ;  /* 0x0000000521027c10 */ /* 0x002fc8000ff1e0ff */
[----:B---3--:R-:W-:-:S05]  /*14410*/  IADD3.X R3, R14, UR7, RZ, P0, !PT ;  /* 0x000000070e037c10 */ /* 0x008fca00087fe4ff */
[----:B------:R1:W3:Y:S02]  /*14420*/  LDG.E.U8 R14, desc[UR8][R2.64] ;  /* 0x00000008020e7981 */ /* 0x0002e4000c1e1100 */
[----:B-1----:R-:W-:-:S04]  /*14430*/  IADD3 R2, P0, R32, UR5, RZ ;  /* 0x0000000520027c10 */ /* 0x002fc8000ff1e0ff */
[----:B------:R-:W-:-:S05]  /*14440*/  IADD3.X R3, R13, UR7, RZ, P0, !PT ;  /* 0x000000070d037c10 */ /* 0x000fca00087fe4ff */
        /* <DEDUP_REMOVED lines=10> */
[----:B-1----:R-:W-:Y:S02]  /*144f0*/  IADD3 R2, P0, R28, UR5, RZ ;  /* 0x000000051c027c10 */ /* 0x002fe4000ff1e0ff */
[----:B------:R-:W3:Y:S02]  /*14500*/  LDL.64 R28, [R1+0x650] ;  /* 0x00065000011c7983 */ /* 0x000ee40000100a00 */
        /* <DEDUP_REMOVED lines=10> */
[----:B------:R1:W3:Y:S01]  /*145b0*/  LDG.E.U8 R2, desc[UR8][R2.64] ;  /* 0x0000000802027981 */ /* 0x0002e2000c1e1100 */
[----:B------:R-:W-:Y:S01]  /*145c0*/  BAR.SYNC.DEFER_BLOCKING 0x0 ;  /* 0x0000000000007b1d */ /* 0x000fe20000010000 */
[----:B------:R-:W-:-:S05]  /*145d0*/  LOP3.LUT R26, R6, 0x10, RZ, 0x3c, !PT ;  /* 0x00000010061a7812 */ /* 0x000fca00078e3cff */
[----:B------:R-:W-:Y:S04]  /*145e0*/  STS.U8 [R6+UR6+0x20000], R199 ;  /* 0x020000c706007988 */ /* 0x000fe80008000006 */
[----:B------:R-:W-:Y:S04]  /*145f0*/  STS.U8 [R6+UR6+0x22000], R198 ;  /* 0x022000c606007988 */ /* 0x000fe80008000006 */
[----:B------:R-:W-:Y:S04]  /*14600*/  STS.U8 [R6+UR6+0x20400], R181 ;  /* 0x020400b506007988 */ /* 0x000fe80008000006 */
[----:B------:R-:W-:Y:S04]  /*14610*/  STS.U8 [R6+UR6+0x22400], R180 ;  /* 0x022400b406007988 */ /* 0x000fe80008000006 */
[----:B------:R-:W-:Y:S04]  /*14620*/  STS.U8 [R6+UR6+0x20800], R165 ;  /* 0x020800a506007988 */ /* 0x000fe80008000006 */
[----:B------:R-:W-:Y:S04]  /*14630*/  STS.U8 [R6+UR6+0x22800], R164 ;  /* 0x022800a406007988 */ /* 0x000fe80008000006 */
[----:B------:R-:W-:Y:S04]  /*14640*/  STS.U8 [R6+UR6+0x20c00], R21 ;  /* 0x020c001506007988 */ /* 0x000fe80008000006 */
[----:B------:R0:W-:Y:S04]  /*14650*/  STS.U8 [R6+UR6+0x22c00], R20 ;  /* 0x022c001406007988 */ /* 0x0001e80008000006 */
        /* <DEDUP_REMOVED lines=8> */
[----:B0-----:R-:W3:Y:S04]  /*146e0*/  LDL.64 R20, [R1+0x630] ;  /* 0x0006300001147983 */ /* 0x001ee80000100a00 */
[----:B-1----:R-:W3:Y:S01]  /*146f0*/  LDL.64 R18, [R1+0x648] ;  /* 0x0006480001127983 */ /* 0x002ee20000100a00 */
[----:B------:R-:W-:-:S02]  /*14700*/  LOP3.LUT R25, R218, 0x7f, RZ, 0xc0, !PT ;  /* 0x0000007fda197812 */ /* 0x000fc400078ec0ff */
[C---:B------:R-:W-:Y:S01]  /*14710*/  LOP3.LUT R24, R218.reuse, 0x80, RZ, 0xc0, !PT ;  /* 0x00000080da187812 */ /* 0x040fe200078ec0ff */
[----:B------:R-:W3:Y:S01]  /*14720*/  LDL.64 R26, [R1+0x640] ;  /* 0x00064000011a7983 */ /* 0x000ee20000100a00 */
[----:B------:R-:W-:-:S03]  /*14730*/  LOP3.LUT R33, R218, 0x7f, RZ, 0xc0, !PT ;  /* 0x0000007fda217812 */ /* 0x000fc600078ec0ff */
[----:B------:R-:W-:Y:S01]  /*14740*/  IMAD R24, R24, 0x20, R25 ;  /* 0x0000002018187824 */ /* 0x000fe200078e0219 */
[----:B------:R-:W-:-:S04]  /*14750*/  LOP3.LUT R32, R218, 0x80, RZ, 0xc0, !PT ;  /* 0x00000080da207812 */ /* 0x000fc800078ec0ff */
[----:B------:R-:W-:Y:S01]  /*14760*/  LOP3.LUT R24, R24, 0x20, RZ, 0x3c, !PT ;  /* 0x0000002018187812 */ /* 0x000fe200078e3cff */
[----:B------:R-:W-:Y:S01]  /*14770*/  IMAD R32, R32, 0x20, R33 ;  /* 0x0000002020207824 */ /* 0x000fe200078e0221 */
[C---:B------:R-:W-:Y:S02]  /*14780*/  LOP3.LUT R31, R218.reuse, 0x7f, RZ, 0xc0, !PT ;  /* 0x0000007fda1f7812 */ /* 0x040fe400078ec0ff */
[----:B------:R-:W-:Y:S01]  /*14790*/  LOP3.LUT R30, R218, 0x80, RZ, 0xc0, !PT ;  /* 0x00000080da1e7812 */ /* 0x000fe200078ec0ff */
[----:B------:R-:W-:Y:S01]  /*147a0*/  STS.U8 [R24+UR6+0x20100], R195 ;  /* 0x020100c318007988 */ /* 0x000fe20008000006 */
[----:B------:R-:W-:-:S03]  /*147b0*/  LOP3.LUT R32, R32, 0x30, RZ, 0x3c, !PT ;  /* 0x0000003020207812 */ /* 0x000fc600078e3cff */
[----:B------:R-:W-:Y:S04]  /*147c0*/  STS.U8 [R24+UR6+0x22100], R194 ;  /* 0x022100c218007988 */ /* 0x000fe80008000006 */
[----:B------:R-:W-:Y:S01]  /*147d0*/  STS.U8 [R24+UR6+0x20500], R177 ;  /* 0x020500b118007988 */ /* 0x000fe20008000006 */
[----:B------:R-:W-:-:S03]  /*147e0*/  IMAD R30, R30, 0x20, R31 ;  /* 0x000000201e1e7824 */ /* 0x000fc600078e021f */
[----:B------:R-:W-:Y:S04]  /*147f0*/  STS.U8 [R24+UR6+0x22500], R176 ;  /* 0x022500b018007988 */ /* 0x000fe80008000006 */
[----:B------:R-:W-:Y:S04]  /*14800*/  STS.U8 [R24+UR6+0x20900], R161 ;  /* 0x020900a118007988 */ /* 0x000fe80008000006 */
[----:B------:R-:W-:Y:S01]  /*14810*/  STS.U8 [R24+UR6+0x22900], R160 ;  /* 0x022900a018007988 */ /* 0x000fe20008000006 */
[----:B------:R-:W-:-:S03]  /*14820*/  LOP3.LUT R6, R218, 0x7f, RZ, 0xc0, !PT ;  /* 0x0000007fda067812 */ /* 0x000fc600078ec0ff */
[----:B------:R0:W-:Y:S01]  /*14830*/  STS.U8 [R24+UR6+0x20d00], R17 ;  /* 0x020d001118007988 */ /* 0x0001e20008000006 */
[----:B------:R-:W-:-:S03]  /*14840*/  LOP3.LUT R3, R218, 0x80, RZ, 0xc0, !PT ;  /* 0x00000080da037812 */ /* 0x000fc600078ec0ff */
[----:B--2---:R1:W-:Y:S01]  /*14850*/  STS.U8 [R24+UR6+0x22d00], R16 ;  /* 0x022d001018007988 */ /* 0x0043e20008000006 */
[----:B------:R-:W-:-:S03]  /*14860*/  LOP3.LUT R30, R30, 0x40, RZ, 0x3c, !PT ;  /* 0x000000401e1e7812 */ /* 0x000fc600078e3cff */
[----:B------:R-:W-:Y:S04]  /*14870*/  STS.U8 [R32+UR6+0x20180], R193 ;  /* 0x020180c120007988 */ /* 0x000fe80008000006 */
[----:B------:R-:W-:Y:S04]  /*14880*/  STS.U8 [R32+UR6+0x22180], R192 ;  /* 0x022180c020007988 */ /* 0x000fe80008000006 */
[----:B------:R-:W-:Y:S01]  /*14890*/  STS.U8 [R32+UR6+0x20580], R175 ;  /* 0x020580af20007988 */ /* 0x000fe20008000006 */
[----:B------:R-:W-:-:S03]  /*148a0*/  IMAD R3, R3, 0x20, R6 ;  /* 0x0000002003037824 */ /* 0x000fc600078e0206 */
[----:B------:R-:W-:Y:S04]  /*148b0*/  STS.U8 [R32+UR6+0x22580], R174 ;  /* 0x022580ae20007988 */ /* 0x000fe80008000006 */
[----:B------:R-:W-:Y:S04]  /*148c0*/  STS.U8 [R32+UR6+0x20980], R159 ;  /* 0x0209809f20007988 */ /* 0x000fe80008000006 */
[----:B------:R-:W-:Y:S04]  /*148d0*/  STS.U8 [R32+UR6+0x22980], R158 ;  /* 0x0229809e20007988 */ /* 0x000fe80008000006 */
[----:B----4-:R-:W-:Y:S04]  /*148e0*/  STS.U8 [R32+UR6+0x20d80], R15 ;  /* 0x020d800f20007988 */ /* 0x010fe80008000006 */
[----:B---3--:R-:W-:Y:S01]  /*148f0*/  STS.U8 [R32+UR6+0x22d80], R14 ;  /* 0x022d800e20007988 */ /* 0x008fe20008000006 */
[----:B------:R-:W-:-:S03]  /*14900*/  LOP3.LUT R3, R3, 0x50, RZ, 0x3c, !PT ;  /* 0x0000005003037812 */ /* 0x000fc600078e3cff */
[----:B------:R-:W-:Y:S01]  /*14910*/  STS.U8 [R30+UR6+0x20200], R191 ;  /* 0x020200bf1e007988 */ /* 0x000fe20008000006 */
[----:B0-----:R-:W-:-:S03]  /*14920*/  SHF.R.U32.HI R17, RZ, 0x5, R218 ;  /* 0x00000005ff117819 */ /* 0x001fc600000116da */
[----:B------:R-:W-:Y:S04]  /*14930*/  STS.U8 [R30+UR6+0x22200], R190 ;  /* 0x022200be1e007988 */ /* 0x000fe80008000006 */
[----:B------:R-:W-:Y:S04]  /*14940*/  STS.U8 [R30+UR6+0x20600], R173 ;  /* 0x020600ad1e007988 */ /* 0x000fe80008000006 */
[----:B------:R-:W-:Y:S01]  /*14950*/  STS.U8 [R30+UR6+0x22600], R172 ;  /* 0x022600ac1e007988 */ /* 0x000fe20008000006 */
[----:B------:R-:W-:-:S03]  /*14960*/  R2UR UR12, R17 ;  /* 0x00000000110c72ca */ /* 0x000fc600000e0000 */
[----:B------:R-:W-:Y:S01]  /*14970*/  STS.U8 [R30+UR6+0x20a00], R157 ;  /* 0x020a009d1e007988 */ /* 0x000fe20008000006 */
[----:B------:R-:W-:-:S03]  /*14980*/  LOP3.LUT R17, R218, 0x80, RZ, 0xc0, !PT ;  /* 0x00000080da117812 */ /* 0x000fc600078ec0ff */
        /* <DEDUP_REMOVED lines=10> */
[----:B------:R2:W-:Y:S01]  /*14a30*/  STS.U8 [R3+UR6+0x22e80], R9 ;  /* 0x022e800903007988 */ /* 0x0005e20008000006 */
[----:B------:R-:W-:-:S03]  /*14a40*/  USHF.L.U32 UR7, UR12, 0x7, URZ ;  /* 0x000000070c077899 */ /* 0x000fc6000800063f */
[----:B-1----:R-:W3:Y:S04]  /*14a50*/  LDL.64 R24, [R1+0x638] ;  /* 0x0006380001187983 */ /* 0x002ee80000100a00 */
[----:B0-----:R-:W4:Y:S01]  /*14a60*/  LDL R11, [R1+0x848] ;  /* 0x00084800010b7983 */ /* 0x001f220000100800 */
[----:B--2---:R-:W-:-:S03]  /*14a70*/  LOP3.LUT R3, R218, 0x80, RZ, 0xc0, !PT ;  /* 0x00000080da037812 */ /* 0x004fc600078ec0ff */
[----:B------:R-:W2:Y:S02]  /*14a80*/  LDL R10, [R1+0x85c] ;  /* 0x00085c00010a7983 */ /* 0x000ea40000100800 */
[----:B------:R-:W-:Y:S01]  /*14a90*/  IMAD R3, R3, 0x20, R6 ;  /* 0x0000002003037824 */ /* 0x000fe200078e0206 */
[----:B------:R-:W-:Y:S01]  /*14aa0*/  ULOP3.LUT UR7, UR7, 0x200, URZ, 0xc0, !UPT ;  /* 0x0000020007077892 */ /* 0x000fe2000f8ec03f */
[----:B------:R-:W2:Y:S03]  /*14ab0*/  LDL R16, [R1+0x858] ;  /* 0x0008580001107983 */ /* 0x000ea60000100800 */
[----:B------:R-:W-:Y:S01]  /*14ac0*/  LOP3.LUT R3, R3, 0x70, RZ, 0x3c, !PT ;  /* 0x0000007003037812 */ /* 0x000fe200078e3cff */
[----:B------:R-:W-:Y:S01]  /*14ad0*/  ULEA.HI UR7, UR6, UR7, URZ, 0x1c ;  /* 0x0000000706077291 */ /* 0x000fe2000f8fe03f */
[----:B------:R-:W2:Y:S03]  /*14ae0*/  LDL R15, [R1+0x860] ;  /* 0x00086000010f7983 */ /* 0x000ea60000100800 */
[----:B------:R-:W-:Y:S01]  /*14af0*/  ULOP3.LUT UR52, UR7, 0x3fff, URZ, 0xc0, !UPT ;  /* 0x00003fff07347892 */ /* 0x000fe2000f8ec03f */
[----:B------:R-:W-:Y:S01]  /*14b00*/  R2UR UR30, R28 ;  /* 0x000000001c1e72ca */ /* 0x000fe200000e0000 */
[----:B------:R-:W2:Y:S01]  /*14b10*/  LDL R6, [R1+0x870] ;  /* 0x0008700001067983 */ /* 0x000ea20000100800 */
[----:B------:R-:W-:-:S02]  /*14b20*/  R2UR UR34, R18 ;  /* 0x00000000122272ca */ /* 0x000fc400000e0000 */
[----:B------:R-:W-:Y:S01]  /*14b30*/  R2UR UR51, R21 ;  /* 0x00000000153372ca */ /* 0x000fe200000e0000 */
[----:B------:R-:W-:Y:S01]  /*14b40*/  UIADD3 UR44, UP0, UR52, 0x2, URZ ;  /* 0x00000002342c7890 */ /* 0x000fe2000ff1e03f */
[----:B------:R-:W-:Y:S01]  /*14b50*/  LOP3.LUT R18, R218, 0x7f, RZ, 0xc0, !PT ;  /* 0x0000007fda127812 */ /* 0x000fe200078ec0ff */
[----:B------:R-:W2:Y:S04]  /*14b60*/  LDL R21, [R1+0x86c] ;  /* 0x00086c0001157983 */ /* 0x000ea80000100800 */
[----:B------:R-:W-:Y:S01]  /*14b70*/  IMAD R17, R17, 0x20, R18 ;  /* 0x0000002011117824 */ /* 0x000fe200078e0212 */
[----:B------:R-:W-:Y:S01]  /*14b80*/  UMOV UR7, URZ ;  /* 0x0000003f00077c82 */ /* 0x000fe20008000000 */
[----:B------:R-:W-:Y:S01]  /*14b90*/  R2UR UR31, R29 ;  /* 0x000000001d1f72ca */ /* 0x000fe200000e0000 */
[----:B------:R-:W2:Y:S02]  /*14ba0*/  LDL R14, [R1+0x868] ;  /* 0x00086800010e7983 */ /* 0x000ea40000100800 */
[----:B------:R-:W-:Y:S01]  /*14bb0*/  LOP3.LUT R17, R17, 0x60, RZ, 0x3c, !PT ;  /* 0x0000006011117812 */ /* 0x000fe200078e3cff */
[----:B------:R-:W-:Y:S01]  /*14bc0*/  UIADD3.X UR45, UR7, 0x40000040, URZ, UP0, !UPT ;  /* 0x40000040072d7890 */ /* 0x000fe200087fe43f */
[----:B------:R-:W-:Y:S01]  /*14bd0*/  R2UR UR35, R19 ;  /* 0x00000000132372ca */ /* 0x000fe200000e0000 */
[----:B------:R-:W2:Y:S04]  /*14be0*/  LDL R13, [R1+0x87c] ;  /* 0x00087c00010d7983 */ /* 0x000ea80000100800 */
        /* <DEDUP_REMOVED lines=16> */
[----:B------:R0:W-:Y:S06]  /*14cf0*/  MEMBAR.ALL.CTA ;  /* 0x0000000000007992 */ /* 0x0001ec0000008000 */
[----:B0-----:R-:W0:Y:S04]  /*14d00*/  FENCE.VIEW.ASYNC.S ;  /* 0x00000000000073c6 */ /* 0x001e280000000000 */
[----:B------:R-:W2:Y:S04]  /*14d10*/  LDL R8, [R1+0x854] ;  /* 0x0008540001087983 */ /* 0x000ea80000100800 */
[----:B-1----:R-:W4:Y:S04]  /*14d20*/  LDL R3, [R1+0x84c] ;  /* 0x00084c0001037983 */ /* 0x002f280000100800 */
[----:B------:R-:W2:Y:S04]  /*14d30*/  LDL R5, [R1+0x850] ;  /* 0x0008500001057983 */ /* 0x000ea80000100800 */
[----:B------:R-:W2:Y:S04]  /*14d40*/  LDL R4, [R1+0x864] ;  /* 0x0008640001047983 */ /* 0x000ea80000100800 */
[----:B------:R-:W2:Y:S01]  /*14d50*/  LDL R22, [R1+0x874] ;  /* 0x0008740001167983 */ /* 0x000ea20000100800 */
[----:B0-----:R-:W-:Y:S01]  /*14d60*/  BAR.SYNC.DEFER_BLOCKING 0x0 ;  /* 0x0000000000007b1d */ /* 0x001fe20000010000 */
[----:B------:R-:W-:-:S02]  /*14d70*/  UIADD3.64 UR28, UR44, 0x2, URZ ;  /* 0x000000022c1c7897 */ /* 0x000fc4000fffe03f */
[----:B------:R-:W-:Y:S01]  /*14d80*/  UIADD3.64 UR32, UR44, 0x4, URZ ;  /* 0x000000042c207897 */ /* 0x000fe2000fffe03f */
[----:B------:R-:W-:Y:S02]  /*14d90*/  R2UR UR38, R26 ;  /* 0x000000001a2672ca */ /* 0x000fe400000e0000 */
[----:B------:R-:W-:Y:S01]  /*14da0*/  R2UR UR39, R27 ;  /* 0x000000001b2772ca */ /* 0x000fe200000e0000 */
[----:B------:R-:W-:Y:S01]  /*14db0*/  UIADD3.64 UR36, UR44, 0x7fe, URZ ;  /* 0x000007fe2c247897 */ /* 0x000fe2000fffe03f */
[----:B------:R-:W2:Y:S01]  /*14dc0*/  LDL R27, [R1+0x884] ;  /* 0x00088400011b7983 */ /* 0x000ea20000100800 */
[----:B------:R-:W-:-:S03]  /*14dd0*/  USHF.R.S32.HI UR7, URZ, 0x1f, UR4 ;  /* 0x0000001f3f077899 */ /* 0x000fc60008011404 */
[----:B------:R-:W2:Y:S01]  /*14de0*/  LDL R26, [R1+0x88c] ;  /* 0x00088c00011a7983 */ /* 0x000ea20000100800 */
[----:B------:R-:W-:-:S03]  /*14df0*/  R2UR UR50, R20 ;  /* 0x00000000143272ca */ /* 0x000fc600000e0000 */
[----:B------:R-:W2:Y:S01]  /*14e00*/  LDL R19, [R1+0x878] ;  /* 0x0008780001137983 */ /* 0x000ea20000100800 */
[----:B------:R-:W-:-:S03]  /*14e10*/  MOV R200, UR42 ;  /* 0x0000002a00c87c02 */ /* 0x000fc60008000f00 */
[----:B------:R-:W2:Y:S01]  /*14e20*/  LDL R20, [R1+0x894] ;  /* 0x0008940001147983 */ /* 0x000ea20000100800 */
[----:B------:R-:W-:-:S03]  /*14e30*/  WARPGROUP.ARRIVE ;  /* 0x00000000000079c5 */ /* 0x000fc60000000000 */
[----:B------:R-:W2:Y:S04]  /*14e40*/  LDL R32, [R1+0x8a4] ;  /* 0x0008a40001207983 */ /* 0x000ea80000100800 */
[----:B------:R-:W2:Y:S01]  /*14e50*/  LDL R31, [R1+0x8ac] ;  /* 0x0008ac00011f7983 */ /* 0x000ea20000100800 */
[----:B------:R-:W-:Y:S03]  /*14e60*/  QGMMA.64x32x32.F32.E4M3.E4M3 R168, gdesc[UR52], RZ, !UPT, gsb0 ;  /* 0x0060000034a879f3 */ /* 0x000fe6000c0008ff */
[----:B------:R-:W2:Y:S01]  /*14e70*/  LDL R30, [R1+0x8b4] ;  /* 0x0008b400011e7983 */ /* 0x000ea20000100800 */
[----:B---3--:R-:W-:Y:S01]  /*14e80*/  R2UR UR43, R25 ;  /* 0x00000000192b72ca */ /* 0x008fe200000e0000 */
[----:B------:R-:W-:-:S02]  /*14e90*/  UIADD3.64 UR40, UR44, 0x800, URZ ;  /* 0x000008002c287897 */ /* 0x000fc4000fffe03f */
[----:B------:R-:W3:Y:S04]  /*14ea0*/  LDL R25, [R1+0x880] ;  /* 0x0008800001197983 */ /* 0x000ee80000100800 */
[----:B------:R-:W3:Y:S04]  /*14eb0*/  LDL R23, [R1+0x898] ;  /* 0x0008980001177983 */ /* 0x000ee80000100800 */
[----:B------:R-:W3:Y:S04]  /*14ec0*/  LDL R18, [R1+0x888] ;  /* 0x0008880001127983 */ /* 0x000ee80000100800 */
[----:B------:R-:W3:Y:S04]  /*14ed0*/  LDL R29, [R1+0x8bc] ;  /* 0x0008bc00011d7983 */ /* 0x000ee80000100800 */
[----:B------:R-:W3:Y:S01]  /*14ee0*/  LDL R28, [R1+0x8b0] ;  /* 0x0008b000011c7983 */ /* 0x000ee20000100800 */
[----:B------:R-:W-:-:S02]  /*14ef0*/  WARPGROUP.DEPBAR.LE gsb0, 0x0 ;  /* 0x00008000000079c5 */ /* 0x000fc40000010000 */
[----:B------:R-:W-:-:S06]  /*14f00*/  WARPGROUP.ARRIVE ;  /* 0x00000000000079c5 */ /* 0x000fcc0000000000 */
[----:B------:R-:W-:Y:S03]  /*14f10*/  QGMMA.64x32x32.F32.E4M3.E4M3 R168, gdesc[UR44], R168, gsb0 ;  /* 0x006000002ca879f3 */ /* 0x000fe600080008a8 */
[----:B------:R-:W-:Y:S02]  /*14f20*/  WARPGROUP.DEPBAR.LE gsb0, 0x0 ;  /* 0x00008000000079c5 */ /* 0x000fe40000010000 */
[----:B------:R-:W-:-:S06]  /*14f30*/  WARPGROUP.ARRIVE ;  /* 0x00000000000079c5 */ /* 0x000fcc0000000000 */
[----:B------:R-:W-:Y:S03]  /*14f40*/  QGMMA.64x32x32.F32.E4M3.E4M3 R168, gdesc[UR28], R168, gsb0 ;  /* 0x006000001ca879f3 */ /* 0x000fe600080008a8 */
[----:B------:R-:W-:Y:S02]  /*14f50*/  WARPGROUP.DEPBAR.LE gsb0, 0x0 ;  /* 0x00008000000079c5 */ /* 0x000fe40000010000 */
[----:B------:R-:W-:-:S06]  /*14f60*/  WARPGROUP.ARRIVE ;  /* 0x00000000000079c5 */ /* 0x000fcc0000000000 */
[----:B------:R-:W-:Y:S01]  /*14f70*/  QGMMA.64x32x32.F32.E4M3.E4M3 R168, gdesc[UR32], R168, gsb0 ;  /* 0x0060000020a879f3 */ /* 0x000fe200080008a8 */
[----:B------:R-:W-:Y:S02]  /*14f80*/  R2UR UR42, R24 ;  /* 0x00000000182a72ca */ /* 0x000fe400000e0000 */
[----:B------:R-:W3:Y:S01]  /*14f90*/  LDL R24, [R1+0x890] ;  /* 0x0008900001187983 */ /* 0x000ee20000100800 */
[----:B------:R-:W-:Y:S02]  /*14fa0*/  WARPGROUP.DEPBAR.LE gsb0, 0x0 ;  /* 0x00008000000079c5 */ /* 0x000fe40000010000 */
[----:B------:R-:W-:-:S06]  /*14fb0*/  WARPGROUP.ARRIVE ;  /* 0x00000000000079c5 */ /* 0x000fcc0000000000 */
[----:B------:R-:W-:Y:S01]  /*14fc0*/  QGMMA.64x32x32.F32.E4M3.E4M3 R168, gdesc[UR36], R168, gsb0 ;  /* 0x0060000024a879f3 */ /* 0x000fe200080008a8 */
[----:B----4-:R-:W-:-:S04]  /*14fd0*/  IADD3 R2, P0, R3, UR4, RZ ;  /* 0x0000000403027c10 */ /* 0x010fc8000ff1e0ff */
[----:B------:R-:W-:Y:S02]  /*14fe0*/  IADD3.X R3, R11, UR7, RZ, P0, !PT ;  /* 0x000000070b037c10 */ /* 0x000fe400087fe4ff */
[----:B--2---:R-:W-:-:S03]  /*14ff0*/  IADD3 R10, P0, R10, UR4, RZ ;  /* 0x000000040a0a7c10 */ /* 0x004fc6000ff1e0ff */
[----:B------:R0:W2:Y:S01]  /*15000*/  LDG.E.U8 R17, desc[UR8][R2.64] ;  /* 0x0000000802117981 */ /* 0x0000a2000c1e1100 */
[----:B------:R-:W-:Y:S02]  /*15010*/  IADD3.X R11, R16, UR7, RZ, P0, !PT ;  /* 0x00000007100b7c10 */ /* 0x000fe400087fe4ff */
[----:B0-----:R-:W-:Y:S02]  /*15020*/  IADD3 R2, P0, R21, UR4, RZ ;  /* 0x0000000415027c10 */ /* 0x001fe4000ff1e0ff */
[----:B------:R-:W4:Y:S01]  /*15030*/  LDL R21, [R1+0x89c] ;  /* 0x00089c0001157983 */ /* 0x000f220000100800 */
[----:B------:R-:W-:Y:S01]  /*15040*/  IADD3 R8, P1, R8, UR4, RZ ;  /* 0x0000000408087c10 */ /* 0x000fe2000ff3e0ff */
[----:B------:R-:W-:Y:S02]  /*15050*/  WARPGROUP.DEPBAR.LE gsb0, 0x0 ;  /* 0x00008000000079c5 */ /* 0x000fe40000010000 */
[----:B------:R-:W-:-:S06]  /*15060*/  WARPGROUP.ARRIVE ;  /* 0x00000000000079c5 */ /* 0x000fcc0000000000 */
[----:B------:R-:W-:Y:S01]  /*15070*/  QGMMA.64x32x32.F32.E4M3.E4M3 R168, gdesc[UR40], R168, gsb0 ;  /* 0x0060000028a879f3 */ /* 0x000fe200080008a8 */
[----:B------:R-:W-:Y:S02]  /*15080*/  IADD3.X R9, R5, UR7, RZ, P1, !PT ;  /* 0x0000000705097c10 */ /* 0x000fe40008ffe4ff */
[----:B------:R-:W-:Y:S01]  /*15090*/  IADD3 R4, P1, R4, UR4, RZ ;  /* 0x0000000404047c10 */ /* 0x000fe2000ff3e0ff */
[----:B------:R-:W-:Y:S02]  /*150a0*/  UIADD3.64 UR48, UR44, 0x802, URZ ;  /* 0x000008022c307897 */ /* 0x000fe4000fffe03f */
[----:B------:R-:W-:Y:S01]  /*150b0*/  UIADD3.64 UR56, UR44, 0x804, URZ ;  /* 0x000008042c387897 */ /* 0x000fe2000fffe03f */
[----:B------:R-:W-:Y:S01]  /*150c0*/  IADD3.X R5, R15, UR7, RZ, P1, !PT ;  /* 0x000000070f057c10 */ /* 0x000fe20008ffe4ff */
[----:B------:R-:W-:Y:S01]  /*150d0*/  UMOV UR12, UR42 ;  /* 0x0000002a000c7c82 */ /* 0x000fe20008000000 */
[----:B------:R0:W2:Y:S01]  /*150e0*/  LDG.E.U8 R15, desc[UR8][R10.64] ;  /* 0x000000080a0f7981 */ /* 0x0000a2000c1e1100 */
[----:B------:R-:W-:Y:S01]  /*150f0*/  UMOV UR13, UR43 ;  /* 0x0000002b000d7c82 */ /* 0x000fe20008000000 */
[----:B------:R-:W-:Y:S01]  /*15100*/  UMOV UR16, UR38 ;  /* 0x0000002600107c82 */ /* 0x000fe20008000000 */
[----:B------:R-:W-:Y:S01]  /*15110*/  UMOV UR17, UR39 ;  /* 0x0000002700117c82 */ /* 0x000fe20008000000 */
[----:B------:R-:W-:Y:S01]  /*15120*/  IADD3.X R3, R14, UR7, RZ, P0, !PT ;  /* 0x000000070e037c10 */ /* 0x000fe200087fe4ff */
[----:B------:R-:W2:Y:S04]  /*15130*/  LDG.E.U8 R16, desc[UR8][R8.64] ;  /* 0x0000000808107981 */ /* 0x000ea8000c1e1100 */
[----:B------:R1:W2:Y:S01]  /*15140*/  LDG.E.U8 R14, desc[UR8][R4.64] ;  /* 0x00000008040e7981 */ /* 0x0002a2000c1e1100 */
[----:B0-----:R-:W-:-:S03]  /*15150*/  IADD3 R10, P1, R22, UR4, RZ ;  /* 0x00000004160a7c10 */ /* 0x001fc6000ff3e0ff */
[----:B------:R-:W2:Y:S01]  /*15160*/  LDL R22, [R1+0x8a0] ;  /* 0x0008a00001167983 */ /* 0x000ea20000100800 */
[----:B------:R-:W-:Y:S02]  /*15170*/  WARPGROUP.DEPBAR.LE gsb0, 0x0 ;  /* 0x00008000000079c5 */ /* 0x000fe40000010000 */
[----:B------:R-:W-:-:S06]  /*15180*/  WARPGROUP.ARRIVE ;  /* 0x00000000000079c5 */ /* 0x000fcc0000000000 */
[----:B------:R-:W-:Y:S03]  /*15190*/  QGMMA.64x32x32.F32.E4M3.E4M3 R168, gdesc[UR48], R168, gsb0 ;  /* 0x0060000030a879f3 */ /* 0x000fe600080008a8 */
[----:B------:R-:W-:Y:S02]  /*151a0*/  WARPGROUP.DEPBAR.LE gsb0, 0x0 ;  /* 0x00008000000079c5 */ /* 0x000fe40000010000 */
[----:B------:R-:W-:-:S06]  /*151b0*/  WARPGROUP.ARRIVE ;  /* 0x00000000000079c5 */ /* 0x000fcc0000000000 */
[----:B------:R-:W-:Y:S01]  /*151c0*/  QGMMA.64x32x32.F32.E4M3.E4M3 R168, gdesc[UR56], R168, gsb0 ;  /* 0x0060000038a879f3 */ /* 0x000fe200080008a8 */
[----:B------:R-:W-:Y:S01]  /*151d0*/  UMOV UR56, UR12 ;  /* 0x0000000c00387c82 */ /* 0x000fe20008000000 */
[----:B------:R-:W-:Y:S01]  /*151e0*/  UMOV UR57, UR13 ;  /* 0x0000000d00397c82 */ /* 0x000fe20008000000 */
[----:B------:R-:W-:Y:S01]  /*151f0*/  UIADD3.64 UR12, UR44, 0xffe, URZ ;  /* 0x00000ffe2c0c7897 */ /* 0x000fe2000fffe03f */
[----:B------:R-:W-:Y:S02]  /*15200*/  WARPGROUP.DEPBAR.LE gsb0, 0x0 ;  /* 0x00008000000079c5 */ /* 0x000fe40000010000 */
[----:B------:R-:W-:-:S06]  /*15210*/  WARPGROUP.ARRIVE ;  /* 0x00000000000079c5 */ /* 0x000fcc0000000000 */
[----:B------:R-:W-:Y:S01]  /*15220*/  QGMMA.64x32x32.F32.E4M3.E4M3 R168, gdesc[UR12], R168, gsb0 ;  /* 0x006000000ca879f3 */ /* 0x000fe200080008a8 */
[----:B------:R-:W-:Y:S01]  /*15230*/  UMOV UR12, UR16 ;  /* 0x00000010000c7c82 */ /* 0x000fe20008000000 */
[----:B------:R-:W-:Y:S01]  /*15240*/  UMOV UR13, UR17 ;  /* 0x00000011000d7c82 */ /* 0x000fe20008000000 */
[----:B------:R-:W-:Y:S01]  /*15250*/  IADD3.X R11, R6, UR7, RZ, P1, !PT ;  /* 0x00000007060b7c10 */ /* 0x000fe20008ffe4ff */
[----:B------:R-:W-:Y:S01]  /*15260*/  UIADD3.64 UR16, UR44, 0x1000, URZ ;  /* 0x000010002c107897 */ /* 0x000fe2000fffe03f */
[----:B------:R-:W2:Y:S01]  /*15270*/  LDL R6, [R1+0x8a8] ;  /* 0x0008a80001067983 */ /* 0x000ea20000100800 */
[----:B-1----:R-:W-:-:S03]  /*15280*/  IADD3 R4, P1, R27, UR4, RZ ;  /* 0x000000041b047c10 */ /* 0x002fc6000ff3e0ff */
[----:B------:R-:W2:Y:S01]  /*15290*/  LDL R27, [R1+0x8b8] ;  /* 0x0008b800011b7983 */ /* 0x000ea20000100800 */
[----:B------:R-:W-:-:S03]  /*152a0*/  IADD3 R8, P0, R13, UR4, RZ ;  /* 0x000000040d087c10 */ /* 0x000fc6000ff1e0ff */
[----:B------:R0:W2:Y:S01]  /*152b0*/  LDG.E.U8 R13, desc[UR8][R2.64] ;  /* 0x00000008020d7981 */ /* 0x0000a2000c1e1100 */
[----:B------:R-:W-:Y:S02]  /*152c0*/  IADD3.X R9, R19, UR7, RZ, P0, !PT ;  /* 0x0000000713097c10 */ /* 0x000fe400087fe4ff */
[----:B---3--:R-:W-:Y:S01]  /*152d0*/  IADD3.X R5, R25, UR7, RZ, P1, !PT ;  /* 0x0000000719057c10 */ /* 0x008fe20008ffe4ff */
[----:B------:R1:W3:Y:S04]  /*152e0*/  LDG.E.U8 R19, desc[UR8][R10.64] ;  /* 0x000000080a137981 */ /* 0x0002e8000c1e1100 */
[----:B------:R-:W3:Y:S01]  /*152f0*/  LDL R25, [R1+0x8c0] ;  /* 0x0008c00001197983 */ /* 0x000ee20000100800 */
[----:B0-----:R-:W-:-:S03]  /*15300*/  IADD3 R2, P2, R26, UR4, RZ ;  /* 0x000000041a027c10 */ /* 0x001fc6000ff5e0ff */
[----:B------:R-:W3:Y:S01]  /*15310*/  LDL R26, [R1+0x8c4] ;  /* 0x0008c400011a7983 */ /* 0x000ee20000100800 */
[----:B-1----:R-:W-:-:S03]  /*15320*/  IADD3 R10, P0, R20, UR4, RZ ;  /* 0x00000004140a7c10 */ /* 0x002fc6000ff1e0ff */
[----:B------:R4:W3:Y:S01]  /*15330*/  LDG.E.U8 R20, desc[UR8][R4.64] ;  /* 0x0000000804147981 */ /* 0x0008e2000c1e1100 */
[----:B------:R-:W-:-:S03]  /*15340*/  IADD3.X R11, R24, UR7, RZ, P0, !PT ;  /* 0x00000007180b7c10 */ /* 0x000fc600087fe4ff */
[----:B------:R-:W3:Y:S04]  /*15350*/  LDL R24, [R1+0x8cc] ;  /* 0x0008cc0001187983 */ /* 0x000ee80000100800 */
[----:B------:R-:W3:Y:S04]  /*15360*/  LDG.E.U8 R239, desc[UR8][R10.64] ;  /* 0x000000080aef7981 */ /* 0x000ee8000c1e1100 */
[----:B------:R-:W3:Y:S01]  /*15370*/  LDL R10, [R1+0x8d0] ;  /* 0x0008d000010a7983 */ /* 0x000ee20000100800 */
[----:B------:R-:W-:Y:S02]  /*15380*/  WARPGROUP.DEPBAR.LE gsb0, 0x0 ;  /* 0x00008000000079c5 */ /* 0x000fe40000010000 */
[----:B------:R-:W-:Y:S01]  /*15390*/  WARPGROUP.ARRIVE ;  /* 0x00000000000079c5 */ /* 0x000fe20000000000 */
[----:B----4-:R-:W-:Y:S01]  /*153a0*/  IADD3 R4, P0, R21, UR4, RZ ;  /* 0x0000000415047c10 */ /* 0x010fe2000ff1e0ff */
[----:B------:R-:W-:Y:S01]  /*153b0*/  UMOV UR20, UR34 ;  /* 0x0000002200147c82 */ /* 0x000fe20008000000 */
[----:B------:R-:W4:Y:S03]  /*153c0*/  LDL R21, [R1+0x8c8] ;  /* 0x0008c80001157983 */ /* 0x000f260000100800 */
[----:B------:R-:W-:Y:S01]  /*153d0*/  QGMMA.64x32x32.F32.E4M3.E4M3 R168, gdesc[UR16], R168, gsb0 ;  /* 0x0060000010a879f3 */ /* 0x000fe200080008a8 */
[----:B------:R-:W-:Y:S01]  /*153e0*/  IADD3.X R5, R23, UR7, RZ, P0, !PT ;  /* 0x0000000717057c10 */ /* 0x000fe200087fe4ff */
[----:B------:R-:W-:Y:S01]  /*153f0*/  UMOV UR21, UR35 ;  /* 0x0000002300157c82 */ /* 0x000fe20008000000 */
[----:B------:R-:W4:Y:S01]  /*15400*/  LDL R23, [R1+0x8d4] ;  /* 0x0008d40001177983 */ /* 0x000f220000100800 */
[----:B------:R-:W-:Y:S01]  /*15410*/  UMOV UR16, UR20 ;  /* 0x0000001400107c82 */ /* 0x000fe20008000000 */
[----:B------:R-:W-:Y:S01]  /*15420*/  UMOV UR17, UR21 ;  /* 0x0000001500117c82 */ /* 0x000fe20008000000 */
[----:B------:R-:W-:Y:S01]  /*15430*/  UIADD3.64 UR20, UR44, 0x1002, URZ ;  /* 0x000010022c147897 */ /* 0x000fe2000fffe03f */
[----:B------:R-:W-:Y:S01]  /*15440*/  IADD3.X R3, R18, UR7, RZ, P2, !PT ;  /* 0x0000000712037c10 */ /* 0x000fe200097fe4ff */
[----:B------:R-:W-:Y:S01]  /*15450*/  UMOV UR24, UR30 ;  /* 0x0000001e00187c82 */ /* 0x000fe20008000000 */
[----:B------:R-:W-:Y:S01]  /*15460*/  UMOV UR25, UR31 ;  /* 0x0000001f00197c82 */ /* 0x000fe20008000000 */
[----:B------:R-:W-:-:S02]  /*15470*/  UIADD3.64 UR28, UR44, 0x17fe, URZ ;  /* 0x000017fe2c1c7897 */ /* 0x000fc4000fffe03f */
[----:B------:R-:W-:Y:S01]  /*15480*/  UIADD3.64 UR32, UR44, 0x1800, URZ ;  /* 0x000018002c207897 */ /* 0x000fe2000fffe03f */
[----:B------:R0:W4:Y:S01]  /*15490*/  LDG.E.U8 R195, desc[UR8][R2.64] ;  /* 0x0000000802c37981 */ /* 0x000122000c1e1100 */
[----:B------:R-:W-:Y:S02]  /*154a0*/  R2UR UR39, R203 ;  /* 0x00000000cb2772ca */ /* 0x000fe400000e0000 */
[----:B------:R-:W-:Y:S01]  /*154b0*/  R2UR UR38, R202 ;  /* 0x00000000ca2672ca */ /* 0x000fe200000e0000 */
[----:B------:R1:W4:Y:S01]  /*154c0*/  LDG.E.U8 R18, desc[UR8][R8.64] ;  /* 0x0000000808127981 */ /* 0x000322000c1e1100 */
[----:B------:R-:W-:-:S03]  /*154d0*/  R2UR UR34, R204 ;  /* 0x00000000cc2272ca */ /* 0x000fc600000e0000 */
[----:B------:R-:W4:Y:S01]  /*154e0*/  LDG.E.U8 R241, desc[UR8][R4.64] ;  /* 0x0000000804f17981 */ /* 0x000f22000c1e1100 */
[----:B0-----:R-:W-:Y:S01]  /*154f0*/  IADD3 R2, P1, R32, UR4, RZ ;  /* 0x0000000420027c10 */ /* 0x001fe2000ff3e0ff */
[----:B------:R-:W-:Y:S02]  /*15500*/  UIADD3.64 UR36, UR44, 0x1802, URZ ;  /* 0x000018022c247897 */ /* 0x000fe4000fffe03f */
[----:B------:R-:W4:Y:S01]  /*15510*/  LDL R11, [R1+0x8f0] ;  /* 0x0008f000010b7983 */ /* 0x000f220000100800 */
[----:B------:R-:W-:Y:S02]  /*15520*/  WARPGROUP.DEPBAR.LE gsb0, 0x0 ;  /* 0x00008000000079c5 */ /* 0x000fe40000010000 */
[----:B------:R-:W-:Y:S01]  /*15530*/  WARPGROUP.ARRIVE ;  /* 0x00000000000079c5 */ /* 0x000fe20000000000 */
[----:B--2---:R-:W-:Y:S02]  /*15540*/  IADD3.X R3, R22, UR7, RZ, P1, !PT ;  /* 0x0000000716037c10 */ /* 0x004fe40008ffe4ff */
[----:B------:R-:W-:Y:S01]  /*15550*/  R2UR UR43, R201 ;  /* 0x00000000c92b72ca */ /* 0x000fe200000e0000 */
[----:B------:R-:W2:Y:S02]  /*15560*/  LDL R22, [R1+0x8dc] ;  /* 0x0008dc0001167983 */ /* 0x000ea40000100800 */
[----:B------:R-:W-:Y:S01]  /*15570*/  QGMMA.64x32x32.F32.E4M3.E4M3 R168, gdesc[UR20], R168, gsb0 ;  /* 0x0060000014a879f3 */ /* 0x000fe200080008a8 */
[----:B------:R-:W-:Y:S01]  /*15580*/  UMOV UR20, UR24 ;  /* 0x0000001800147c82 */ /* 0x000fe20008000000 */
[----:B------:R-:W-:Y:S01]  /*15590*/  UMOV UR21, UR25 ;  /* 0x0000001900157c82 */ /* 0x000fe20008000000 */
[----:B------:R-:W-:Y:S01]  /*155a0*/  UIADD3.64 UR24, UR44, 0x1004, URZ ;  /* 0x000010042c187897 */ /* 0x000fe2000fffe03f */
[----:B------:R-:W-:Y:S01]  /*155b0*/  R2UR UR31, R207 ;  /* 0x00000000cf1f72ca */ /* 0x000fe200000e0000 */
[----:B------:R0:W2:Y:S01]  /*155c0*/  LDG.E.U8 R242, desc[UR8][R2.64] ;  /* 0x0000000802f27981 */ /* 0x0000a2000c1e1100 */
[----:B------:R-:W-:-:S02]  /*155d0*/  R2UR UR30, R206 ;  /* 0x00000000ce1e72ca */ /* 0x000fc400000e0000 */
[----:B------:R-:W-:Y:S02]  /*155e0*/  R2UR UR35, R205 ;  /* 0x00000000cd2372ca */ /* 0x000fe400000e0000 */
[----:B------:R-:W-:Y:S01]  /*155f0*/  R2UR UR42, R200 ;  /* 0x00000000c82a72ca */ /* 0x000fe200000e0000 */
[----:B------:R-:W-:Y:S01]  /*15600*/  UIADD3.64 UR40, UR44, 0x1804, URZ ;  /* 0x000018042c287897 */ /* 0x000fe2000fffe03f */
[----:B-1----:R-:W-:Y:S01]  /*15610*/  IADD3 R8, P0, R31, UR4, RZ ;  /* 0x000000041f087c10 */ /* 0x002fe2000ff1e0ff */
[----:B------:R-:W-:Y:S01]  /*15620*/  UIADD3.64 UR48, UR44, 0x3fe, URZ ;  /* 0x000003fe2c307897 */ /* 0x000fe2000fffe03f */
[----:B------:R-:W2:Y:S01]  /*15630*/  LDL R31, [R1+0x8fc] ;  /* 0x0008fc00011f7983 */ /* 0x000ea20000100800 */
[----:B------:R-:W-:Y:S01]  /*15640*/  UMOV UR52, UR50 ;  /* 0x0000003200347c82 */ /* 0x000fe20008000000 */
[----:B------:R-:W-:Y:S02]  /*15650*/  UMOV UR53, UR51 ;  /* 0x0000003300357c82 */ /* 0x000fe40008000000 */
[----:B------:R-:W2:Y:S01]  /*15660*/  LDL.64 R32, [R1+0x628] ;  /* 0x0006280001207983 */ /* 0x000ea20000100a00 */
[----:B------:R-:W-:-:S02]  /*15670*/  WARPGROUP.DEPBAR.LE gsb0, 0x0 ;  /* 0x00008000000079c5 */ /* 0x000fc40000010000 */
[----:B------:R-:W-:-:S06]  /*15680*/  WARPGROUP.ARRIVE ;  /* 0x00000000000079c5 */ /* 0x000fcc0000000000 */
[----:B------:R-:W-:Y:S03]  /*15690*/  QGMMA.64x32x32.F32.E4M3.E4M3 R168, gdesc[UR24], R168, gsb0 ;  /* 0x0060000018a879f3 */ /* 0x000fe600080008a8 */
[----:B------:R-:W-:Y:S02]  /*156a0*/  WARPGROUP.DEPBAR.LE gsb0, 0x0 ;  /* 0x00008000000079c5 */ /* 0x000fe40000010000 */
[----:B------:R-:W-:-:S06]  /*156b0*/  WARPGROUP.ARRIVE ;  /* 0x00000000000079c5 */ /* 0x000fcc0000000000 */
[----:B------:R-:W-:Y:S01]  /*156c0*/  QGMMA.64x32x32.F32.E4M3.E4M3 R168, gdesc[UR28], R168, gsb0 ;  /* 0x006000001ca879f3 */ /* 0x000fe200080008a8 */
[----:B0-----:R-:W-:Y:S02]  /*156d0*/  IADD3 R2, P1, R29, UR4, RZ ;  /* 0x000000041d027c10 */ /* 0x001fe4000ff3e0ff */
[----:B------:R-:W2:Y:S01]  /*156e0*/  LDL R29, [R1+0x8e8] ;  /* 0x0008e800011d7983 */ /* 0x000ea20000100800 */
[----:B------:R-:W-:Y:S02]  /*156f0*/  WARPGROUP.DEPBAR.LE gsb0, 0x0 ;  /* 0x00008000000079c5 */ /* 0x000fe40000010000 */
[----:B------:R-:W-:-:S06]  /*15700*/  WARPGROUP.ARRIVE ;  /* 0x00000000000079c5 */ /* 0x000fcc0000000000 */
[----:B------:R-:W-:Y:S01]  /*15710*/  QGMMA.64x32x32.F32.E4M3.E4M3 R168, gdesc[UR32], R168, gsb0 ;  /* 0x0060000020a879f3 */ /* 0x000fe200080008a8 */
[----:B------:R-:W-:Y:S02]  /*15720*/  IADD3.X R9, R6, UR7, RZ, P0, !PT ;  /* 0x0000000706097c10 */ /* 0x000fe400087fe4ff */
[----:B------:R-:W2:Y:S01]  /*15730*/  LDL R6, [R1+0x8d8] ;  /* 0x0008d80001067983 */ /* 0x000ea20000100800 */
[----:B------:R-:W-:Y:S02]  /*15740*/  IADD3.X R3, R27, UR7, RZ, P1, !PT ;  /* 0x000000071b037c10 */ /* 0x000fe40008ffe4ff */
[----:B------:R-:W-:Y:S01]  /*15750*/  IADD3 R4, P0, R30, UR4, RZ ;  /* 0x000000041e047c10 */ /* 0x000fe2000ff1e0ff */
[----:B------:R-:W2:Y:S03]  /*15760*/  LDG.E.U8 R244, desc[UR8][R8.64] ;  /* 0x0000000808f47981 */ /* 0x000ea6000c1e1100 */
[----:B------:R-:W-:Y:S01]  /*15770*/  IADD3.X R5, R28, UR7, RZ, P0, !PT ;  /* 0x000000071c057c10 */ /* 0x000fe200087fe4ff */
[----:B------:R3:W2:Y:S04]  /*15780*/  LDG.E.U8 R27, desc[UR8][R2.64] ;  /* 0x00000008021b7981 */ /* 0x0006a8000c1e1100 */
[----:B------:R-:W2:Y:S04]  /*15790*/  LDL R30, [R1+0x8ec] ;  /* 0x0008ec00011e7983 */ /* 0x000ea80000100800 */
[----:B------:R-:W2:Y:S01]  /*157a0*/  LDL R9, [R1+0x904] ;  /* 0x0009040001097983 */ /* 0x000ea20000100800 */
[----:B---3--:R-:W-:-:S03]  /*157b0*/  IADD3 R2, P0, R26, UR4, RZ ;  /* 0x000000041a027c10 */ /* 0x008fc6000ff1e0ff */
[----:B------:R-:W3:Y:S01]  /*157c0*/  LDL R8, [R1+0x900] ;  /* 0x0009000001087983 */ /* 0x000ee20000100800 */
[----:B------:R-:W-:-:S03]  /*157d0*/  IADD3.X R3, R25, UR7, RZ, P0, !PT ;  /* 0x0000000719037c10 */ /* 0x000fc600087fe4ff */
[----:B------:R-:W3:Y:S04]  /*157e0*/  LDG.E.U8 R28, desc[UR8][R4.64] ;  /* 0x00000008041c7981 */ /* 0x000ee8000c1e1100 */
[----:B------:R0:W3:Y:S04]  /*157f0*/  LDG.E.U8 R26, desc[UR8][R2.64] ;  /* 0x00000008021a7981 */ /* 0x0000e8000c1e1100 */
[----:B------:R-:W3:Y:S01]  /*15800*/  LDL R5, [R1+0x914] ;  /* 0x0009140001057983 */ /* 0x000ee20000100800 */
[----:B0-----:R-:W-:-:S03]  /*15810*/  IADD3 R2, P0, R24, UR4, RZ ;  /* 0x0000000418027c10 */ /* 0x001fc6000ff1e0ff */
[----:B------:R-:W3:Y:S01]  /*15820*/  LDL R4, [R1+0x910] ;  /* 0x0009100001047983 */ /* 0x000ee20000100800 */
[----:B----4-:R-:W-:-:S03]  /*15830*/  IADD3.X R3, R21, UR7, RZ, P0, !PT ;  /* 0x0000000715037c10 */ /* 0x010fc600087fe4ff */
[----:B------:R-:W4:Y:S04]  /*15840*/  LDL R21, [R1+0x8f4] ;  /* 0x0008f40001157983 */ /* 0x000f280000100800 */
[----:B------:R0:W3:Y:S01]  /*15850*/  LDG.E.U8 R25, desc[UR8][R2.64] ;  /* 0x0000000802197981 */ /* 0x0000e2000c1e1100 */
[----:B------:R-:W-:Y:S02]  /*15860*/  WARPGROUP.DEPBAR.LE gsb0, 0x0 ;  /* 0x00008000000079c5 */ /* 0x000fe40000010000 */
[----:B------:R-:W-:Y:S01]  /*15870*/  WARPGROUP.ARRIVE ;  /* 0x00000000000079c5 */ /* 0x000fe20000000000 */
[----:B0-----:R-:W-:Y:S02]  /*15880*/  IADD3 R2, P0, R23, UR4, RZ ;  /* 0x0000000417027c10 */ /* 0x001fe4000ff1e0ff */
[----:B------:R-:W3:Y:S03]  /*15890*/  LDL R23, [R1+0x90c] ;  /* 0x00090c0001177983 */ /* 0x000ee60000100800 */
[----:B------:R-:W-:Y:S01]  /*158a0*/  QGMMA.64x32x32.F32.E4M3.E4M3 R168, gdesc[UR36], R168, gsb0 ;  /* 0x0060000024a879f3 */ /* 0x000fe200080008a8 */
[----:B------:R-:W-:-:S02]  /*158b0*/  IADD3.X R3, R10, UR7, RZ, P0, !PT ;  /* 0x000000070a037c10 */ /* 0x000fc400087fe4ff */
[----:B------:R-:W3:Y:S04]  /*158c0*/  LDL R10, [R1+0x8f8] ;  /* 0x0008f800010a7983 */ /* 0x000ee80000100800 */
[----:B------:R2:W3:Y:S02]  /*158d0*/  LDG.E.U8 R24, desc[UR8][R2.64] ;  /* 0x0000000802187981 */ /* 0x0004e4000c1e1100 */
[----:B--2---:R-:W-:Y:S02]  /*158e0*/  IADD3 R2, P0, R22, UR4, RZ ;  /* 0x0000000416027c10 */ /* 0x004fe4000ff1e0ff */
[----:B------:R-:W2:Y:S01]  /*158f0*/  LDL R22, [R1+0x908] ;  /* 0x0009080001167983 */ /* 0x000ea20000100800 */
[----:B------:R-:W-:Y:S02]  /*15900*/  WARPGROUP.DEPBAR.LE gsb0, 0x0 ;  /* 0x00008000000079c5 */ /* 0x000fe40000010000 */
[----:B------:R-:W-:-:S06]  /*15910*/  WARPGROUP.ARRIVE ;  /* 0x00000000000079c5 */ /* 0x000fcc0000000000 */
[----:B------:R-:W-:Y:S01]  /*15920*/  QGMMA.64x32x32.F32.E4M3.E4M3 R168, gdesc[UR40], R168, gsb0 ;  /* 0x0060000028a879f3 */ /* 0x000fe200080008a8 */
[----:B------:R-:W-:Y:S01]  /*15930*/  UMOV UR50, UR54 ;  /* 0x0000003600327c82 */ /* 0x000fe20008000000 */
[----:B------:R-:W-:Y:S01]  /*15940*/  UMOV UR51, UR55 ;  /* 0x0000003700337c82 */ /* 0x000fe20008000000 */
[----:B------:R-:W-:Y:S02]  /*15950*/  WARPGROUP.DEPBAR.LE gsb0, 0x0 ;  /* 0x00008000000079c5 */ /* 0x000fe40000010000 */
[----:B------:R-:W-:-:S06]  /*15960*/  WARPGROUP.ARRIVE ;  /* 0x00000000000079c5 */ /* 0x000fcc0000000000 */
[----:B------:R-:W-:Y:S01]  /*15970*/  QGMMA.64x32x32.F32.E4M3.E4M3 R152, gdesc[UR48], RZ, !UPT, gsb0 ;  /* 0x00600000309879f3 */ /* 0x000fe2000c0008ff */
[----:B------:R-:W-:Y:S01]  /*15980*/  UIADD3.64 UR48, UR44, 0x400, URZ ;  /* 0x000004002c307897 */ /* 0x000fe2000fffe03f */
[----:B------:R-:W-:Y:S01]  /*15990*/  UMOV UR50, UR46 ;  /* 0x0000002e00327c82 */ /* 0x000fe20008000000 */
[----:B------:R-:W-:Y:S01]  /*159a0*/  UMOV UR51, UR47 ;  /* 0x0000002f00337c82 */ /* 0x000fe20008000000 */
[----:B------:R-:W-:Y:S02]  /*159b0*/  WARPGROUP.DEPBAR.LE gsb0, 0x0 ;  /* 0x00008000000079c5 */ /* 0x000fe40000010000 */
[----:B------:R-:W-:-:S06]  /*159c0*/  WARPGROUP.ARRIVE ;  /* 0x00000000000079c5 */ /* 0x000fcc0000000000 */
[----:B------:R-:W-:Y:S01]  /*159d0*/  QGMMA.64x32x32.F32.E4M3.E4M3 R152, gdesc[UR48], R152, gsb0 ;  /* 0x00600000309879f3 */ /* 0x000fe20008000898 */
[----:B------:R-:W-:Y:S01]  /*159e0*/  UIADD3.64 UR48, UR44, 0x402, URZ ;  /* 0x000004022c307897 */ /* 0x000fe2000fffe03f */
[----:B------:R-:W-:Y:S01]  /*159f0*/  UMOV UR50, UR20 ;  /* 0x0000001400327c82 */ /* 0x000fe20008000000 */
[----:B------:R-:W-:Y:S01]  /*15a00*/  UMOV UR51, UR21 ;  /* 0x0000001500337c82 */ /* 0x000fe20008000000 */
[----:B------:R-:W-:-:S05]  /*15a10*/  IADD3.X R3, R6, UR7, RZ, P0, !PT ;  /* 0x0000000706037c10 */ /* 0x000fca00087fe4ff */
[----:B------:R0:W2:Y:S02]  /*15a20*/  LDG.E.U8 R6, desc[UR8][R2.64] ;  /* 0x0000000802067981 */ /* 0x0000a4000c1e1100 */
[----:B0-----:R-:W-:Y:S01]  /*15a30*/  IADD3 R2, P0, R35, UR4, RZ ;  /* 0x0000000423027c10 */ /* 0x001fe2000ff1e0ff */
[----:B------:R-:W-:Y:S02]  /*15a40*/  WARPGROUP.DEPBAR.LE gsb0, 0x0 ;  /* 0x00008000000079c5 */ /* 0x000fe40000010000 */
[----:B------:R-:W-:Y:S01]  /*15a50*/  WARPGROUP.ARRIVE ;  /* 0x00000000000079c5 */ /* 0x000fe20000000000 */
[----:B------:R-:W-:Y:S01]  /*15a60*/  IADD3.X R3, R34, UR7, RZ, P0, !PT ;  /* 0x0000000722037c10 */ /* 0x000fe200087fe4ff */
[----:B------:R-:W-:Y:S01]  /*15a70*/  UIADD3.64 UR20, UR44, 0x1402, URZ ;  /* 0x000014022c147897 */ /* 0x000fe2000fffe03f */
[----:B------:R-:W2:Y:S03]  /*15a80*/  LDL R34, [R1+0x9a8] ;  /* 0x0009a80001227983 */ /* 0x000ea60000100800 */
[----:B------:R-:W-:Y:S01]  /*15a90*/  QGMMA.64x32x32.F32.E4M3.E4M3 R152, gdesc[UR48], R152, gsb0 ;  /* 0x00600000309879f3 */ /* 0x000fe20008000898 */
[----:B------:R0:W2:Y:S04]  /*15aa0*/  LDG.E.U8 R252, desc[UR8][R2.64] ;  /* 0x0000000802fc7981 */ /* 0x0000a8000c1e1100 */
[----:B------:R-:W2:Y:S01]  /*15ab0*/  LDL R35, [R1+0xa0c] ;  /* 0x000a0c0001237983 */ /* 0x000ea20000100800 */
[----:B0-----:R-:W-:-:S03]  /*15ac0*/  IADD3 R2, P0, R30, UR4, RZ ;  /* 0x000000041e027c10 */ /* 0x001fc6000ff1e0ff */
[----:B------:R-:W2:Y:S01]  /*15ad0*/  LDL R30, [R1+0x91c] ;  /* 0x00091c00011e7983 */ /* 0x000ea20000100800 */
[----:B------:R-:W-:-:S03]  /*15ae0*/  IADD3.X R3, R29, UR7, RZ, P0, !PT ;  /* 0x000000071d037c10 */ /* 0x000fc600087fe4ff */
[----:B------:R-:W2:Y:S04]  /*15af0*/  LDL R29, [R1+0x918] ;  /* 0x00091800011d7983 */ /* 0x000ea80000100800 */
[----:B------:R4:W2:Y:S02]  /*15b00*/  LDG.E.U8 R251, desc[UR8][R2.64] ;  /* 0x0000000802fb7981 */ /* 0x0008a4000c1e1100 */
[----:B----4-:R-:W-:Y:S02]  /*15b10*/  IADD3 R2, P0, R21, UR4, RZ ;  /* 0x0000000415027c10 */ /* 0x010fe4000ff1e0ff */
[----:B------:R-:W4:Y:S02]  /*15b20*/  LDL R21, [R1+0x924] ;  /* 0x0009240001157983 */ /* 0x000f240000100800 */
[----:B------:R-:W-:-:S02]  /*15b30*/  IADD3.X R3, R11, UR7, RZ, P0, !PT ;  /* 0x000000070b037c10 */ /* 0x000fc400087fe4ff */
[----:B------:R-:W4:Y:S04]  /*15b40*/  LDL R11, [R1+0x920] ;  /* 0x00092000010b7983 */ /* 0x000f280000100800 */
[----:B------:R0:W4:Y:S02]  /*15b50*/  LDG.E.U8 R250, desc[UR8][R2.64] ;  /* 0x0000000802fa7981 */ /* 0x000124000c1e1100 */
[----:B0-----:R-:W-:Y:S02]  /*15b60*/  IADD3 R2, P0, R31, UR4, RZ ;  /* 0x000000041f027c10 */ /* 0x001fe4000ff1e0ff */
[----:B------:R-:W4:Y:S02]  /*15b70*/  LDL R31, [R1+0x92c] ;  /* 0x00092c00011f7983 */ /* 0x000f240000100800 */
[----:B---3--:R-:W-:-:S02]  /*15b80*/  IADD3.X R3, R10, UR7, RZ, P0, !PT ;  /* 0x000000070a037c10 */ /* 0x008fc400087fe4ff */
[----:B------:R-:W3:Y:S04]  /*15b90*/  LDL R10, [R1+0x928] ;  /* 0x00092800010a7983 */ /* 0x000ee80000100800 */
[----:B------:R0:W3:Y:S02]  /*15ba0*/  LDG.E.U8 R249, desc[UR8][R2.64] ;  /* 0x0000000802f97981 */ /* 0x0000e4000c1e1100 */
[----:B0-----:R-:W-:Y:S02]  /*15bb0*/  IADD3 R2, P0, R9, UR4, RZ ;  /* 0x0000000409027c10 */ /* 0x001fe4000ff1e0ff */
[----:B------:R-:W3:Y:S02]  /*15bc0*/  LDL R9, [R1+0x934] ;  /* 0x0009340001097983 */ /* 0x000ee40000100800 */
[----:B------:R-:W-:-:S02]  /*15bd0*/  IADD3.X R3, R8, UR7, RZ, P0, !PT ;  /* 0x0000000708037c10 */ /* 0x000fc400087fe4ff */
[----:B------:R-:W3:Y:S01]  /*15be0*/  LDL R8, [R1+0x930] ;  /* 0x0009300001087983 */ /* 0x000ee20000100800 */
[----:B------:R-:W-:Y:S01]  /*15bf0*/  UIADD3.64 UR48, UR44, 0x404, URZ ;  /* 0x000004042c307897 */ /* 0x000fe2000fffe03f */
[----:B------:R-:W-:Y:S02]  /*15c00*/  WARPGROUP.DEPBAR.LE gsb0, 0x0 ;  /* 0x00008000000079c5 */ /* 0x000fe40000010000 */
[----:B------:R-:W-:Y:S01]  /*15c10*/  WARPGROUP.ARRIVE ;  /* 0x00000000000079c5 */ /* 0x000fe20000000000 */
[----:B------:R0:W3:Y:S01]  /*15c20*/  LDG.E.U8 R248, desc[UR8][R2.64] ;  /* 0x0000000802f87981 */ /* 0x0000e2000c1e1100 */
[----:B------:R-:W-:Y:S01]  /*15c30*/  UMOV UR50, UR16 ;  /* 0x0000001000327c82 */ /* 0x000fe20008000000 */
[----:B------:R-:W-:-:S03]  /*15c40*/  UMOV UR51, UR17 ;  /* 0x0000001100337c82 */ /* 0x000fc60008000000 */
[----:B------:R-:W-:Y:S01]  /*15c50*/  QGMMA.64x32x32.F32.E4M3.E4M3 R152, gdesc[UR48], R152, gsb0 ;  /* 0x00600000309879f3 */ /* 0x000fe20008000898 */
[----:B0-----:R-:W-:Y:S02]  /*15c60*/  IADD3 R2, P0, R23, UR4, RZ ;  /* 0x0000000417027c10 */ /* 0x001fe4000ff1e0ff */
[----:B------:R-:W3:Y:S02]  /*15c70*/  LDL R23, [R1+0x93c] ;  /* 0x00093c0001177983 */ /* 0x000ee40000100800 */
[----:B--2---:R-:W-:Y:S02]  /*15c80*/  IADD3.X R3, R22, UR7, RZ, P0, !PT ;  /* 0x0000000716037c10 */ /* 0x004fe400087fe4ff */
[----:B------:R-:W2:Y:S04]  /*15c90*/  LDL R22, [R1+0x938] ;  /* 0x0009380001167983 */ /* 0x000ea80000100800 */
[----:B------:R0:W2:Y:S02]  /*15ca0*/  LDG.E.U8 R247, desc[UR8][R2.64] ;  /* 0x0000000802f77981 */ /* 0x0000a4000c1e1100 */
[----:B0-----:R-:W-:-:S02]  /*15cb0*/  IADD3 R2, P0, R5, UR4, RZ ;  /* 0x0000000405027c10 */ /* 0x001fc4000ff1e0ff */
[----:B------:R-:W2:Y:S02]  /*15cc0*/  LDL R5, [R1+0x944] ;  /* 0x0009440001057983 */ /* 0x000ea40000100800 */
[----:B------:R-:W-:Y:S02]  /*15cd0*/  IADD3.X R3, R4, UR7, RZ, P0, !PT ;  /* 0x0000000704037c10 */ /* 0x000fe400087fe4ff */
[----:B------:R-:W2:Y:S01]  /*15ce0*/  LDL R4, [R1+0x940] ;  /* 0x0009400001047983 */ /* 0x000ea20000100800 */
[----:B------:R-:W-:Y:S01]  /*15cf0*/  UIADD3.64 UR48, UR44, 0xbfe, URZ ;  /* 0x00000bfe2c307897 */ /* 0x000fe2000fffe03f */
[----:B------:R-:W-:Y:S01]  /*15d00*/  UMOV UR50, UR12 ;  /* 0x0000000c00327c82 */ /* 0x000fe20008000000 */
[----:B------:R-:W-:Y:S01]  /*15d10*/  UMOV UR51, UR13 ;  /* 0x0000000d00337c82 */ /* 0x000fe20008000000 */
[----:B------:R0:W2:Y:S01]  /*15d20*/  LDG.E.U8 R246, desc[UR8][R2.64] ;  /* 0x0000000802f67981 */ /* 0x0000a2000c1e1100 */
[----:B------:R-:W-:Y:S02]  /*15d30*/  WARPGROUP.DEPBAR.LE gsb0, 0x0 ;  /* 0x00008000000079c5 */ /* 0x000fe40000010000 */
[----:B------:R-:W-:-:S06]  /*15d40*/  WARPGROUP.ARRIVE ;  /* 0x00000000000079c5 */ /* 0x000fcc0000000000 */
[----:B------:R-:W-:Y:S01]  /*15d50*/  QGMMA.64x32x32.F32.E4M3.E4M3 R152, gdesc[UR48], R152, gsb0 ;  /* 0x00600000309879f3 */ /* 0x000fe20008000898 */
        /* <DEDUP_REMOVED lines=13> */
[----:B0-----:R-:W-:Y:S02]  /*15e30*/  IADD3 R2, P0, R30, UR4, RZ ;  /* 0x000000041e027c10 */ /* 0x001fe4000ff1e0ff */
[----:B------:R-:W2:Y:S02]  /*15e40*/  LDL R30, [R1+0x94c] ;  /* 0x00094c00011e7983 */ /* 0x000ea40000100800 */
[----:B------:R-:W-:Y:S02]  /*15e50*/  IADD3.X R3, R29, UR7, RZ, P0, !PT ;  /* 0x000000071d037c10 */ /* 0x000fe400087fe4ff */
[----:B------:R-:W2:Y:S04]  /*15e60*/  LDL R29, [R1+0x948] ;  /* 0x00094800011d7983 */ /* 0x000ea80000100800 */
[----:B------:R4:W2:Y:S02]  /*15e70*/  LDG.E.U8 R245, desc[UR8][R2.64] ;  /* 0x0000000802f57981 */ /* 0x0008a4000c1e1100 */
[----:B----4-:R-:W-:-:S02]  /*15e80*/  IADD3 R2, P0, R21, UR4, RZ ;  /* 0x0000000415027c10 */ /* 0x010fc4000ff1e0ff */
[----:B------:R-:W4:Y:S02]  /*15e90*/  LDL R21, [R1+0x954] ;  /* 0x0009540001157983 */ /* 0x000f240000100800 */
[----:B------:R-:W-:Y:S02]  /*15ea0*/  IADD3.X R3, R11, UR7, RZ, P0, !PT ;  /* 0x000000070b037c10 */ /* 0x000fe400087fe4ff */
[----:B------:R-:W4:Y:S01]  /*15eb0*/  LDL R11, [R1+0x950] ;  /* 0x00095000010b7983 */ /* 0x000f220000100800 */
[----:B------:R-:W-:Y:S01]  /*15ec0*/  UMOV UR50, UR58 ;  /* 0x0000003a00327c82 */ /* 0x000fe20008000000 */
[----:B------:R-:W-:Y:S02]  /*15ed0*/  UMOV UR51, UR59 ;  /* 0x0000003b00337c82 */ /* 0x000fe40008000000 */
[----:B------:R0:W4:Y:S01]  /*15ee0*/  LDG.E.U8 R243, desc[UR8][R2.64] ;  /* 0x0000000802f37981 */ /* 0x000122000c1e1100 */
[----:B------:R-:W-:Y:S02]  /*15ef0*/  WARPGROUP.DEPBAR.LE gsb0, 0x0 ;  /* 0x00008000000079c5 */ /* 0x000fe40000010000 */
[----:B------:R-:W-:Y:S01]  /*15f00*/  WARPGROUP.ARRIVE ;  /* 0x00000000000079c5 */ /* 0x000fe20000000000 */
[----:B0-----:R-:W-:-:S02]  /*15f10*/  IADD3 R2, P0, R31, UR4, RZ ;  /* 0x000000041f027c10 */ /* 0x001fc4000ff1e0ff */
[----:B------:R-:W4:Y:S03]  /*15f20*/  LDL R31, [R1+0x97c] ;  /* 0x00097c00011f7983 */ /* 0x000f260000100800 */
[----:B------:R-:W-:Y:S01]  /*15f30*/  QGMMA.64x32x32.F32.E4M3.E4M3 R152, gdesc[UR48], R152, gsb0 ;  /* 0x00600000309879f3 */ /* 0x000fe20008000898 */
[----:B------:R-:W-:Y:S02]  /*15f40*/  R2UR UR50, R32 ;  /* 0x00000000203272ca */ /* 0x000fe400000e0000 */
[----:B------:R-:W4:Y:S01]  /*15f50*/  LDL R32, [R1+0x95c] ;  /* 0x00095c0001207983 */ /* 0x000f220000100800 */
[----:B---3--:R-:W-:-:S03]  /*15f60*/  IADD3.X R3, R10, UR7, RZ, P0, !PT ;  /* 0x000000070a037c10 */ /* 0x008fc600087fe4ff */
[----:B------:R-:W3:Y:S04]  /*15f70*/  LDL R10, [R1+0x958] ;  /* 0x00095800010a7983 */ /* 0x000ee80000100800 */
[----:B------:R0:W3:Y:S02]  /*15f80*/  LDG.E.U8 R240, desc[UR8][R2.64] ;  /* 0x0000000802f07981 */ /* 0x0000e4000c1e1100 */
[----:B0-----:R-:W-:Y:S02]  /*15f90*/  IADD3 R2, P0, R9, UR4, RZ ;  /* 0x0000000409027c10 */ /* 0x001fe4000ff1e0ff */
[----:B------:R-:W3:Y:S02]  /*15fa0*/  LDL R9, [R1+0x964] ;  /* 0x0009640001097983 */ /* 0x000ee40000100800 */
[----:B------:R-:W-:-:S02]  /*15fb0*/  IADD3.X R3, R8, UR7, RZ, P0, !PT ;  /* 0x0000000708037c10 */ /* 0x000fc400087fe4ff */
[----:B------:R-:W3:Y:S04]  /*15fc0*/  LDL R8, [R1+0x960] ;  /* 0x0009600001087983 */ /* 0x000ee80000100800 */
[----:B------:R0:W3:Y:S02]  /*15fd0*/  LDG.E.U8 R238, desc[UR8][R2.64] ;  /* 0x0000000802ee7981 */ /* 0x0000e4000c1e1100 */
[----:B0-----:R-:W-:Y:S02]  /*15fe0*/  IADD3 R2, P0, R23, UR4, RZ ;  /* 0x0000000417027c10 */ /* 0x001fe4000ff1e0ff */
[----:B------:R-:W3:Y:S02]  /*15ff0*/  LDL R23, [R1+0x96c] ;  /* 0x00096c0001177983 */ /* 0x000ee40000100800 */
[----:B--2---:R-:W-:-:S02]  /*16000*/  IADD3.X R3, R22, UR7, RZ, P0, !PT ;  /* 0x0000000716037c10 */ /* 0x004fc400087fe4ff */
[----:B------:R-:W2:Y:S04]  /*16010*/  LDL R22, [R1+0x968] ;  /* 0x0009680001167983 */ /* 0x000ea80000100800 */
[----:B------:R0:W2:Y:S02]  /*16020*/  LDG.E.U8 R237, desc[UR8][R2.64] ;  /* 0x0000000802ed7981 */ /* 0x0000a4000c1e1100 */
[----:B0-----:R-:W-:Y:S02]  /*16030*/  IADD3 R2, P0, R5, UR4, RZ ;  /* 0x0000000405027c10 */ /* 0x001fe4000ff1e0ff */
[----:B------:R-:W2:Y:S02]  /*16040*/  LDL R5, [R1+0x974] ;  /* 0x0009740001057983 */ /* 0x000ea40000100800 */
[----:B------:R-:W-:-:S02]  /*16050*/  IADD3.X R3, R4, UR7, RZ, P0, !PT ;  /* 0x0000000704037c10 */ /* 0x000fc400087fe4ff */
[----:B------:R-:W2:Y:S04]  /*16060*/  LDL R4, [R1+0x970] ;  /* 0x0009700001047983 */ /* 0x000ea80000100800 */
[----:B------:R0:W2:Y:S02]  /*16070*/  LDG.E.U8 R236, desc[UR8][R2.64] ;  /* 0x0000000802ec7981 */ /* 0x0000a4000c1e1100 */
[----:B0-----:R-:W-:Y:S02]  /*16080*/  IADD3 R2, P0, R30, UR4, RZ ;  /* 0x000000041e027c10 */ /* 0x001fe4000ff1e0ff */
[----:B------:R-:W2:Y:S02]  /*16090*/  LDL R30, [R1+0x978] ;  /* 0x00097800011e7983 */ /* 0x000ea40000100800 */
[----:B------:R-:W-:-:S02]  /*160a0*/  IADD3.X R3, R29, UR7, RZ, P0, !PT ;  /* 0x000000071d037c10 */ /* 0x000fc400087fe4ff */
        /* <DEDUP_REMOVED lines=8> */
[----:B------:R-:W-:Y:S01]  /*16130*/  R2UR UR51, R33 ;  /* 0x00000000213372ca */ /* 0x000fe200000e0000 */
[----:B------:R-:W4:Y:S01]  /*16140*/  LDL R32, [R1+0x9bc] ;  /* 0x0009bc0001207983 */ /* 0x000f220000100800 */
[----:B---3--:R-:W-:-:S03]  /*16150*/  IADD3.X R3, R10, UR7, RZ, P0, !PT ;  /* 0x000000070a037c10 */ /* 0x008fc600087fe4ff */
[----:B------:R-:W3:Y:S04]  /*16160*/  LDL R10, [R1+0x988] ;  /* 0x00098800010a7983 */ /* 0x000ee80000100800 */
[----:B------:R0:W3:Y:S04]  /*16170*/  LDG.E.U8 R233, desc[UR8][R2.64] ;  /* 0x0000000802e97981 */ /* 0x0000e8000c1e1100 */
[----:B------:R-:W3:Y:S01]  /*16180*/  LDL R33, [R1+0x9b4] ;  /* 0x0009b40001217983 */ /* 0x000ee20000100800 */
[----:B0-----:R-:W-:-:S03]  /*16190*/  IADD3 R2, P0, R9, UR4, RZ ;  /* 0x0000000409027c10 */ /* 0x001fc6000ff1e0ff */
[----:B------:R-:W3:Y:S01]  /*161a0*/  LDL R9, [R1+0x994] ;  /* 0x0009940001097983 */ /* 0x000ee20000100800 */
[----:B------:R-:W-:-:S03]  /*161b0*/  IADD3.X R3, R8, UR7, RZ, P0, !PT ;  /* 0x0000000708037c10 */ /* 0x000fc600087fe4ff */
        /* <DEDUP_REMOVED lines=41> */
[----:B------:R4:W2:Y:S01]  /*16450*/  LDG.E.U8 R224, desc[UR8][R2.64] ;  /* 0x0000000802e07981 */ /* 0x0008a2000c1e1100 */
[----:B------:R-:W-:Y:S01]  /*16460*/  UIADD3.64 UR12, UR44, 0x13fe, URZ ;  /* 0x000013fe2c0c7897 */ /* 0x000fe2000fffe03f */
[----:B------:R-:W-:Y:S02]  /*16470*/  WARPGROUP.DEPBAR.LE gsb0, 0x0 ;  /* 0x00008000000079c5 */ /* 0x000fe40000010000 */
[----:B------:R-:W-:-:S06]  /*16480*/  WARPGROUP.ARRIVE ;  /* 0x00000000000079c5 */ /* 0x000fcc0000000000 */
[----:B------:R-:W-:Y:S01]  /*16490*/  QGMMA.64x32x32.F32.E4M3.E4M3 R152, gdesc[UR12], R152, gsb0 ;  /* 0x006000000c9879f3 */ /* 0x000fe20008000898 */
[----:B----4-:R-:W-:Y:S02]  /*164a0*/  IADD3 R2, P0, R21, UR4, RZ ;  /* 0x0000000415027c10 */ /* 0x010fe4000ff1e0ff */
[----:B------:R-:W4:Y:S02]  /*164b0*/  LDL R21, [R1+0x9e0] ;  /* 0x0009e00001157983 */ /* 0x000f240000100800 */
[----:B------:R-:W-:Y:S01]  /*164c0*/  IADD3.X R3, R34, UR7, RZ, P0, !PT ;  /* 0x0000000722037c10 */ /* 0x000fe200087fe4ff */
[----:B------:R-:W-:Y:S01]  /*164d0*/  UIADD3.64 UR16, UR44, 0x1400, URZ ;  /* 0x000014002c107897 */ /* 0x000fe2000fffe03f */
[----:B------:R-:W-:Y:S02]  /*164e0*/  WARPGROUP.DEPBAR.LE gsb0, 0x0 ;  /* 0x00008000000079c5 */ /* 0x000fe40000010000 */
[----:B------:R-:W4:Y:S04]  /*164f0*/  LDL R34, [R1+0xa08] ;  /* 0x000a080001227983 */ /* 0x000f280000100800 */
[----:B------:R0:W4:Y:S02]  /*16500*/  LDG.E.U8 R223, desc[UR8][R2.64] ;  /* 0x0000000802df7981 */ /* 0x000124000c1e1100 */
[----:B0-----:R-:W-:Y:S01]  /*16510*/  IADD3 R2, P0, R33, UR4, RZ ;  /* 0x0000000421027c10 */ /* 0x001fe2000ff1e0ff */
[----:B------:R-:W-:Y:S01]  /*16520*/  WARPGROUP.ARRIVE ;  /* 0x00000000000079c5 */ /* 0x000fe20000000000 */
[----:B------:R-:W4:Y:S02]  /*16530*/  LDL R33, [R1+0xa14] ;  /* 0x000a140001217983 */ /* 0x000f240000100800 */
[----:B------:R-:W-:-:S02]  /*16540*/  IADD3.X R3, R11, UR7, RZ, P0, !PT ;  /* 0x000000070b037c10 */ /* 0x000fc400087fe4ff */
[----:B------:R-:W4:Y:S01]  /*16550*/  LDL R11, [R1+0x9ec] ;  /* 0x0009ec00010b7983 */ /* 0x000f220000100800 */
[----:B------:R-:W-:Y:S03]  /*16560*/  QGMMA.64x32x32.F32.E4M3.E4M3 R152, gdesc[UR16], R152, gsb0 ;  /* 0x00600000109879f3 */ /* 0x000fe60008000898 */
        /* <DEDUP_REMOVED lines=13> */
[----:B------:R-:W-:-:S02]  /*16640*/  IADD3.X R3, R30, UR7, RZ, P0, !PT ;  /* 0x000000071e037c10 */ /* 0x000fc400087fe4ff */
[----:B------:R-:W3:Y:S04]  /*16650*/  LDL R30, [R1+0xa18] ;  /* 0x000a1800011e7983 */ /* 0x000ee80000100800 */
[----:B------:R0:W3:Y:S02]  /*16660*/  LDG.E.U8 R219, desc[UR8][R2.64] ;  /* 0x0000000802db7981 */ /* 0x0000e4000c1e1100 */
[----:B0-----:R-:W-:Y:S01]  /*16670*/  IADD3 R2, P0, R29, UR4, RZ ;  /* 0x000000041d027c10 */ /* 0x001fe2000ff1e0ff */
[----:B------:R-:W-:Y:S02]  /*16680*/  WARPGROUP.DEPBAR.LE gsb0, 0x0 ;  /* 0x00008000000079c5 */ /* 0x000fe40000010000 */
[----:B------:R-:W3:Y:S01]  /*16690*/  LDL R29, [R1+0xa24] ;  /* 0x000a2400011d7983 */ /* 0x000ee20000100800 */
[----:B------:R-:W-:Y:S01]  /*166a0*/  IADD3.X R3, R23, UR7, RZ, P0, !PT ;  /* 0x0000000717037c10 */ /* 0x000fe200087fe4ff */
[----:B------:R-:W-:-:S02]  /*166b0*/  WARPGROUP.ARRIVE ;  /* 0x00000000000079c5 */ /* 0x000fc40000000000 */
[----:B------:R-:W3:Y:S04]  /*166c0*/  LDL R23, [R1+0xa20] ;  /* 0x000a200001177983 */ /* 0x000ee80000100800 */
[----:B------:R2:W3:Y:S01]  /*166d0*/  LDG.E.U8 R218, desc[UR8][R2.64] ;  /* 0x0000000802da7981 */ /* 0x0004e2000c1e1100 */
[----:B------:R-:W-:Y:S01]  /*166e0*/  QGMMA.64x32x32.F32.E4M3.E4M3 R152, gdesc[UR20], R152, gsb0 ;  /* 0x00600000149879f3 */ /* 0x000fe20008000898 */
[----:B--2---:R-:W-:Y:S02]  /*166f0*/  IADD3 R2, P0, R5, UR4, RZ ;  /* 0x0000000405027c10 */ /* 0x004fe4000ff1e0ff */
[----:B------:R-:W2:Y:S02]  /*16700*/  LDL R5, [R1+0x9fc] ;  /* 0x0009fc0001057983 */ /* 0x000ea40000100800 */
[----:B------:R-:W-:-:S02]  /*16710*/  IADD3.X R3, R4, UR7, RZ, P0, !PT ;  /* 0x0000000704037c10 */ /* 0x000fc400087fe4ff */
[----:B------:R-:W2:Y:S01]  /*16720*/  LDL R4, [R1+0x9f8] ;  /* 0x0009f80001047983 */ /* 0x000ea20000100800 */
[----:B------:R-:W-:-:S03]  /*16730*/  R2UR UR53, R213 ;  /* 0x00000000d53572ca */ /* 0x000fc600000e0000 */
[----:B------:R0:W2:Y:S01]  /*16740*/  LDG.E.U8 R213, desc[UR8][R2.64] ;  /* 0x0000000802d57981 */ /* 0x0000a2000c1e1100 */
[----:B------:R-:W-:Y:S02]  /*16750*/  R2UR UR52, R212 ;  /* 0x00000000d43472ca */ /* 0x000fe400000e0000 */
[----:B0-----:R-:W-:Y:S02]  /*16760*/  IADD3 R2, P0, R22, UR4, RZ ;  /* 0x0000000416027c10 */ /* 0x001fe4000ff1e0ff */
[----:B------:R-:W2:Y:S01]  /*16770*/  LDL R22, [R1+0xa2c] ;  /* 0x000a2c0001167983 */ /* 0x000ea20000100800 */
[----:B------:R-:W-:Y:S01]  /*16780*/  UIADD3.64 UR24, UR44, 0x1404, URZ ;  /* 0x000014042c187897 */ /* 0x000fe2000fffe03f */
[----:B------:R-:W-:Y:S02]  /*16790*/  WARPGROUP.DEPBAR.LE gsb0, 0x0 ;  /* 0x00008000000079c5 */ /* 0x000fe40000010000 */
[----:B------:R-:W-:-:S06]  /*167a0*/  WARPGROUP.ARRIVE ;  /* 0x00000000000079c5 */ /* 0x000fcc0000000000 */
[----:B------:R-:W-:Y:S01]  /*167b0*/  QGMMA.64x32x32.F32.E4M3.E4M3 R152, gdesc[UR24], R152, gsb0 ;  /* 0x00600000189879f3 */ /* 0x000fe20008000898 */
[----:B------:R-:W-:Y:S01]  /*167c0*/  UIADD3.64 UR28, UR44, 0x1bfe, URZ ;  /* 0x00001bfe2c1c7897 */ /* 0x000fe2000fffe03f */
[----:B----4-:R-:W-:Y:S02]  /*167d0*/  IADD3.X R3, R21, UR7, RZ, P0, !PT ;  /* 0x0000000715037c10 */ /* 0x010fe400087fe4ff */
[----:B------:R-:W4:Y:S04]  /*167e0*/  LDL R21, [R1+0xa28] ;  /* 0x000a280001157983 */ /* 0x000f280000100800 */
[----:B------:R0:W4:Y:S02]  /*167f0*/  LDG.E.U8 R212, desc[UR8][R2.64] ;  /* 0x0000000802d47981 */ /* 0x000124000c1e1100 */
[----:B0-----:R-:W-:-:S02]  /*16800*/  IADD3 R2, P0, R11, UR4, RZ ;  /* 0x000000040b027c10 */ /* 0x001fc4000ff1e0ff */
[----:B------:R-:W4:Y:S02]  /*16810*/  LDL R11, [R1+0xa34] ;  /* 0x000a3400010b7983 */ /* 0x000f240000100800 */
[----:B---3--:R-:W-:Y:S02]  /*16820*/  IADD3.X R3, R10, UR7, RZ, P0, !PT ;  /* 0x000000070a037c10 */ /* 0x008fe400087fe4ff */
[----:B------:R-:W3:Y:S04]  /*16830*/  LDL R10, [R1+0xa30] ;  /* 0x000a3000010a7983 */ /* 0x000ee80000100800 */
[----:B------:R0:W3:Y:S02]  /*16840*/  LDG.E.U8 R207, desc[UR8][R2.64] ;  /* 0x0000000802cf7981 */ /* 0x0000e4000c1e1100 */
[----:B0-----:R-:W-:-:S02]  /*16850*/  IADD3 R2, P0, R9, UR4, RZ ;  /* 0x0000000409027c10 */ /* 0x001fc4000ff1e0ff */
[----:B------:R-:W3:Y:S02]  /*16860*/  LDL R9, [R1+0xa3c] ;  /* 0x000a3c0001097983 */ /* 0x000ee40000100800 */
[----:B------:R-:W-:Y:S02]  /*16870*/  IADD3.X R3, R8, UR7, RZ, P0, !PT ;  /* 0x0000000708037c10 */ /* 0x000fe400087fe4ff */
[----:B------:R-:W3:Y:S04]  /*16880*/  LDL R8, [R1+0xa38] ;  /* 0x000a380001087983 */ /* 0x000ee80000100800 */
[----:B------:R2:W3:Y:S02]  /*16890*/  LDG.E.U8 R206, desc[UR8][R2.64] ;  /* 0x0000000802ce7981 */ /* 0x0004e4000c1e1100 */
[----:B--2---:R-:W-:-:S02]  /*168a0*/  IADD3 R2, P0, R5, UR4, RZ ;  /* 0x0000000405027c10 */ /* 0x004fc4000ff1e0ff */
[----:B------:R-:W2:Y:S02]  /*168b0*/  LDL R5, [R1+0xa44] ;  /* 0x000a440001057983 */ /* 0x000ea40000100800 */
[----:B------:R-:W-:Y:S02]  /*168c0*/  IADD3.X R3, R4, UR7, RZ, P0, !PT ;  /* 0x0000000704037c10 */ /* 0x000fe400087fe4ff */
[----:B------:R-:W2:Y:S01]  /*168d0*/  LDL R4, [R1+0xa40] ;  /* 0x000a400001047983 */ /* 0x000ea20000100800 */
[----:B------:R-:W-:Y:S02]  /*168e0*/  WARPGROUP.DEPBAR.LE gsb0, 0x0 ;  /* 0x00008000000079c5 */ /* 0x000fe40000010000 */
[----:B------:R-:W-:Y:S01]  /*168f0*/  WARPGROUP.ARRIVE ;  /* 0x00000000000079c5 */ /* 0x000fe20000000000 */
[----:B------:R-:W-:Y:S01]  /*16900*/  UIADD3.64 UR32, UR44, 0x1c00, URZ ;  /* 0x00001c002c207897 */ /* 0x000fe2000fffe03f */
[----:B------:R0:W2:Y:S04]  /*16910*/  LDG.E.U8 R204, desc[UR8][R2.64] ;  /* 0x0000000802cc7981 */ /* 0x0000a8000c1e1100 */
[----:B------:R-:W-:Y:S03]  /*16920*/  QGMMA.64x32x32.F32.E4M3.E4M3 R152, gdesc[UR28], R152, gsb0 ;  /* 0x006000001c9879f3 */ /* 0x000fe60008000898 */
[----:B------:R-:W-:-:S02]  /*16930*/  WARPGROUP.DEPBAR.LE gsb0, 0x0 ;  /* 0x00008000000079c5 */ /* 0x000fc40000010000 */
[----:B------:R-:W-:-:S06]  /*16940*/  WARPGROUP.ARRIVE ;  /* 0x00000000000079c5 */ /* 0x000fcc0000000000 */
[----:B------:R-:W-:Y:S01]  /*16950*/  QGMMA.64x32x32.F32.E4M3.E4M3 R152, gdesc[UR32], R152, gsb0 ;  /* 0x00600000209879f3 */ /* 0x000fe20008000898 */
[----:B------:R-:W-:Y:S01]  /*16960*/  UIADD3.64 UR36, UR44, 0x1c02, URZ ;  /* 0x00001c022c247897 */ /* 0x000fe2000fffe03f */
[----:B0-----:R-:W-:-:S04]  /*16970*/  IADD3 R2, P0, R37, UR4, RZ ;  /* 0x0000000425027c10 */ /* 0x001fc8000ff1e0ff */
[----:B------:R-:W-:-:S05]  /*16980*/  IADD3.X R3, R36, UR7, RZ, P0, !PT ;  /* 0x0000000724037c10 */ /* 0x000fca00087fe4ff */
[----:B------:R0:W2:Y:S02]  /*16990*/  LDG.E.U8 R202, desc[UR8][R2.64] ;  /* 0x0000000802ca7981 */ /* 0x0000a4000c1e1100 */
[----:B0-----:R-:W-:Y:S01]  /*169a0*/  IADD3 R2, P0, R35, UR4, RZ ;  /* 0x0000000423027c10 */ /* 0x001fe2000ff1e0ff */
[----:B------:R-:W-:Y:S02]  /*169b0*/  WARPGROUP.DEPBAR.LE gsb0, 0x0 ;  /* 0x00008000000079c5 */ /* 0x000fe40000010000 */
[----:B------:R-:W-:-:S06]  /*169c0*/  WARPGROUP.ARRIVE ;  /* 0x00000000000079c5 */ /* 0x000fcc0000000000 */
[----:B------:R-:W-:Y:S01]  /*169d0*/  QGMMA.64x32x32.F32.E4M3.E4M3 R152, gdesc[UR36], R152, gsb0 ;  /* 0x00600000249879f3 */ /* 0x000fe20008000898 */
[----:B------:R-:W-:-:S05]  /*169e0*/  IADD3.X R3, R34, UR7, RZ, P0, !PT ;  /* 0x0000000722037c10 */ /* 0x000fca00087fe4ff */
[----:B------:R0:W2:Y:S02]  /*169f0*/  LDG.E.U8 R200, desc[UR8][R2.64] ;  /* 0x0000000802c87981 */ /* 0x0000a4000c1e1100 */
[----:B0-----:R-:W-:-:S04]  /*16a00*/  IADD3 R2, P0, R33, UR4, RZ ;  /* 0x0000000421027c10 */ /* 0x001fc8000ff1e0ff */
[----:B------:R-:W-:-:S05]  /*16a10*/  IADD3.X R3, R32, UR7, RZ, P0, !PT ;  /* 0x0000000720037c10 */ /* 0x000fca00087fe4ff */
[----:B------:R0:W2:Y:S01]  /*16a20*/  LDG.E.U8 R198, desc[UR8][R2.64] ;  /* 0x0000000802c67981 */ /* 0x0000a2000c1e1100 */
[----:B------:R-:W-:Y:S01]  /*16a30*/  UIADD3.64 UR40, UR44, 0x1c04, URZ ;  /* 0x00001c042c287897 */ /* 0x000fe2000fffe03f */
[----:B0-----:R-:W-:-:S04]  /*16a40*/  IADD3 R2, P0, R31, UR4, RZ ;  /* 0x000000041f027c10 */ /* 0x001fc8000ff1e0ff */
[----:B------:R-:W-:-:S05]  /*16a50*/  IADD3.X R3, R30, UR7, RZ, P0, !PT ;  /* 0x000000071e037c10 */ /* 0x000fca00087fe4ff */
[----:B------:R0:W2:Y:S02]  /*16a60*/  LDG.E.U8 R205, desc[UR8][R2.64] ;  /* 0x0000000802cd7981 */ /* 0x0000a4000c1e1100 */
[----:B0-----:R-:W-:Y:S01]  /*16a70*/  IADD3 R2, P0, R29, UR4, RZ ;  /* 0x000000041d027c10 */ /* 0x001fe2000ff1e0ff */
[----:B------:R-:W-:Y:S02]  /*16a80*/  WARPGROUP.DEPBAR.LE gsb0, 0x0 ;  /* 0x00008000000079c5 */ /* 0x000fe40000010000 */
[----:B------:R-:W-:Y:S01]  /*16a90*/  WARPGROUP.ARRIVE ;  /* 0x00000000000079c5 */ /* 0x000fe20000000000 */
[----:B------:R-:W-:-:S05]  /*16aa0*/  IADD3.X R3, R23, UR7, RZ, P0, !PT ;  /* 0x0000000717037c10 */ /* 0x000fca00087fe4ff */
[----:B------:R-:W-:Y:S01]  /*16ab0*/  QGMMA.64x32x32.F32.E4M3.E4M3 R152, gdesc[UR40], R152, gsb0 ;  /* 0x00600000289879f3 */ /* 0x000fe20008000898 */
[----:B------:R0:W2:Y:S02]  /*16ac0*/  LDG.E.U8 R203, desc[UR8][R2.64] ;  /* 0x0000000802cb7981 */ /* 0x0000a4000c1e1100 */
[----:B------:R-:W1:Y:S01]  /*16ad0*/  S2R R101, SR_TID.X ;  /* 0x0000000000657919 */ /* 0x000e620000002100 */
[----:B0-----:R-:W-:-:S04]  /*16ae0*/  IADD3 R2, P0, R22, UR4, RZ ;  /* 0x0000000416027c10 */ /* 0x001fc8000ff1e0ff */
[----:B----4-:R-:W-:-:S05]  /*16af0*/  IADD3.X R3, R21, UR7, RZ, P0, !PT ;  /* 0x0000000715037c10 */ /* 0x010fca00087fe4ff */
[----:B------:R0:W4:Y:S02]  /*16b00*/  LDG.E.U8 R201, desc[UR8][R2.64] ;  /* 0x0000000802c97981 */ /* 0x000124000c1e1100 */
[----:B0-----:R-:W-:-:S04]  /*16b10*/  IADD3 R2, P0, R11, UR4, RZ ;  /* 0x000000040b027c10 */ /* 0x001fc8000ff1e0ff */
[----:B---3--:R-:W-:-:S05]  /*16b20*/  IADD3.X R3, R10, UR7, RZ, P0, !PT ;  /* 0x000000070a037c10 */ /* 0x008fca00087fe4ff */
[----:B------:R0:W3:Y:S02]  /*16b30*/  LDG.E.U8 R199, desc[UR8][R2.64] ;  /* 0x0000000802c77981 */ /* 0x0000e4000c1e1100 */
[----:B0-----:R-:W-:-:S04]  /*16b40*/  IADD3 R2, P0, R9, UR4, RZ ;  /* 0x0000000409027c10 */ /* 0x001fc8000ff1e0ff */
[----:B------:R-:W-:-:S05]  /*16b50*/  IADD3.X R3, R8, UR7, RZ, P0, !PT ;  /* 0x0000000708037c10 */ /* 0x000fca00087fe4ff */
[----:B------:R2:W3:Y:S01]  /*16b60*/  LDG.E.U8 R197, desc[UR8][R2.64] ;  /* 0x0000000802c57981 */ /* 0x0004e2000c1e1100 */
[----:B------:R-:W-:Y:S02]  /*16b70*/  LOP3.LUT R11, R7, 0x8, RZ, 0xfc, !PT ;  /* 0x00000008070b7812 */ /* 0x000fe400078efcff */
[----:B--2---:R-:W-:-:S04]  /*16b80*/  IADD3 R2, P0, R5, UR4, RZ ;  /* 0x0000000405027c10 */ /* 0x004fc8000ff1e0ff */
[----:B------:R-:W-:Y:S01]  /*16b90*/  IADD3.X R3, R4, UR7, RZ, P0, !PT ;  /* 0x0000000704037c10 */ /* 0x000fe200087fe4ff */
[----:B-1----:R-:W-:-:S04]  /*16ba0*/  IMAD.SHL.U32 R4, R101, 0x2, RZ ;  /* 0x0000000265047824 */ /* 0x002fc800078e00ff */
[----:B------:R0:W2:Y:S01]  /*16bb0*/  LDG.E.U8 R196, desc[UR8][R2.64] ;  /* 0x0000000802c47981 */ /* 0x0000a2000c1e1100 */
[----:B------:R-:W-:-:S04]  /*16bc0*/  LOP3.LUT R4, R4, 0x6, RZ, 0xc0, !PT ;  /* 0x0000000604047812 */ /* 0x000fc800078ec0ff */
[----:B0-----:R-:W-:-:S05]  /*16bd0*/  IADD3 R2, P0, R4, UR53, RZ ;  /* 0x0000003504027c10 */ /* 0x001fca000ff1e0ff */
[----:B------:R-:W-:Y:S01]  /*16be0*/  IMAD.X R10, RZ, RZ, UR52, P0 ;  /* 0x00000034ff0a7e24 */ /* 0x000fe200080e06ff */
[C---:B------:R-:W-:Y:S01]  /*16bf0*/  IADD3 R9, P0, R2.reuse, 0x9, RZ ;  /* 0x0000000902097810 */ /* 0x040fe20007f1e0ff */
[----:B------:R-:W-:Y:S02]  /*16c00*/  WARPGROUP.DEPBAR.LE gsb0, 0x0 ;  /* 0x00008000000079c5 */ /* 0x000fe40000010000 */
[----:B------:R-:W-:Y:S01]  /*16c10*/  BAR.SYNC.DEFER_BLOCKING 0x0 ;  /* 0x0000000000007b1d */ /* 0x000fe20000010000 */
[-C--:B------:R-:W-:Y:S01]  /*16c20*/  ISETP.GT.U32.AND P5, PT, R9, R11.reuse, PT ;  /* 0x0000000b0900720c */ /* 0x080fe20003fa4070 */
[----:B------:R-:W-:Y:S02]  /*16c30*/  IMAD.X R192, RZ, RZ, R10, P0 ;  /* 0x000000ffffc07224 */ /* 0x000fe400000e060a */
[----:B------:R-:W-:Y:S01]  /*16c40*/  FMUL R187, R175, UR60 ;  /* 0x0000003cafbb7c20 */ /* 0x000fe20008400000 */
[-C--:B------:R-:W-:Y:S02]  /*16c50*/  ISETP.GT.U32.AND P2, PT, R2, R11.reuse, PT ;  /* 0x0000000b0200720c */ /* 0x080fe40003f44070 */
[----:B------:R-:W-:Y:S01]  /*16c60*/  ISETP.GT.U32.AND.EX P5, PT, R192, RZ, PT, P5 ;  /* 0x000000ffc000720c */ /* 0x000fe20003fa4150 */
[----:B------:R-:W-:Y:S01]  /*16c70*/  FMUL R186, R170, UR60 ;  /* 0x0000003caaba7c20 */ /* 0x000fe20008400000 */
[----:B------:R-:W-:-:S02]  /*16c80*/  ISETP.GE.U32.AND P4, PT, R2, R11, PT ;  /* 0x0000000b0200720c */ /* 0x000fc40003f86070 */
[----:B------:R-:W-:Y:S02]  /*16c90*/  ISETP.GT.U32.AND.EX P2, PT, R10, RZ, PT, P2 ;  /* 0x000000ff0a00720c */ /* 0x000fe40003f44120 */
[----:B------:R-:W-:Y:S02]  /*16ca0*/  FSEL R187, R187, -INF , !P5 ;  /* 0xff800000bbbb7808 */ /* 0x000fe40006800000 */
[C---:B------:R-:W-:Y:S01]  /*16cb0*/  IADD3 R3, P5, R2.reuse, 0x11, RZ ;  /* 0x0000001102037810 */ /* 0x040fe20007fbe0ff */
[----:B------:R-:W-:Y:S01]  /*16cc0*/  FMUL R185, R171, UR60 ;  /* 0x0000003cabb97c20 */ /* 0x000fe20008400000 */
[----:B------:R-:W-:Y:S02]  /*16cd0*/  ISETP.GT.U32.AND P1, PT, R2, R7, PT ;  /* 0x000000070200720c */ /* 0x000fe40003f24070 */
[----:B------:R-:W-:Y:S02]  /*16ce0*/  ISETP.GE.U32.AND.EX P4, PT, R10, RZ, PT, P4 ;  /* 0x000000ff0a00720c */ /* 0x000fe40003f86140 */
[----:B------:R-:W-:Y:S01]  /*16cf0*/  FSEL R186, R186, -INF , !P2 ;  /* 0xff800000baba7808 */ /* 0x000fe20005000000 */
[----:B------:R-:W-:Y:S01]  /*16d00*/  IMAD.X R191, RZ, RZ, R10, P5 ;  /* 0x000000ffffbf7224 */ /* 0x000fe200028e060a */
[----:B------:R-:W-:-:S02]  /*16d10*/  IADD3 R8, P3, R2, 0x10, RZ ;  /* 0x0000001002087810 */ /* 0x000fc40007f7e0ff */
[----:B------:R-:W-:Y:S01]  /*16d20*/  IADD3 R4, P2, R2, 0x18, RZ ;  /* 0x0000001802047810 */ /* 0x000fe20007f5e0ff */
[----:B------:R-:W-:Y:S01]  /*16d30*/  FMUL R184, R174, UR60 ;  /* 0x0000003caeb87c20 */ /* 0x000fe20008400000 */
[----:B------:R-:W-:Y:S02]  /*16d40*/  IADD3 R5, P5, R2, 0x19, RZ ;  /* 0x0000001902057810 */ /* 0x000fe40007fbe0ff */
[----:B------:R-:W-:Y:S02]  /*16d50*/  ISETP.GT.U32.AND.EX P1, PT, R10, RZ, PT, P1 ;  /* 0x000000ff0a00720c */ /* 0x000fe40003f24110 */
[----:B------:R-:W-:Y:S01]  /*16d60*/  FSEL R185, R185, -INF , !P4 ;  /* 0xff800000b9b97808 */ /* 0x000fe20006000000 */
[--C-:B------:R-:W-:Y:S01]  /*16d70*/  IMAD.X R190, RZ, RZ, R10.reuse, P3 ;  /* 0x000000ffffbe7224 */ /* 0x100fe200018e060a */
[-C--:B------:R-:W-:Y:S01]  /*16d80*/  ISETP.GT.U32.AND P0, PT, R8, R11.reuse, PT ;  /* 0x0000000b0800720c */ /* 0x080fe20003f04070 */
[----:B------:R-:W-:Y:S01]  /*16d90*/  IMAD.X R193, RZ, RZ, R10, P2 ;  /* 0x000000ffffc17224 */ /* 0x000fe200010e060a */
[----:B------:R-:W-:-:S02]  /*16da0*/  ISETP.GT.U32.AND P4, PT, R3, R11, PT ;  /* 0x0000000b0300720c */ /* 0x000fc40003f84070 */
[-C--:B------:R-:W-:Y:S02]  /*16db0*/  ISETP.GT.U32.AND P3, PT, R4, R11.reuse, PT ;  /* 0x0000000b0400720c */ /* 0x080fe40003f64070 */
[----:B------:R-:W-:Y:S02]  /*16dc0*/  ISETP.GT.U32.AND P2, PT, R5, R11, PT ;  /* 0x0000000b0500720c */ /* 0x000fe40003f44070 */
[----:B------:R-:W-:Y:S02]  /*16dd0*/  FSEL R184, R184, -INF , !P1 ;  /* 0xff800000b8b87808 */ /* 0x000fe40004800000 */
[----:B------:R-:W-:Y:S01]  /*16de0*/  FMNMX R11, R186, R185, !PT ;  /* 0x000000b9ba0b7209 */ /* 0x000fe20007800000 */
[----:B------:R-:W-:Y:S01]  /*16df0*/  FMUL R178, R178, UR60 ;  /* 0x0000003cb2b27c20 */ /* 0x000fe20008400000 */
[----:B------:R-:W-:Y:S02]  /*16e00*/  ISETP.GT.U32.AND.EX P0, PT, R190, RZ, PT, P0 ;  /* 0x000000ffbe00720c */ /* 0x000fe40003f04100 */
[----:B------:R-:W-:Y:S01]  /*16e10*/  FMNMX R11, R184, R11, !PT ;  /* 0x0000000bb80b7209 */ /* 0x000fe20007800000 */
[----:B------:R0:W-:Y:S01]  /*16e20*/  STS.U8 [R0+UR6+0x20400], R13 ;  /* 0x0204000d00007988 */ /* 0x0001e20008000006 */
[----:B------:R-:W-:-:S02]  /*16e30*/  ISETP.GT.U32.AND.EX P4, PT, R191, RZ, PT, P4 ;  /* 0x000000ffbf00720c */ /* 0x000fc40003f84140 */
[----:B------:R-:W-:Y:S01]  /*16e40*/  FMNMX R11, R187, R11, !PT ;  /* 0x0000000bbb0b7209 */ /* 0x000fe20007800000 */
[----:B------:R-:W-:Y:S01]  /*16e50*/  FMUL R174, R182, UR60 ;  /* 0x0000003cb6ae7c20 */ /* 0x000fe20008400000 */
[----:B------:R-:W-:Y:S02]  /*16e60*/  IMAD.X R194, RZ, RZ, R10, P5 ;  /* 0x000000ffffc27224 */ /* 0x000fe400028e060a */
[----:B0-----:R-:W-:Y:S01]  /*16e70*/  FMUL R13, R179, UR60 ;  /* 0x0000003cb30d7c20 */ /* 0x001fe20008400000 */
[----:B------:R-:W-:Y:S02]  /*16e80*/  FSEL R179, R178, -INF , !P0 ;  /* 0xff800000b2b37808 */ /* 0x000fe40004000000 */
[----:B------:R-:W-:Y:S02]  /*16e90*/  ISETP.GT.U32.AND.EX P3, PT, R193, RZ, PT, P3 ;  /* 0x000000ffc100720c */ /* 0x000fe40003f64130 */
[----:B------:R-:W-:Y:S02]  /*16ea0*/  FSEL R178, R13, -INF , !P4 ;  /* 0xff8000000db27808 */ /* 0x000fe40006000000 */
[----:B------:R-:W-:Y:S01]  /*16eb0*/  FMNMX R11, R179, R11, !PT ;  /* 0x0000000bb30b7209 */ /* 0x000fe20007800000 */
[----:B------:R0:W-:Y:S01]  /*16ec0*/  STS.U8 [R0+UR6+0x20200], R15 ;  /* 0x0202000f00007988 */ /* 0x0001e20008000006 */
[----:B------:R-:W-:-:S02]  /*16ed0*/  ISETP.GT.U32.AND.EX P2, PT, R194, RZ, PT, P2 ;  /* 0x000000ffc200720c */ /* 0x000fc40003f44120 */
[----:B------:R-:W-:Y:S02]  /*16ee0*/  FSEL R174, R174, -INF , !P3 ;  /* 0xff800000aeae7808 */ /* 0x000fe40005800000 */
[----:B------:R-:W-:Y:S01]  /*16ef0*/  FMNMX R11, R178, R11, !PT ;  /* 0x0000000bb20b7209 */ /* 0x000fe20007800000 */
[----:B0-----:R-:W-:-:S03]  /*16f00*/  FMUL R15, R183, UR60 ;  /* 0x0000003cb70f7c20 */ /* 0x001fc60008400000 */
[----:B------:R-:W-:Y:S02]  /*16f10*/  FMNMX R11, R174, R11, !PT ;  /* 0x0000000bae0b7209 */ /* 0x000fe40007800000 */
[----:B------:R-:W-:-:S04]  /*16f20*/  FSEL R15, R15, -INF , !P2 ;  /* 0xff8000000f0f7808 */ /* 0x000fc80005000000 */
[----:B------:R-:W-:-:S05]  /*16f30*/  FMNMX R11, R15, R11, !PT ;  /* 0x0000000b0f0b7209 */ /* 0x000fca0007800000 */
[----:B------:R-:W0:Y:S01]  /*16f40*/  SHFL.BFLY PT, R13, R11, 0x2, 0x1f ;  /* 0x0c401f000b0d7f89 */ /* 0x000e2200000e0000 */
[----:B------:R-:W-:Y:S01]  /*16f50*/  FMUL R175, R168, UR60 ;  /* 0x0000003ca8af7c20 */ /* 0x000fe20008400000 */
[C---:B------:R-:W-:Y:S02]  /*16f60*/  LOP3.LUT R29, R7.reuse, 0x80, RZ, 0xfc, !PT ;  /* 0x00000080071d7812 */ /* 0x040fe400078efcff */
[----:B------:R1:W-:Y:S01]  /*16f70*/  STS.U8 [R0+UR6+0x20100], R16 ;  /* 0x0201001000007988 */ /* 0x0003e20008000006 */
[C---:B------:R-:W-:Y:S02]  /*16f80*/  ISETP.GE.U32.AND P0, PT, R2.reuse, R7, PT ;  /* 0x000000070200720c */ /* 0x040fe40003f06070 */
[CC--:B------:R-:W-:Y:S01]  /*16f90*/  ISETP.GT.U32.AND P2, PT, R2.reuse, R29.reuse, PT ;  /* 0x0000001d0200720c */ /* 0x0c0fe20003f44070 */
[----:B------:R1:W-:Y:S01]  /*16fa0*/  STS.U8 [R0+UR6+0x20300], R14 ;  /* 0x0203000e00007988 */ /* 0x0003e20008000006 */
[----:B------:R-:W-:Y:S02]  /*16fb0*/  ISETP.GE.U32.AND P3, PT, R2, R29, PT ;  /* 0x0000001d0200720c */ /* 0x000fe40003f66070 */
[----:B-1----:R-:W-:-:S02]  /*16fc0*/  LOP3.LUT R16, R7, 0x88, RZ, 0xfc, !PT ;  /* 0x0000008807107812 */ /* 0x002fc400078efcff */
[----:B------:R-:W-:Y:S02]  /*16fd0*/  FSEL R175, R175, -INF , !P1 ;  /* 0xff800000afaf7808 */ /* 0x000fe40004800000 */
[CC--:B------:R-:W-:Y:S01]  /*16fe0*/  ISETP.GT.U32.AND P4, PT, R2.reuse, R16.reuse, PT ;  /* 0x000000100200720c */ /* 0x0c0fe20003f84070 */
[----:B------:R-:W-:Y:S01]  /*16ff0*/  FMUL R14, R169, UR60 ;  /* 0x0000003ca90e7c20 */ /* 0x000fe20008400000 */
[C---:B------:R-:W-:Y:S02]  /*17000*/  ISETP.GE.U32.AND P5, PT, R2.reuse, R16, PT ;  /* 0x000000100200720c */ /* 0x040fe40003fa6070 */
[----:B------:R-:W-:Y:S02]  /*17010*/  IADD3 R2, P1, R2, 0x8, RZ ;  /* 0x0000000802027810 */ /* 0x000fe40007f3e0ff */
[C---:B------:R-:W-:Y:S02]  /*17020*/  ISETP.GE.U32.AND.EX P0, PT, R10.reuse, RZ, PT, P0 ;  /* 0x000000ff0a00720c */ /* 0x040fe40003f06100 */
[----:B------:R-:W-:-:S02]  /*17030*/  ISETP.GT.U32.AND.EX P2, PT, R10, RZ, PT, P2 ;  /* 0x000000ff0a00720c */ /* 0x000fc40003f44120 */
[C---:B------:R-:W-:Y:S02]  /*17040*/  ISETP.GE.U32.AND.EX P3, PT, R10.reuse, RZ, PT, P3 ;  /* 0x000000ff0a00720c */ /* 0x040fe40003f66130 */
[C---:B------:R-:W-:Y:S02]  /*17050*/  ISETP.GT.U32.AND.EX P4, PT, R10.reuse, RZ, PT, P4 ;  /* 0x000000ff0a00720c */ /* 0x040fe40003f84140 */
[----:B------:R-:W-:Y:S01]  /*17060*/  ISETP.GE.U32.AND.EX P5, PT, R10, RZ, PT, P5 ;  /* 0x000000ff0a00720c */ /* 0x000fe20003fa6150 */
[----:B------:R-:W-:Y:S01]  /*17070*/  IMAD.X R10, RZ, RZ, R10, P1 ;  /* 0x000000ffff0a7224 */ /* 0x000fe200008e060a */
[----:B------:R-:W-:Y:S02]  /*17080*/  FSEL R14, R14, -INF , !P0 ;  /* 0xff8000000e0e7808 */ /* 0x000fe40004000000 */
[-C--:B------:R-:W-:Y:S02]  /*17090*/  ISETP.GT.U32.AND P0, PT, R2, R7.reuse, PT ;  /* 0x000000070200720c */ /* 0x080fe40003f04070 */
[----:B------:R-:W-:Y:S01]  /*170a0*/  ISETP.GT.U32.AND P1, PT, R9, R7, PT ;  /* 0x000000070900720c */ /* 0x000fe20003f24070 */
[----:B------:R-:W-:Y:S01]  /*170b0*/  FMUL R168, R173, UR60 ;  /* 0x0000003cada87c20 */ /* 0x000fe20008400000 */
[----:B0-----:R-:W-:Y:S01]  /*170c0*/  FMNMX R11, R11, R13, !PT ;  /* 0x0000000d0b0b7209 */ /* 0x001fe20007800000 */
[----:B------:R-:W-:Y:S01]  /*170d0*/  FMUL R13, R172, UR60 ;  /* 0x0000003cac0d7c20 */ /* 0x000fe20008400000 */
[----:B------:R-:W-:-:S02]  /*170e0*/  ISETP.GT.U32.AND.EX P0, PT, R10, RZ, PT, P0 ;  /* 0x000000ff0a00720c */ /* 0x000fc40003f04100 */
[----:B------:R-:W-:Y:S02]  /*170f0*/  ISETP.GT.U32.AND.EX P1, PT, R192, RZ, PT, P1 ;  /* 0x000000ffc000720c */ /* 0x000fe40003f24110 */
[----:B------:R-:W-:Y:S02]  /*17100*/  FSEL R13, R13, -INF , !P0 ;  /* 0xff8000000d0d7808 */ /* 0x000fe40004000000 */
[----:B------:R-:W-:Y:S02]  /*17110*/  FSEL R168, R168, -INF , !P1 ;  /* 0xff800000a8a87808 */ /* 0x000fe40004800000 */
[-C--:B------:R-:W-:Y:S02]  /*17120*/  ISETP.GT.U32.AND P0, PT, R8, R7.reuse, PT ;  /* 0x000000070800720c */ /* 0x080fe40003f04070 */
[----:B------:R-:W-:Y:S01]  /*17130*/  ISETP.GT.U32.AND P1, PT, R3, R7, PT ;  /* 0x000000070300720c */ /* 0x000fe20003f24070 */
[----:B------:R-:W-:Y:S01]  /*17140*/  FMUL R171, R176, UR60 ;  /* 0x0000003cb0ab7c20 */ /* 0x000fe20008400000 */
        /* <DEDUP_REMOVED lines=13> */
[C---:B------:R-:W-:Y:S02]  /*17220*/  ISETP.GT.U32.AND P0, PT, R2.reuse, R29, PT ;  /* 0x0000001d0200720c */ /* 0x040fe40003f04070 */
[----:B------:R-:W-:Y:S02]  /*17230*/  ISETP.GT.U32.AND P1, PT, R2, R16, PT ;  /* 0x000000100200720c */ /* 0x000fe40003f24070 */
[----:B------:R-:W0:Y:S01]  /*17240*/  SHFL.BFLY PT, R2, R11, 0x1, 0x1f ;  /* 0x0c201f000b027f89 */ /* 0x000e2200000e0000 */
[----:B------:R-:W-:-:S05]  /*17250*/  FMUL R23, R155, UR60 ;  /* 0x0000003c9b177c20 */ /* 0x000fca0008400000 */
[----:B------:R-:W-:Y:S02]  /*17260*/  FSEL R23, R23, -INF , !P5 ;  /* 0xff80000017177808 */ /* 0x000fe40006800000 */
[----:B------:R-:W-:Y:S01]  /*17270*/  ISETP.GT.U32.AND P5, PT, R8, R16, PT ;  /* 0x000000100800720c */ /* 0x000fe20003fa4070 */
[----:B------:R1:W-:Y:S01]  /*17280*/  STS.U8 [R0+UR6+0x20500], R19 ;  /* 0x0205001300007988 */ /* 0x0003e20008000006 */
[----:B------:R-:W-:Y:S02]  /*17290*/  FMUL R153, R153, UR60 ;  /* 0x0000003c99997c20 */ /* 0x000fe40008400000 */
[----:B------:R-:W-:Y:S01]  /*172a0*/  ISETP.GT.U32.AND.EX P5, PT, R190, RZ, PT, P5 ;  /* 0x000000ffbe00720c */ /* 0x000fe20003fa4150 */
[----:B-1----:R-:W-:Y:S01]  /*172b0*/  FMUL R19, R162, UR60 ;  /* 0x0000003ca2137c20 */ /* 0x002fe20008400000 */
[----:B0-----:R-:W-:Y:S02]  /*172c0*/  FMNMX R11, R11, R2, !PT ;  /* 0x000000020b0b7209 */ /* 0x001fe40007800000 */
[----:B------:R-:W-:-:S04]  /*172d0*/  FMNMX R2, R175, R14, !PT ;  /* 0x0000000eaf027209 */ /* 0x000fc80007800000 */
[----:B------:R-:W-:Y:S02]  /*172e0*/  FMNMX R2, R13, R2, !PT ;  /* 0x000000020d027209 */ /* 0x000fe40007800000 */
[----:B------:R-:W-:Y:S02]  /*172f0*/  FSEL R19, R19, -INF , !P5 ;  /* 0xff80000013137808 */ /* 0x000fe40006800000 */
[----:B------:R-:W-:Y:S02]  /*17300*/  FMNMX R2, R168, R2, !PT ;  /* 0x00000002a8027209 */ /* 0x000fe40007800000 */
[-C--:B------:R-:W-:Y:S01]  /*17310*/  ISETP.GT.U32.AND P5, PT, R4, R16.reuse, PT ;  /* 0x000000100400720c */ /* 0x080fe20003fa4070 */
[----:B------:R0:W-:Y:S01]  /*17320*/  STS.U8 [R0+UR6+0x20000], R17 ;  /* 0x0200001100007988 */ /* 0x0001e20008000006 */
[----:B------:R-:W-:Y:S02]  /*17330*/  FSEL R153, R153, -INF , !P3 ;  /* 0xff80000099997808 */ /* 0x000fe40005800000 */
[----:B------:R-:W-:-:S02]  /*17340*/  ISETP.GT.U32.AND P3, PT, R9, R16, PT ;  /* 0x000000100900720c */ /* 0x000fc40003f64070 */
[----:B------:R-:W-:Y:S01]  /*17350*/  FMNMX R2, R171, R2, !PT ;  /* 0x00000002ab027209 */ /* 0x000fe20007800000 */
[----:B------:R1:W-:Y:S01]  /*17360*/  STS.U8 [R0+UR6+0x20700], R20 ;  /* 0x0207001400007988 */ /* 0x0003e20008000006 */
[----:B------:R-:W-:Y:S01]  /*17370*/  ISETP.GT.U32.AND.EX P5, PT, R193, RZ, PT, P5 ;  /* 0x000000ffc100720c */ /* 0x000fe20003fa4150 */
[----:B0-----:R-:W-:Y:S01]  /*17380*/  FMUL R17, R166, UR60 ;  /* 0x0000003ca6117c20 */ /* 0x001fe20008400000 */
[----:B------:R-:W-:Y:S02]  /*17390*/  ISETP.GT.U32.AND.EX P3, PT, R192, RZ, PT, P3 ;  /* 0x000000ffc000720c */ /* 0x000fe40003f64130 */
[----:B------:R-:W-:Y:S01]  /*173a0*/  FMNMX R2, R172, R2, !PT ;  /* 0x00000002ac027209 */ /* 0x000fe20007800000 */
[----:B-1----:R-:W-:Y:S01]  /*173b0*/  FMUL R20, R159, UR60 ;  /* 0x0000003c9f147c20 */ /* 0x002fe20008400000 */
[----:B------:R-:W-:Y:S02]  /*173c0*/  FSEL R17, R17, -INF , !P5 ;  /* 0xff80000011117808 */ /* 0x000fe40006800000 */
[----:B------:R-:W-:-:S02]  /*173d0*/  ISETP.GT.U32.AND P5, PT, R5, R16, PT ;  /* 0x000000100500720c */ /* 0x000fc40003fa4070 */
[----:B------:R-:W-:Y:S02]  /*173e0*/  FSEL R20, R20, -INF , !P3 ;  /* 0xff80000014147808 */ /* 0x000fe40005800000 */
[----:B------:R-:W-:Y:S02]  /*173f0*/  FMNMX R2, R170, R2, !PT ;  /* 0x00000002aa027209 */ /* 0x000fe40007800000 */
[----:B------:R-:W-:Y:S01]  /*17400*/  ISETP.GT.U32.AND P3, PT, R3, R16, PT ;  /* 0x000000100300720c */ /* 0x000fe20003f64070 */
[----:B------:R-:W-:Y:S01]  /*17410*/  FMUL R16, R167, UR60 ;  /* 0x0000003ca7107c20 */ /* 0x000fe20008400000 */
[----:B------:R-:W-:Y:S02]  /*17420*/  ISETP.GT.U32.AND.EX P5, PT, R194, RZ, PT, P5 ;  /* 0x000000ffc200720c */ /* 0x000fe40003fa4150 */
[----:B------:R-:W-:Y:S02]  /*17430*/  FMNMX R2, R169, R2, !PT ;  /* 0x00000002a9027209 */ /* 0x000fe40007800000 */
[----:B------:R-:W-:-:S02]  /*17440*/  FSEL R16, R16, -INF , !P5 ;  /* 0xff80000010107808 */ /* 0x000fc40006800000 */
[-C--:B------:R-:W-:Y:S02]  /*17450*/  ISETP.GT.U32.AND P5, PT, R5, R29.reuse, PT ;  /* 0x0000001d0500720c */ /* 0x080fe40003fa4070 */
[----:B------:R-:W0:Y:S01]  /*17460*/  SHFL.BFLY PT, R5, R2, 0x2, 0x1f ;  /* 0x0c401f0002057f89 */ /* 0x000e2200000e0000 */
[----:B------:R-:W-:Y:S01]  /*17470*/  FMUL R21, R158, UR60 ;  /* 0x0000003c9e157c20 */ /* 0x000fe20008400000 */
[----:B------:R-:W-:Y:S01]  /*17480*/  ISETP.GT.U32.AND.EX P1, PT, R10, RZ, PT, P1 ;  /* 0x000000ff0a00720c */ /* 0x000fe20003f24110 */
[----:B------:R-:W-:Y:S01]  /*17490*/  FMUL R22, R154, UR60 ;  /* 0x0000003c9a167c20 */ /* 0x000fe20008400000 */
[----:B------:R-:W-:Y:S01]  /*174a0*/  FMNMX R11, R11, R208, !PT ;  /* 0x000000d00b0b7209 */ /* 0x000fe20007800000 */
[----:B------:R1:W-:Y:S01]  /*174b0*/  STS.U8 [R0+UR6+0x20600], R18 ;  /* 0x0206001200007988 */ /* 0x0003e20008000006 */
[----:B------:R-:W-:Y:S02]  /*174c0*/  FSEL R21, R21, -INF , !P1 ;  /* 0xff80000015157808 */ /* 0x000fe40004800000 */
[----:B------:R-:W-:Y:S01]  /*174d0*/  ISETP.GT.U32.AND P1, PT, R3, R29, PT ;  /* 0x0000001d0300720c */ /* 0x000fe20003f24070 */
[----:B------:R-:W-:Y:S01]  /*174e0*/  FADD R3, R186, -R11 ;  /* 0x8000000bba037221 */ /* 0x000fe20000000000 */
[----:B------:R-:W-:-:S02]  /*174f0*/  ISETP.GT.U32.AND.EX P3, PT, R191, RZ, PT, P3 ;  /* 0x000000ffbf00720c */ /* 0x000fc40003f64130 */
[----:B------:R-:W-:Y:S01]  /*17500*/  FSEL R22, R22, -INF , !P4 ;  /* 0xff80000016167808 */ /* 0x000fe20006000000 */
[----:B-1----:R-:W-:Y:S01]  /*17510*/  FMUL R18, R163, UR60 ;  /* 0x0000003ca3127c20 */ /* 0x002fe20008400000 */
[----:B------:R-:W-:-:S04]  /*17520*/  FMUL R3, R3, 1.4426950216293334961 ;  /* 0x3fb8aa3b03037820 */ /* 0x000fc80000400000 */
[----:B------:R-:W-:Y:S02]  /*17530*/  FSEL R18, R18, -INF , !P3 ;  /* 0xff80000012127808 */ /* 0x000fe40005800000 */
[----:B------:R-:W-:Y:S02]  /*17540*/  ISETP.GT.U32.AND P3, PT, R4, R29, PT ;  /* 0x0000001d0400720c */ /* 0x000fe40003f64070 */
[----:B0-----:R-:W-:Y:S02]  /*17550*/  FMNMX R2, R2, R5, !PT ;  /* 0x0000000502027209 */ /* 0x001fe40007800000 */
[----:B------:R-:W-:Y:S01]  /*17560*/  FMNMX R4, R22, R23, !PT ;  /* 0x0000001716047209 */ /* 0x000fe20007800000 */
[----:B------:R-:W-:Y:S01]  /*17570*/  FADD R183, R185, -R11 ;  /* 0x8000000bb9b77221 */ /* 0x000fe20000000000 */
[----:B------:R-:W-:Y:S01]  /*17580*/  ISETP.GT.U32.AND.EX P0, PT, R10, RZ, PT, P0 ;  /* 0x000000ff0a00720c */ /* 0x000fe20003f04100 */
[----:B------:R0:W-:Y:S01]  /*17590*/  MUFU.EX2 R185, R3 ;  /* 0x0000000300b97308 */ /* 0x0001e20000000800 */
[----:B------:R-:W1:Y:S01]  /*175a0*/  SHFL.BFLY PT, R10, R2, 0x1, 0x1f ;  /* 0x0c201f00020a7f89 */ /* 0x000e6200000e0000 */
[----:B0-----:R-:W-:-:S04]  /*175b0*/  FMNMX R3, R21, R4, !PT ;  /* 0x0000000415037209 */ /* 0x001fc80007800000 */
[----:B------:R-:W-:-:S04]  /*175c0*/  FMNMX R3, R20, R3, !PT ;  /* 0x0000000314037209 */ /* 0x000fc80007800000 */
[----:B------:R-:W-:-:S04]  /*175d0*/  FMNMX R3, R19, R3, !PT ;  /* 0x0000000313037209 */ /* 0x000fc80007800000 */
[----:B------:R-:W-:-:S04]  /*175e0*/  FMNMX R3, R18, R3, !PT ;  /* 0x0000000312037209 */ /* 0x000fc80007800000 */
[----:B------:R-:W-:-:S04]  /*175f0*/  FMNMX R3, R17, R3, !PT ;  /* 0x0000000311037209 */ /* 0x000fc80007800000 */
[----:B------:R-:W-:Y:S02]  /*17600*/  FMNMX R3, R16, R3, !PT ;  /* 0x0000000310037209 */ /* 0x000fe40007800000 */
[----:B-1----:R-:W-:Y:S01]  /*17610*/  FMNMX R10, R2, R10, !PT ;  /* 0x0000000a020a7209 */ /* 0x002fe20007800000 */
[----:B------:R-:W-:Y:S01]  /*17620*/  FMUL R152, R152, UR60 ;  /* 0x0000003c98987c20 */ /* 0x000fe20008400000 */
[----:B------:R-:W-:Y:S02]  /*17630*/  ISETP.GT.U32.AND P4, PT, R8, R29, PT ;  /* 0x0000001d0800720c */ /* 0x000fe40003f84070 */
[----:B------:R-:W0:Y:S01]  /*17640*/  SHFL.BFLY PT, R8, R3, 0x2, 0x1f ;  /* 0x0c401f0003087f89 */ /* 0x000e2200000e0000 */
[----:B------:R-:W-:Y:S01]  /*17650*/  FMNMX R10, R10, R209, !PT ;  /* 0x000000d10a0a7209 */ /* 0x000fe20007800000 */
[----:B------:R-:W-:Y:S01]  /*17660*/  FADD R177, R15, -R11 ;  /* 0x8000000b0fb17221 */ /* 0x000fe20000000000 */
[----:B------:R-:W-:Y:S01]  /*17670*/  FSEL R152, R152, -INF , !P2 ;  /* 0xff80000098987808 */ /* 0x000fe20005000000 */
[----:B------:R-:W-:Y:S01]  /*17680*/  FMUL R15, R156, UR60 ;  /* 0x0000003c9c0f7c20 */ /* 0x000fe20008400000 */
[----:B------:R-:W-:Y:S01]  /*17690*/  ISETP.GT.U32.AND P2, PT, R9, R29, PT ;  /* 0x0000001d0900720c */ /* 0x000fe20003f44070 */
[--C-:B------:R-:W-:Y:S01]  /*176a0*/  FADD R176, R175, -R10.reuse ;  /* 0x8000000aafb07221 */ /* 0x100fe20000000000 */
[----:B------:R-:W-:Y:S01]  /*176b0*/  FADD R175, R14, -R10 ;  /* 0x8000000a0eaf7221 */ /* 0x000fe20000000000 */
[----:B------:R-:W-:Y:S01]  /*176c0*/  FMUL R14, R157, UR60 ;  /* 0x0000003c9d0e7c20 */ /* 0x000fe20008400000 */
[----:B------:R-:W-:-:S02]  /*176d0*/  ISETP.GT.U32.AND.EX P2, PT, R192, RZ, PT, P2 ;  /* 0x000000ffc000720c */ /* 0x000fc40003f44120 */
[----:B------:R-:W-:Y:S02]  /*176e0*/  FSEL R15, R15, -INF , !P0 ;  /* 0xff8000000f0f7808 */ /* 0x000fe40004000000 */
[----:B------:R-:W-:Y:S01]  /*176f0*/  FMNMX R2, R152, R153, !PT ;  /* 0x0000009998027209 */ /* 0x000fe20007800000 */
[----:B------:R-:W-:Y:S01]  /*17700*/  FMUL R160, R160, UR60 ;  /* 0x0000003ca0a07c20 */ /* 0x000fe20008400000 */
[----:B------:R-:W-:Y:S01]  /*17710*/  ISETP.GT.U32.AND.EX P4, PT, R190, RZ, PT, P4 ;  /* 0x000000ffbe00720c */ /* 0x000fe20003f84140 */
[--C-:B------:R-:W-:Y:S01]  /*17720*/  FADD R180, R179, -R11.reuse ;  /* 0x8000000bb3b47221 */ /* 0x100fe20000000000 */
[----:B------:R-:W-:Y:S01]  /*17730*/  FSEL R14, R14, -INF , !P2 ;  /* 0xff8000000e0e7808 */ /* 0x000fe20005000000 */
[--C-:B------:R-:W-:Y:S01]  /*17740*/  FADD R179, R178, -R11.reuse ;  /* 0x8000000bb2b37221 */ /* 0x100fe20000000000 */
[----:B------:R-:W-:Y:S01]  /*17750*/  FMNMX R2, R15, R2, !PT ;  /* 0x000000020f027209 */ /* 0x000fe20007800000 */
[----:B------:R-:W-:Y:S01]  /*17760*/  FADD R178, R174, -R11 ;  /* 0x8000000baeb27221 */ /* 0x000fe20000000000 */
[----:B------:R-:W-:Y:S01]  /*17770*/  FMUL R5, R161, UR60 ;  /* 0x0000003ca1057c20 */ /* 0x000fe20008400000 */
[----:B------:R-:W-:Y:S01]  /*17780*/  FADD R174, R13, -R10 ;  /* 0x8000000a0dae7221 */ /* 0x000fe20000000000 */
[----:B------:R-:W-:-:S02]  /*17790*/  ISETP.GT.U32.AND.EX P1, PT, R191, RZ, PT, P1 ;  /* 0x000000ffbf00720c */ /* 0x000fc40003f24110 */
[----:B------:R-:W-:Y:S02]  /*177a0*/  FSEL R13, R160, -INF , !P4 ;  /* 0xff800000a00d7808 */ /* 0x000fe40006000000 */
[----:B------:R-:W-:Y:S01]  /*177b0*/  FMNMX R2, R14, R2, !PT ;  /* 0x000000020e027209 */ /* 0x000fe20007800000 */
[----:B------:R-:W-:Y:S01]  /*177c0*/  FMUL R4, R164, UR60 ;  /* 0x0000003ca4047c20 */ /* 0x000fe20008400000 */
[----:B------:R-:W-:Y:S02]  /*177d0*/  ISETP.GT.U32.AND.EX P3, PT, R193, RZ, PT, P3 ;  /* 0x000000ffc100720c */ /* 0x000fe40003f64130 */
[----:B------:R-:W-:Y:S02]  /*177e0*/  FSEL R5, R5, -INF , !P1 ;  /* 0xff80000005057808 */ /* 0x000fe40004800000 */
[----:B------:R-:W-:Y:S02]  /*177f0*/  FMNMX R2, R13, R2, !PT ;  /* 0x000000020d027209 */ /* 0x000fe40007800000 */
[----:B0-----:R-:W-:Y:S01]  /*17800*/  FMNMX R8, R3, R8, !PT ;  /* 0x0000000803087209 */ /* 0x001fe20007800000 */
[----:B------:R-:W-:Y:S01]  /*17810*/  FMUL R3, R165, UR60 ;  /* 0x0000003ca5037c20 */ /* 0x000fe20008400000 */
[----:B------:R-:W-:-:S02]  /*17820*/  ISETP.GT.U32.AND.EX P5, PT, R194, RZ, PT, P5 ;  /* 0x000000ffc200720c */ /* 0x000fc40003fa4150 */
[----:B------:R-:W-:Y:S02]  /*17830*/  FSEL R4, R4, -INF , !P3 ;  /* 0xff80000004047808 */ /* 0x000fe40005800000 */
[----:B------:R-:W-:Y:S02]  /*17840*/  FMNMX R2, R5, R2, !PT ;  /* 0x0000000205027209 */ /* 0x000fe40007800000 */
[----:B------:R-:W-:Y:S02]  /*17850*/  FSEL R3, R3, -INF , !P5 ;  /* 0xff80000003037808 */ /* 0x000fe40006800000 */
[----:B------:R-:W-:-:S04]  /*17860*/  FMNMX R2, R4, R2, !PT ;  /* 0x0000000204027209 */ /* 0x000fc80007800000 */
[----:B------:R-:W-:Y:S01]  /*17870*/  FMNMX R2, R3, R2, !PT ;  /* 0x0000000203027209 */ /* 0x000fe20007800000 */
[----:B------:R-:W0:Y:S04]  /*17880*/  SHFL.BFLY PT, R9, R8, 0x1, 0x1f ;  /* 0x0c201f0008097f89 */ /* 0x000e2800000e0000 */
[----:B------:R-:W1:Y:S01]  /*17890*/  SHFL.BFLY PT, R154, R2, 0x2, 0x1f ;  /* 0x0c401f00029a7f89 */ /* 0x000e6200000e0000 */
[----:B------:R-:W-:Y:S01]  /*178a0*/  FADD R168, R168, -R10 ;  /* 0x8000000aa8a87221 */ /* 0x000fe20000000000 */
[----:B0-----:R-:W-:Y:S02]  /*178b0*/  FMNMX R9, R8, R9, !PT ;  /* 0x0000000908097209 */ /* 0x001fe40007800000 */
[----:B-1----:R-:W-:-:S05]  /*178c0*/  FMNMX R2, R2, R154, !PT ;  /* 0x0000009a02027209 */ /* 0x002fca0007800000 */
[----:B------:R-:W0:Y:S01]  /*178d0*/  SHFL.BFLY PT, R8, R2, 0x1, 0x1f ;  /* 0x0c201f0002087f89 */ /* 0x000e2200000e0000 */
[----:B------:R-:W-:Y:S01]  /*178e0*/  FMUL R183, R183, 1.4426950216293334961 ;  /* 0x3fb8aa3bb7b77820 */ /* 0x000fe20000400000 */
[--C-:B------:R-:W-:Y:S01]  /*178f0*/  FADD R187, R187, -R11.reuse ;  /* 0x8000000bbbbb7221 */ /* 0x100fe20000000000 */
[----:B------:R-:W-:Y:S01]  /*17900*/  FADD R182, R184, -R11 ;  /* 0x8000000bb8b67221 */ /* 0x000fe20000000000 */
[----:B------:R-:W-:Y:S01]  /*17910*/  FMUL R175, R175, 1.4426950216293334961 ;  /* 0x3fb8aa3bafaf7820 */ /* 0x000fe20000400000 */
[----:B------:R-:W-:Y:S01]  /*17920*/  FMUL R176, R176, 1.4426950216293334961 ;  /* 0x3fb8aa3bb0b07820 */ /* 0x000fe20000400000 */
[----:B------:R-:W-:Y:S01]  /*17930*/  FMUL R168, R168, 1.4426950216293334961 ;  /* 0x3fb8aa3ba8a87820 */ /* 0x000fe20000400000 */
[----:B------:R-:W-:Y:S01]  /*17940*/  FMUL R181, R187, 1.4426950216293334961 ;  /* 0x3fb8aa3bbbb57820 */ /* 0x000fe20000400000 */
[----:B------:R-:W-:Y:S01]  /*17950*/  FMUL R182, R182, 1.4426950216293334961 ;  /* 0x3fb8aa3bb6b67820 */ /* 0x000fe20000400000 */
[----:B------:R-:W1:Y:S01]  /*17960*/  MUFU.EX2 R183, R183 ;  /* 0x000000b700b77308 */ /* 0x000e620000000800 */
[----:B------:R-:W-:Y:S01]  /*17970*/  FMUL R179, R179, 1.4426950216293334961 ;  /* 0x3fb8aa3bb3b37820 */ /* 0x000fe20000400000 */
[----:B------:R-:W-:Y:S01]  /*17980*/  FMUL R180, R180, 1.4426950216293334961 ;  /* 0x3fb8aa3bb4b47820 */ /* 0x000fe20000400000 */
[----:B------:R-:W-:Y:S01]  /*17990*/  FMNMX R9, R9, R210, !PT ;  /* 0x000000d209097209 */ /* 0x000fe20007800000 */
[----:B------:R-:W-:Y:S01]  /*179a0*/  FMUL R177, R177, 1.4426950216293334961 ;  /* 0x3fb8aa3bb1b17820 */ /* 0x000fe20000400000 */
[----:B------:R-:W-:Y:S01]  /*179b0*/  FMUL R178, R178, 1.4426950216293334961 ;  /* 0x3fb8aa3bb2b27820 */ /* 0x000fe20000400000 */
[----:B------:R-:W-:-:S02]  /*179c0*/  FADD R171, R171, -R10 ;  /* 0x8000000aabab7221 */ /* 0x000fc40000000000 */
[----:B------:R4:W-:Y:S01]  /*179d0*/  MUFU.EX2 R173, R168 ;  /* 0x000000a800ad7308 */ /* 0x0009e20000000800 */
[----:B------:R-:W-:Y:S01]  /*179e0*/  FADD R166, R169, -R10 ;  /* 0x8000000aa9a67221 */ /* 0x000fe20000000000 */
[----:B0-----:R-:W-:-:S06]  /*179f0*/  FMNMX R8, R2, R8, !PT ;  /* 0x0000000802087209 */ /* 0x001fcc0007800000 */
[----:B------:R-:W0:Y:S01]  /*17a00*/  MUFU.EX2 R175, R175 ;  /* 0x000000af00af7308 */ /* 0x000e220000000800 */
[--C-:B----4-:R-:W-:Y:S01]  /*17a10*/  FADD R168, R172, -R10.reuse ;  /* 0x8000000aaca87221 */ /* 0x110fe20000000000 */
[----:B------:R-:W-:Y:S01]  /*17a20*/  FMNMX R8, R8, R211, !PT ;  /* 0x000000d308087209 */ /* 0x000fe20007800000 */
[----:B------:R-:W-:Y:S01]  /*17a30*/  FMUL R174, R174, 1.4426950216293334961 ;  /* 0x3fb8aa3baeae7820 */ /* 0x000fe20000400000 */
[----:B------:R-:W-:-:S04]  /*17a40*/  FADD R167, R170, -R10 ;  /* 0x8000000aaaa77221 */ /* 0x000fc80000000000 */
[----:B------:R-:W4:Y:S01]  /*17a50*/  MUFU.EX2 R176, R176 ;  /* 0x000000b000b07308 */ /* 0x000f220000000800 */
[----:B------:R-:W-:Y:S01]  /*17a60*/  FMUL R168, R168, 1.4426950216293334961 ;  /* 0x3fb8aa3ba8a87820 */ /* 0x000fe20000400000 */
[--C-:B------:R-:W-:Y:S01]  /*17a70*/  FADD R164, R23, -R9.reuse ;  /* 0x8000000917a47221 */ /* 0x100fe20000000000 */
[----:B------:R-:W-:Y:S01]  /*17a80*/  FMUL R171, R171, 1.4426950216293334961 ;  /* 0x3fb8aa3babab7820 */ /* 0x000fe20000400000 */
[--C-:B------:R-:W-:Y:S01]  /*17a90*/  FADD R165, R22, -R9.reuse ;  /* 0x8000000916a57221 */ /* 0x100fe20000000000 */
[----:B------:R-:W-:-:S03]  /*17aa0*/  FADD R162, R20, -R9 ;  /* 0x8000000914a27221 */ /* 0x000fc60000000000 */
[----:B------:R-:W3:Y:S01]  /*17ab0*/  MUFU.EX2 R181, R181 ;  /* 0x000000b500b57308 */ /* 0x000ee20000000800 */
[----:B------:R-:W-:Y:S01]  /*17ac0*/  FMUL R166, R166, 1.4426950216293334961 ;  /* 0x3fb8aa3ba6a67820 */ /* 0x000fe20000400000 */
[----:B------:R-:W-:Y:S01]  /*17ad0*/  FADD R163, R21, -R9 ;  /* 0x8000000915a37221 */ /* 0x000fe20000000000 */
[----:B------:R-:W-:Y:S01]  /*17ae0*/  FADD R20, R153, -R8 ;  /* 0x8000000899147221 */ /* 0x000fe20000000000 */
[----:B------:R-:W-:-:S04]  /*17af0*/  FMUL R167, R167, 1.4426950216293334961 ;  /* 0x3fb8aa3ba7a77820 */ /* 0x000fc80000400000 */
[----:B------:R-:W2:Y:S01]  /*17b00*/  MUFU.EX2 R182, R182 ;  /* 0x000000b600b67308 */ /* 0x000ea20000000800 */
[----:B------:R-:W-:Y:S01]  /*17b10*/  FADD R21, R152, -R8 ;  /* 0x8000000898157221 */ /* 0x000fe20000000000 */
[----:B------:R-:W-:Y:S01]  /*17b20*/  FMUL R164, R164, 1.4426950216293334961 ;  /* 0x3fb8aa3ba4a47820 */ /* 0x000fe20000400000 */
[----:B------:R-:W-:-:S05]  /*17b30*/  FMUL R165, R165, 1.4426950216293334961 ;  /* 0x3fb8aa3ba5a57820 */ /* 0x000fca0000400000 */
[----:B------:R-:W2:Y:S01]  /*17b40*/  MUFU.EX2 R179, R179 ;  /* 0x000000b300b37308 */ /* 0x000ea20000000800 */
[----:B------:R-:W-:Y:S01]  /*17b50*/  STL [R1+0x1404], R7 ;  /* 0x0014040701007387 */ /* 0x000fe20000100800 */
[----:B------:R-:W-:Y:S01]  /*17b60*/  FADD R23, R18, -R9 ;  /* 0x8000000912177221 */ /* 0x000fe20000000000 */
[----:B------:R-:W-:-:S05]  /*17b70*/  FMUL R20, R20, 1.4426950216293334961 ;  /* 0x3fb8aa3b14147820 */ /* 0x000fca0000400000 */
[----:B------:R-:W2:Y:S01]  /*17b80*/  MUFU.EX2 R180, R180 ;  /* 0x000000b400b47308 */ /* 0x000ea20000000800 */
[----:B------:R-:W-:Y:S01]  /*17b90*/  STL [R1+0x18d8], R210 ;  /* 0x0018d8d201007387 */ /* 0x000fe20000100800 */
[----:B------:R-:W-:Y:S01]  /*17ba0*/  FADD R161, R19, -R9 ;  /* 0x8000000913a17221 */ /* 0x000fe20000000000 */
[----:B------:R-:W-:-:S05]  /*17bb0*/  FMUL R21, R21, 1.4426950216293334961 ;  /* 0x3fb8aa3b15157820 */ /* 0x000fca0000400000 */
[----:B------:R-:W2:Y:S01]  /*17bc0*/  MUFU.EX2 R177, R177 ;  /* 0x000000b100b17308 */ /* 0x000ea20000000800 */
[----:B------:R-:W-:Y:S01]  /*17bd0*/  FMUL R162, R162, 1.4426950216293334961 ;  /* 0x3fb8aa3ba2a27820 */ /* 0x000fe20000400000 */
[----:B------:R-:W-:Y:S01]  /*17be0*/  STL [R1+0x18dc], R211 ;  /* 0x0018dcd301007387 */ /* 0x000fe20000100800 */
[----:B------:R-:W-:-:S05]  /*17bf0*/  FADD R160, R16, -R9 ;  /* 0x8000000910a07221 */ /* 0x000fca0000000000 */
[----:B------:R-:W2:Y:S01]  /*17c00*/  MUFU.EX2 R178, R178 ;  /* 0x000000b200b27308 */ /* 0x000ea20000000800 */
[----:B------:R-:W-:Y:S01]  /*17c10*/  FMUL R163, R163, 1.4426950216293334961 ;  /* 0x3fb8aa3ba3a37820 */ /* 0x000fe20000400000 */
[----:B------:R-:W-:Y:S01]  /*17c20*/  FADD R22, R17, -R9 ;  /* 0x8000000911167221 */ /* 0x000fe20000000000 */
[----:B------:R-:W-:Y:S05]  /*17c30*/  STL [R1+0x18e0], R9 ;  /* 0x0018e00901007387 */ /* 0x000fea0000100800 */
[----:B------:R-:W2:Y:S01]  /*17c40*/  MUFU.EX2 R174, R174 ;  /* 0x000000ae00ae7308 */ /* 0x000ea20000000800 */
[----:B------:R-:W-:Y:S01]  /*17c50*/  FMUL R23, R23, 1.4426950216293334961 ;  /* 0x3fb8aa3b17177820 */ /* 0x000fe20000400000 */
[--C-:B------:R-:W-:Y:S01]  /*17c60*/  FADD R18, R14, -R8.reuse ;  /* 0x800000080e127221 */ /* 0x100fe20000000000 */
[----:B------:R2:W-:Y:S05]  /*17c70*/  STL [R1+0x18e4], R8 ;  /* 0x0018e40801007387 */ /* 0x0005ea0000100800 */
[----:B------:R-:W2:Y:S01]  /*17c80*/  MUFU.EX2 R168, R168 ;  /* 0x000000a800a87308 */ /* 0x000ea20000000800 */
[----:B------:R-:W-:Y:S01]  /*17c90*/  FMUL R161, R161, 1.4426950216293334961 ;  /* 0x3fb8aa3ba1a17820 */ /* 0x000fe20000400000 */
[--C-:B------:R-:W-:Y:S01]  /*17ca0*/  FADD R19, R15, -R8.reuse ;  /* 0x800000080f137221 */ /* 0x100fe20000000000 */
[----:B-1----:R-:W-:Y:S05]  /*17cb0*/  STL [R1+0x140c], R183 ;  /* 0x00140cb701007387 */ /* 0x002fea0000100800 */
[----:B------:R-:W1:Y:S01]  /*17cc0*/  MUFU.EX2 R171, R171 ;  /* 0x000000ab00ab7308 */ /* 0x000e620000000800 */
[----:B------:R-:W-:Y:S01]  /*17cd0*/  FMUL R160, R160, 1.4426950216293334961 ;  /* 0x3fb8aa3ba0a07820 */ /* 0x000fe20000400000 */
[--C-:B------:R-:W-:Y:S01]  /*17ce0*/  FADD R15, R5, -R8.reuse ;  /* 0x80000008050f7221 */ /* 0x100fe20000000000 */
[----:B------:R-:W-:Y:S05]  /*17cf0*/  STL [R1+0x1408], R185 ;  /* 0x001408b901007387 */ /* 0x000fea0000100800 */
[----:B------:R-:W1:Y:S01]  /*17d00*/  MUFU.EX2 R166, R166 ;  /* 0x000000a600a67308 */ /* 0x000e620000000800 */
[----:B------:R-:W-:Y:S01]  /*17d10*/  FMUL R22, R22, 1.4426950216293334961 ;  /* 0x3fb8aa3b16167820 */ /* 0x000fe20000400000 */
[--C-:B------:R-:W-:Y:S01]  /*17d20*/  FADD R16, R13, -R8.reuse ;  /* 0x800000080d107221 */ /* 0x100fe20000000000 */
[----:B0-----:R-:W-:Y:S05]  /*17d30*/  STL [R1+0x1414], R175 ;  /* 0x001414af01007387 */ /* 0x001fea0000100800 */
[----:B------:R-:W0:Y:S01]  /*17d40*/  MUFU.EX2 R167, R167 ;  /* 0x000000a700a77308 */ /* 0x000e220000000800 */
[----:B------:R-:W-:Y:S01]  /*17d50*/  FMUL R18, R18, 1.4426950216293334961 ;  /* 0x3fb8aa3b12127820 */ /* 0x000fe20000400000 */
[--C-:B------:R-:W-:Y:S01]  /*17d60*/  FADD R3, R3, -R8.reuse ;  /* 0x8000000803037221 */ /* 0x100fe20000000000 */
[----:B----4-:R-:W-:Y:S05]  /*17d70*/  STL [R1+0x1410], R176 ;  /* 0x001410b001007387 */ /* 0x010fea0000100800 */
[----:B------:R-:W4:Y:S01]  /*17d80*/  MUFU.EX2 R164, R164 ;  /* 0x000000a400a47308 */ /* 0x000f220000000800 */
[----:B------:R-:W-:Y:S01]  /*17d90*/  FMUL R19, R19, 1.4426950216293334961 ;  /* 0x3fb8aa3b13137820 */ /* 0x000fe20000400000 */
[----:B------:R-:W-:Y:S01]  /*17da0*/  FADD R14, R4, -R8 ;  /* 0x80000008040e7221 */ /* 0x000fe20000000000 */
[----:B---3--:R-:W-:Y:S05]  /*17db0*/  STL [R1+0x141c], R181 ;  /* 0x00141cb501007387 */ /* 0x008fea0000100800 */
[----:B------:R-:W3:Y:S01]  /*17dc0*/  MUFU.EX2 R165, R165 ;  /* 0x000000a500a57308 */ /* 0x000ee20000000800 */
[----:B------:R-:W-:Y:S01]  /*17dd0*/  FMUL R15, R15, 1.4426950216293334961 ;  /* 0x3fb8aa3b0f0f7820 */ /* 0x000fe20000400000 */
[----:B--2---:R-:W-:Y:S01]  /*17de0*/  STL [R1+0x1418], R182 ;  /* 0x001418b601007387 */ /* 0x004fe20000100800 */
[----:B------:R-:W-:-:S05]  /*17df0*/  FMUL R16, R16, 1.4426950216293334961 ;  /* 0x3fb8aa3b10107820 */ /* 0x000fca0000400000 */
[----:B------:R-:W2:Y:S01]  /*17e00*/  MUFU.EX2 R20, R20 ;  /* 0x0000001400147308 */ /* 0x000ea20000000800 */
[----:B------:R-:W-:Y:S01]  /*17e10*/  STL [R1+0x1424], R179 ;  /* 0x001424b301007387 */ /* 0x000fe20000100800 */
[----:B------:R-:W-:-:S06]  /*17e20*/  FMUL R17, R3, 1.4426950216293334961 ;  /* 0x3fb8aa3b03117820 */ /* 0x000fcc0000400000 */
[----:B------:R-:W2:Y:S01]  /*17e30*/  MUFU.EX2 R21, R21 ;  /* 0x0000001500157308 */ /* 0x000ea20000000800 */
[----:B------:R-:W-:Y:S01]  /*17e40*/  STL [R1+0x1420], R180 ;  /* 0x001420b401007387 */ /* 0x000fe20000100800 */
[----:B------:R-:W-:-:S06]  /*17e50*/  FMUL R14, R14, 1.4426950216293334961 ;  /* 0x3fb8aa3b0e0e7820 */ /* 0x000fcc0000400000 */
[----:B------:R-:W2:Y:S01]  /*17e60*/  MUFU.EX2 R162, R162 ;  /* 0x000000a200a27308 */ /* 0x000ea20000000800 */
[----:B------:R-:W-:Y:S07]  /*17e70*/  STL [R1+0x142c], R177 ;  /* 0x00142cb101007387 */ /* 0x000fee0000100800 */
        /* <DEDUP_REMOVED lines=9> */
[----:B-1----:R-:W-:Y:S07]  /*17f10*/  STL [R1+0x1438], R171 ;  /* 0x001438ab01007387 */ /* 0x002fee0000100800 */
[----:B------:R-:W1:Y:S01]  /*17f20*/  MUFU.EX2 R18, R18 ;  /* 0x0000001200127308 */ /* 0x000e620000000800 */
[----:B------:R-:W-:Y:S07]  /*17f30*/  STL [R1+0x1444], R166 ;  /* 0x001444a601007387 */ /* 0x000fee0000100800 */
[----:B------:R-:W1:Y:S01]  /*17f40*/  MUFU.EX2 R19, R19 ;  /* 0x0000001300137308 */ /* 0x000e620000000800 */
[----:B0-----:R-:W-:Y:S07]  /*17f50*/  STL [R1+0x1440], R167 ;  /* 0x001440a701007387 */ /* 0x001fee0000100800 */
[----:B------:R-:W0:Y:S01]  /*17f60*/  MUFU.EX2 R15, R15 ;  /* 0x0000000f000f7308 */ /* 0x000e220000000800 */
[----:B----4-:R-:W-:Y:S07]  /*17f70*/  STL [R1+0x144c], R164 ;  /* 0x00144ca401007387 */ /* 0x010fee0000100800 */
[----:B------:R-:W4:Y:S01]  /*17f80*/  MUFU.EX2 R16, R16 ;  /* 0x0000001000107308 */ /* 0x000f220000000800 */
[----:B---3--:R-:W-:Y:S07]  /*17f90*/  STL [R1+0x1448], R165 ;  /* 0x001448a501007387 */ /* 0x008fee0000100800 */
[----:B------:R-:W3:Y:S01]  /*17fa0*/  MUFU.EX2 R17, R17 ;  /* 0x0000001100117308 */ /* 0x000ee20000000800 */
[----:B--2---:R-:W-:Y:S07]  /*17fb0*/  STL [R1+0x1454], R20 ;  /* 0x0014541401007387 */ /* 0x004fee0000100800 */
[----:B------:R-:W2:Y:S01]  /*17fc0*/  MUFU.EX2 R14, R14 ;  /* 0x0000000e000e7308 */ /* 0x000ea20000000800 */
[----:B------:R-:W-:Y:S04]  /*17fd0*/  STL [R1+0x1450], R21 ;  /* 0x0014501501007387 */ /* 0x000fe80000100800 */
[----:B------:R-:W-:Y:S04]  /*17fe0*/  STL [R1+0x145c], R162 ;  /* 0x00145ca201007387 */ /* 0x000fe80000100800 */
[----:B------:R-:W-:Y:S04]  /*17ff0*/  STL [R1+0x1458], R163 ;  /* 0x001458a301007387 */ /* 0x000fe80000100800 */
[----:B------:R-:W-:Y:S04]  /*18000*/  STL [R1+0x1464], R23 ;  /* 0x0014641701007387 */ /* 0x000fe80000100800 */
[----:B------:R-:W-:Y:S04]  /*18010*/  STL [R1+0x1460], R161 ;  /* 0x001460a101007387 */ /* 0x000fe80000100800 */
[----:B------:R-:W-:Y:S04]  /*18020*/  STL [R1+0x146c], R160 ;  /* 0x00146ca001007387 */ /* 0x000fe80000100800 */
[----:B------:R-:W-:Y:S04]  /*18030*/  STL [R1+0x1468], R22 ;  /* 0x0014681601007387 */ /* 0x000fe80000100800 */
[----:B-1----:R-:W-:Y:S04]  /*18040*/  STL [R1+0x1474], R18 ;  /* 0x0014741201007387 */ /* 0x002fe80000100800 */
[----:B------:R-:W-:Y:S04]  /*18050*/  STL [R1+0x1470], R19 ;  /* 0x0014701301007387 */ /* 0x000fe80000100800 */
[----:B0-----:R-:W-:Y:S04]  /*18060*/  STL [R1+0x147c], R15 ;  /* 0x00147c0f01007387 */ /* 0x001fe80000100800 */
[----:B----4-:R-:W-:Y:S04]  /*18070*/  STL [R1+0x1478], R16 ;  /* 0x0014781001007387 */ /* 0x010fe80000100800 */
[----:B---3--:R-:W-:Y:S04]  /*18080*/  STL [R1+0x1484], R17 ;  /* 0x0014841101007387 */ /* 0x008fe80000100800 */
[----:B--2---:R-:W-:Y:S04]  /*18090*/  STL [R1+0x1480], R14 ;  /* 0x0014800e01007387 */ /* 0x004fe80000100800 */
[----:B------:R-:W-:Y:S04]  /*180a0*/  STL [R1+0x1488], R12 ;  /* 0x0014880c01007387 */ /* 0x000fe80000100800 */
[----:B------:R-:W2:Y:S04]  /*180b0*/  LDL.LU R8, [R1+0x424] ;  /* 0x0004240001087983 */ /* 0x000ea80000300800 */
[----:B--2---:R0:W-:Y:S04]  /*180c0*/  STL [R1+0x1900], R8 ;  /* 0x0019000801007387 */ /* 0x0041e80000100800 */
[----:B0-----:R-:W2:Y:S04]  /*180d0*/  LDL.LU R8, [R1+0x40c] ;  /* 0x00040c0001087983 */ /* 0x001ea80000300800 */
        /* <DEDUP_REMOVED lines=37> */
[----:B--2---:R0:W-:Y:S04]  /*18330*/  STL [R1+0x1904], R8 ;  /* 0x0019040801007387 */ /* 0x0041e80000100800 */
[----:B0-----:R-:W2:Y:S04]  /*18340*/  LDL.LU R8, [R1+0x408] ;  /* 0x0004080001087983 */ /* 0x001ea80000300800 */
[----:B------:R-:W3:Y:S04]  /*18350*/  LDL.LU R9, [R1+0x428] ;  /* 0x0004280001097983 */ /* 0x000ee80000300800 */
[----:B------:R-:W4:Y:S04]  /*18360*/  LDL.LU R211, [R1+0x42c] ;  /* 0x00042c0001d37983 */ /* 0x000f280000300800 */
        /* <DEDUP_REMOVED lines=41> */
[----:B------:R0:W-:Y:S04]  /*18600*/  STS.U8 [R0+UR6+0x23400], R207 ;  /* 0x023400cf00007988 */ /* 0x0001e80008000006 */
[----:B------:R-:W4:Y:S04]  /*18610*/  LDL.LU R212, [R1+0x528] ;  /* 0x0005280001d47983 */ /* 0x000f280000300800 */
[----:B------:R1:W-:Y:S04]  /*18620*/  STS.U8 [R0+UR6+0x23500], R206 ;  /* 0x023500ce00007988 */ /* 0x0003e80008000006 */
[----:B0-----:R-:W4:Y:S04]  /*18630*/  LDL.LU R207, [R1+0x52c] ;  /* 0x00052c0001cf7983 */ /* 0x001f280000300800 */
[----:B------:R0:W-:Y:S04]  /*18640*/  STS.U8 [R0+UR6+0x23600], R204 ;  /* 0x023600cc00007988 */ /* 0x0001e80008000006 */
[----:B-1----:R-:W4:Y:S04]  /*18650*/  LDL.LU R206, [R1+0x530] ;  /* 0x0005300001ce7983 */ /* 0x002f280000300800 */
        /* <DEDUP_REMOVED lines=8> */
[----:B0-----:R-:W4:Y:S04]  /*186e0*/  LDL.LU R195, [R1+0x544] ;  /* 0x0005440001c37983 */ /* 0x001f280000300800 */
[----:B------:R-:W4:Y:S04]  /*186f0*/  LDL.LU R194, [R1+0x548] ;  /* 0x0005480001c27983 */ /* 0x000f280000300800 */
[----:B------:R-:W4:Y:S04]  /*18700*/  LDL.LU R193, [R1+0x54c] ;  /* 0x00054c0001c17983 */ /* 0x000f280000300800 */
[----:B------:R-:W4:Y:S01]  /*18710*/  LDL.LU R192, [R1+0x550] ;  /* 0x0005500001c07983 */ /* 0x000f220000300800 */
[----:B------:R-:W-:-:S03]  /*18720*/  F2FP.SATFINITE.E4M3.F32.PACK_AB_MERGE_C R5, R183, R185, RZ ;  /* 0x000000b9b705723e */ /* 0x000fc600048070ff */
[----:B------:R-:W4:Y:S04]  /*18730*/  LDL.LU R191, [R1+0x554] ;  /* 0x0005540001bf7983 */ /* 0x000f280000300800 */
[----:B------:R-:W4:Y:S04]  /*18740*/  LDL.LU R190, [R1+0x558] ;  /* 0x0005580001be7983 */ /* 0x000f280000300800 */
[----:B------:R-:W4:Y:S01]  /*18750*/  LDL.LU R187, [R1+0x55c] ;  /* 0x00055c0001bb7983 */ /* 0x000f220000300800 */
[----:B------:R-:W-:-:S03]  /*18760*/  F2FP.SATFINITE.E4M3.F32.PACK_AB_MERGE_C R4, R181, R182, RZ ;  /* 0x000000b6b504723e */ /* 0x000fc600048070ff */
        /* <DEDUP_REMOVED lines=8> */
[----:B------:R-:W-:-:S03]  /*187f0*/  F2FP.SATFINITE.E4M3.F32.PACK_AB_MERGE_C R5, R175, R176, R5 ;  /* 0x000000b0af05723e */ /* 0x000fc60004807005 */
[----:B------:R-:W4:Y:S04]  /*18800*/  LDL.LU R180, [R1+0x578] ;  /* 0x0005780001b47983 */ /* 0x000f280000300800 */
[----:B------:R-:W4:Y:S01]  /*18810*/  LDL.LU R179, [R1+0x57c] ;  /* 0x00057c0001b37983 */ /* 0x000f220000300800 */
[----:B------:R-:W-:-:S03]  /*18820*/  F2FP.SATFINITE.E4M3.F32.PACK_AB_MERGE_C R4, R173, R174, R4 ;  /* 0x000000aead04723e */ /* 0x000fc60004807004 */
[----:B------:R-:W4:Y:S04]  /*18830*/  LDL.LU R178, [R1+0x580] ;  /* 0x0005800001b27983 */ /* 0x000f280000300800 */
        /* <DEDUP_REMOVED lines=8> */
[----:B------:R-:W4:Y:S01]  /*188c0*/  LDL.LU R171, [R1+0x59c] ;  /* 0x00059c0001ab7983 */ /* 0x000f220000300800 */
[----:B------:R-:W-:-:S03]  /*188d0*/  SEL R156, R5, R4, !P6 ;  /* 0x00000004059c7207 */ /* 0x000fc60007000000 */
[----:B------:R-:W4:Y:S01]  /*188e0*/  LDL.LU R170, [R1+0x5a0] ;  /* 0x0005a00001aa7983 */ /* 0x000f220000300800 */
[----:B------:R-:W-:-:S03]  /*188f0*/  SEL R153, R4, R5, !P6 ;  /* 0x0000000504997207 */ /* 0x000fc60007000000 */
[----:B------:R-:W4:Y:S01]  /*18900*/  LDL.LU R169, [R1+0x5a4] ;  /* 0x0005a40001a97983 */ /* 0x000f220000300800 */
[----:B------:R-:W-:-:S03]  /*18910*/  F2FP.SATFINITE.E4M3.F32.PACK_AB_MERGE_C R5, R164, R165, RZ ;  /* 0x000000a5a405723e */ /* 0x000fc600048070ff */
[----:B------:R-:W4:Y:S01]  /*18920*/  LDL.LU R168, [R1+0x5a8] ;  /* 0x0005a80001a87983 */ /* 0x000f220000300800 */
[----:B------:R-:W-:-:S03]  /*18930*/  SEL R154, R3, R2, !P6 ;  /* 0x00000002039a7207 */ /* 0x000fc60007000000 */
[----:B------:R-:W4:Y:S01]  /*18940*/  LDL.LU R167, [R1+0x5ac] ;  /* 0x0005ac0001a77983 */ /* 0x000f220000300800 */
[----:B------:R-:W-:-:S03]  /*18950*/  SEL R155, R2, R3, !P6 ;  /* 0x00000003029b7207 */ /* 0x000fc60007000000 */
[----:B------:R-:W4:Y:S01]  /*18960*/  LDL.LU R166, [R1+0x5b0] ;  /* 0x0005b00001a67983 */ /* 0x000f220000300800 */
[----:B------:R-:W-:Y:S02]  /*18970*/  F2FP.SATFINITE.E4M3.F32.PACK_AB_MERGE_C R4, R162, R163, RZ ;  /* 0x000000a3a204723e */ /* 0x000fe400048070ff */
[----:B------:R-:W-:Y:S01]  /*18980*/  F2FP.SATFINITE.E4M3.F32.PACK_AB_MERGE_C R3, R23, R161, RZ ;  /* 0x000000a11703723e */ /* 0x000fe200048070ff */
[----:B------:R-:W4:Y:S01]  /*18990*/  LDL.LU R165, [R1+0x5b4] ;  /* 0x0005b40001a57983 */ /* 0x000f220000300800 */
[----:B------:R-:W-:-:S03]  /*189a0*/  F2FP.SATFINITE.E4M3.F32.PACK_AB_MERGE_C R2, R160, R22, RZ ;  /* 0x00000016a002723e */ /* 0x000fc600048070ff */
[----:B------:R-:W4:Y:S01]  /*189b0*/  LDL.LU R164, [R1+0x5b8] ;  /* 0x0005b80001a47983 */ /* 0x000f220000300800 */
[----:B------:R-:W-:-:S03]  /*189c0*/  F2FP.SATFINITE.E4M3.F32.PACK_AB_MERGE_C R3, R15, R16, R3 ;  /* 0x000000100f03723e */ /* 0x000fc60004807003 */
[----:B------:R-:W4:Y:S01]  /*189d0*/  LDL.LU R163, [R1+0x5bc] ;  /* 0x0005bc0001a37983 */ /* 0x000f220000300800 */
[----:B------:R-:W-:-:S03]  /*189e0*/  F2FP.SATFINITE.E4M3.F32.PACK_AB_MERGE_C R2, R17, R14, R2 ;  /* 0x0000000e1102723e */ /* 0x000fc60004807002 */
[----:B------:R-:W4:Y:S01]  /*189f0*/  LDL.LU R162, [R1+0x5c0] ;  /* 0x0005c00001a27983 */ /* 0x000f220000300800 */
[----:B------:R-:W-:-:S03]  /*18a00*/  F2FP.SATFINITE.E4M3.F32.PACK_AB_MERGE_C R5, R20, R21, R5 ;  /* 0x000000151405723e */ /* 0x000fc60004807005 */
[----:B------:R-:W4:Y:S01]  /*18a10*/  LDL.LU R161, [R1+0x5c4] ;  /* 0x0005c40001a17983 */ /* 0x000f220000300800 */
[----:B------:R-:W-:-:S03]  /*18a20*/  F2FP.SATFINITE.E4M3.F32.PACK_AB_MERGE_C R4, R18, R19, R4 ;  /* 0x000000131204723e */ /* 0x000fc60004807004 */
[----:B------:R-:W4:Y:S01]  /*18a30*/  LDL.LU R160, [R1+0x5c8] ;  /* 0x0005c80001a07983 */ /* 0x000f220000300800 */
[----:B------:R-:W-:-:S03]  /*18a40*/  SEL R13, R3, R2, !P6 ;  /* 0x00000002030d7207 */ /* 0x000fc60007000000 */
[----:B------:R-:W4:Y:S01]  /*18a50*/  LDL.LU R23, [R1+0x5cc] ;  /* 0x0005cc0001177983 */ /* 0x000f220000300800 */
[----:B------:R-:W-:-:S03]  /*18a60*/  SEL R152, R5, R4, !P6 ;  /* 0x0000000405987207 */ /* 0x000fc60007000000 */
[----:B------:R-:W4:Y:S04]  /*18a70*/  LDL.LU R22, [R1+0x5d0] ;  /* 0x0005d00001167983 */ /* 0x000f280000300800 */
[----:B------:R-:W4:Y:S04]  /*18a80*/  LDL.LU R21, [R1+0x5d4] ;  /* 0x0005d40001157983 */ /* 0x000f280000300800 */
[----:B------:R-:W4:Y:S04]  /*18a90*/  LDL.LU R20, [R1+0x5d8] ;  /* 0x0005d80001147983 */ /* 0x000f280000300800 */
[----:B------:R-:W4:Y:S01]  /*18aa0*/  LDL.LU R19, [R1+0x5dc] ;  /* 0x0005dc0001137983 */ /* 0x000f220000300800 */
[----:B------:R-:W-:-:S03]  /*18ab0*/  SEL R157, R4, R5, !P6 ;  /* 0x00000005049d7207 */ /* 0x000fc60007000000 */
[----:B------:R-:W4:Y:S01]  /*18ac0*/  LDL.LU R18, [R1+0x5e0] ;  /* 0x0005e00001127983 */ /* 0x000f220000300800 */
[----:B------:R-:W-:-:S03]  /*18ad0*/  SEL R159, R2, R3, !P6 ;  /* 0x00000003029f7207 */ /* 0x000fc60007000000 */
[----:B------:R-:W4:Y:S01]  /*18ae0*/  LDL.LU R17, [R1+0x5e4] ;  /* 0x0005e40001117983 */ /* 0x000f220000300800 */
[----:B------:R-:W-:-:S03]  /*18af0*/  LOP3.LUT R4, R12, 0x1, RZ, 0x3c, !PT ;  /* 0x000000010c047812 */ /* 0x000fc600078e3cff */
[----:B------:R-:W4:Y:S04]  /*18b00*/  LDL.LU R16, [R1+0x5e8] ;  /* 0x0005e80001107983 */ /* 0x000f280000300800 */
[----:B------:R-:W4:Y:S04]  /*18b10*/  LDL.LU R15, [R1+0x5ec] ;  /* 0x0005ec00010f7983 */ /* 0x000f280000300800 */
[----:B------:R-:W-:Y:S04]  /*18b20*/  SHFL.IDX PT, R2, R156, R12, 0x1f ;  /* 0x00001f0c9c027589 */ /* 0x000fe800000e0000 */
[----:B------:R-:W-:Y:S04]  /*18b30*/  SHFL.IDX PT, R3, R154, R12, 0x1f ;  /* 0x00001f0c9a037589 */ /* 0x000fe800000e0000 */
[----:B------:R-:W-:Y:S04]  /*18b40*/  SHFL.IDX PT, R5, R152, R12, 0x1f ;  /* 0x00001f0c98057589 */ /* 0x000fe800000e0000 */
[----:B------:R0:W-:Y:S04]  /*18b50*/  SHFL.IDX PT, R13, R13, R12, 0x1f ;  /* 0x00001f0c0d0d7589 */ /* 0x0001e800000e0000 */
[----:B------:R-:W4:Y:S04]  /*18b60*/  LDL.LU R14, [R1+0x5f0] ;  /* 0x0005f000010e7983 */ /* 0x000f280000300800 */
[----:B------:R1:W-:Y:S04]  /*18b70*/  STS.U8 [R0+UR6+0x21200], R6 ;  /* 0x0212000600007988 */ /* 0x0003e80008000006 */
[----:B0-----:R-:W4:Y:S04]  /*18b80*/  LDL.LU R12, [R1+0x5f4] ;  /* 0x0005f400010c7983 */ /* 0x001f280000300800 */
[----:B------:R-:W4:Y:S04]  /*18b90*/  LDL.LU R7, [R1+0x5f8] ;  /* 0x0005f80001077983 */ /* 0x000f280000300800 */
[----:B------:R-:W-:Y:S04]  /*18ba0*/  STS.U8 [R0+UR6+0x21000], R25 ;  /* 0x0210001900007988 */ /* 0x000fe80008000006 */
[----:B------:R0:W-:Y:S04]  /*18bb0*/  STS.U8 [R0+UR6+0x21100], R24 ;  /* 0x0211001800007988 */ /* 0x0001e80008000006 */
[----:B-1----:R-:W4:Y:S04]  /*18bc0*/  LDL.LU R6, [R1+0x5fc] ;  /* 0x0005fc0001067983 */ /* 0x002f280000300800 */
[----:B------:R-:W-:Y:S04]  /*18bd0*/  STS.U8 [R0+UR6+0x20e00], R27 ;  /* 0x020e001b00007988 */ /* 0x000fe80008000006 */
[----:B------:R1:W-:Y:S04]  /*18be0*/  STS.U8 [R0+UR6+0x20f00], R26 ;  /* 0x020f001a00007988 */ /* 0x0003e80008000006 */
[----:B0-----:R-:W4:Y:S04]  /*18bf0*/  LDL.LU.64 R24, [R1+0x200] ;  /* 0x0002000001187983 */ /* 0x001f280000300a00 */
[----:B------:R0:W-:Y:S04]  /*18c00*/  STS.U8 [R0+UR6+0x20d00], R28 ;  /* 0x020d001c00007988 */ /* 0x0001e80008000006 */
[----:B-1----:R-:W4:Y:S04]  /*18c10*/  LDL.LU.64 R26, [R1+0x208] ;  /* 0x00020800011a7983 */ /* 0x002f280000300a00 */
[----:B0-----:R-:W4:Y:S04]  /*18c20*/  LDL.LU.64 R28, [R1+0x210] ;  /* 0x00021000011c7983 */ /* 0x001f280000300a00 */
[----:B------:R-:W4:Y:S04]  /*18c30*/  LDL.LU.64 R30, [R1+0x218] ;  /* 0x00021800011e7983 */ /* 0x000f280000300a00 */
        /* <DEDUP_REMOVED lines=45> */
[----:B------:R-:W0:Y:S04]  /*18f10*/  SHFL.IDX PT, R153, R153, R4, 0x1f ;  /* 0x00001f0499997589 */ /* 0x000e2800000e0000 */
[----:B------:R-:W4:Y:S04]  /*18f20*/  LDL.LU.64 R122, [R1+0x388] ;  /* 0x00038800017a7983 */ /* 0x000f280000300a00 */
[----:B------:R-:W4:Y:S04]  /*18f30*/  LDL.LU.64 R124, [R1+0x390] ;  /* 0x00039000017c7983 */ /* 0x000f280000300a00 */
[----:B------:R-:W4:Y:S04]  /*18f40*/  LDL.LU.64 R126, [R1+0x398] ;  /* 0x00039800017e7983 */ /* 0x000f280000300a00 */
[----:B------:R-:W4:Y:S04]  /*18f50*/  LDL.LU.64 R128, [R1+0x3a0] ;  /* 0x0003a00001807983 */ /* 0x000f280000300a00 */
[----:B------:R-:W1:Y:S04]  /*18f60*/  SHFL.IDX PT, R155, R155, R4, 0x1f ;  /* 0x00001f049b9b7589 */ /* 0x000e6800000e0000 */
[----:B------:R-:W4:Y:S04]  /*18f70*/  LDL.LU.64 R130, [R1+0x3a8] ;  /* 0x0003a80001827983 */ /* 0x000f280000300a00 */
[----:B------:R-:W4:Y:S04]  /*18f80*/  LDL.LU.64 R132, [R1+0x3b0] ;  /* 0x0003b00001847983 */ /* 0x000f280000300a00 */
[----:B------:R-:W4:Y:S04]  /*18f90*/  LDL.LU.64 R134, [R1+0x3b8] ;  /* 0x0003b80001867983 */ /* 0x000f280000300a00 */
[----:B------:R-:W4:Y:S04]  /*18fa0*/  LDL.LU.64 R136, [R1+0x3c0] ;  /* 0x0003c00001887983 */ /* 0x000f280000300a00 */
[----:B------:R-:W4:Y:S04]  /*18fb0*/  LDL.LU.64 R138, [R1+0x3c8] ;  /* 0x0003c800018a7983 */ /* 0x000f280000300a00 */
[----:B------:R-:W-:Y:S04]  /*18fc0*/  SHFL.IDX PT, R157, R157, R4, 0x1f ;  /* 0x00001f049d9d7589 */ /* 0x000fe800000e0000 */
[----:B------:R-:W4:Y:S04]  /*18fd0*/  LDL.LU.64 R140, [R1+0x3d0] ;  /* 0x0003d000018c7983 */ /* 0x000f280000300a00 */
[----:B------:R-:W4:Y:S04]  /*18fe0*/  LDL.LU.64 R142, [R1+0x3d8] ;  /* 0x0003d800018e7983 */ /* 0x000f280000300a00 */
[----:B------:R-:W4:Y:S04]  /*18ff0*/  LDL.LU.64 R144, [R1+0x3e0] ;  /* 0x0003e00001907983 */ /* 0x000f280000300a00 */
[----:B------:R-:W4:Y:S04]  /*19000*/  LDL.LU.64 R146, [R1+0x3e8] ;  /* 0x0003e80001927983 */ /* 0x000f280000300a00 */
[----:B------:R2:W3:Y:S04]  /*19010*/  SHFL.IDX PT, R159, R159, R4, 0x1f ;  /* 0x00001f049f9f7589 */ /* 0x0004e800000e0000 */
[----:B------:R-:W4:Y:S04]  /*19020*/  LDL.LU.64 R148, [R1+0x3f0] ;  /* 0x0003f00001947983 */ /* 0x000f280000300a00 */
[----:B------:R-:W4:Y:S01]  /*19030*/  LDL.LU.64 R150, [R1+0x3f8] ;  /* 0x0003f80001967983 */ /* 0x000f220000300a00 */
[----:B--2---:R-:W-:-:S03]  /*19040*/  FADD R4, -R11, R208 ;  /* 0x000000d00b047221 */ /* 0x004fc60000000100 */
[----:B------:R-:W2:Y:S04]  /*19050*/  LDL.LU R208, [R1+0x484] ;  /* 0x0004840001d07983 */ /* 0x000ea80000300800 */
[----:B------:R0:W-:Y:S04]  /*19060*/  STL [R1+0x148c], R11 ;  /* 0x00148c0b01007387 */ /* 0x0001e80000100800 */
[----:B------:R1:W-:Y:S04]  /*19070*/  STS.U8 [R0+UR6+0x23a00], R205 ;  /* 0x023a00cd00007988 */ /* 0x0003e80008000006 */
[----:B------:R3:W-:Y:S04]  /*19080*/  STS.U8 [R0+UR6+0x23b00], R203 ;  /* 0x023b00cb00007988 */ /* 0x0007e80008000006 */
[----:B0-----:R-:W2:Y:S04]  /*19090*/  LDL.LU R11, [R1+0x480] ;  /* 0x00048000010b7983 */ /* 0x001ea80000300800 */
[----:B-1----:R-:W2:Y:S04]  /*190a0*/  LDL.LU R205, [R1+0x47c] ;  /* 0x00047c0001cd7983 */ /* 0x002ea80000300800 */
[----:B---3--:R-:W3:Y:S04]  /*190b0*/  LDL.LU R203, [R1+0x478] ;  /* 0x0004780001cb7983 */ /* 0x008ee80000300800 */
[----:B------:R0:W-:Y:S04]  /*190c0*/  STS.U8 [R0+UR6+0x23c00], R201 ;  /* 0x023c00c900007988 */ /* 0x0001e80008000006 */
[----:B------:R1:W-:Y:S01]  /*190d0*/  STS.U8 [R0+UR6+0x23d00], R199 ;  /* 0x023d00c700007988 */ /* 0x0003e20008000006 */
[----:B------:R-:W-:-:S03]  /*190e0*/  FMUL R4, R4, 1.4426950216293334961 ;  /* 0x3fb8aa3b04047820 */ /* 0x000fc60000400000 */
[----:B------:R1:W-:Y:S04]  /*190f0*/  STS.U8 [R0+UR6+0x23e00], R197 ;  /* 0x023e00c500007988 */ /* 0x0003e80008000006 */
[----:B0-----:R-:W2:Y:S01]  /*19100*/  LDL.LU R201, [R1+0x474] ;  /* 0x0004740001c97983 */ /* 0x001ea20000300800 */
[----:B------:R-:W-:-:S03]  /*19110*/  PRMT R152, R2, R189, R153 ;  /* 0x000000bd02987216 */ /* 0x000fc60000000099 */
[----:B-1----:R-:W2:Y:S01]  /*19120*/  LDL.LU R199, [R1+0x470] ;  /* 0x0004700001c77983 */ /* 0x002ea20000300800 */
[----:B------:R-:W-:-:S03]  /*19130*/  FADD R156, -R10, R209 ;  /* 0x000000d10a9c7221 */ /* 0x000fc60000000100 */
[----:B------:R-:W3:Y:S04]  /*19140*/  LDL.LU R197, [R1+0x46c] ;  /* 0x00046c0001c57983 */ /* 0x000ee80000300800 */
[----:B------:R0:W-:Y:S01]  /*19150*/  STS.U8 [R0+UR6+0x23f00], R196 ;  /* 0x023f00c400007988 */ /* 0x0001e20008000006 */
[-C--:B------:R-:W-:Y:S02]  /*19160*/  PRMT R153, R2, R188.reuse, R153 ;  /* 0x000000bc02997216 */ /* 0x080fe40000000099 */
[CCC-:B------:R-:W-:Y:S01]  /*19170*/  PRMT R154, R3.reuse, R189.reuse, R155.reuse ;  /* 0x000000bd039a7216 */ /* 0x1c0fe2000000009b */
[----:B------:R-:W1:Y:S01]  /*19180*/  MUFU.EX2 R4, R4 ;  /* 0x0000000400047308 */ /* 0x000e620000000800 */
[----:B0-----:R-:W2:Y:S04]  /*19190*/  LDL.LU R196, [R1+0x468] ;  /* 0x0004680001c47983 */ /* 0x001ea80000300800 */
[----:B------:R0:W-:Y:S01]  /*191a0*/  STL [R1+0x1490], R0 ;  /* 0x0014900001007387 */ /* 0x0001e20000100800 */
[----:B------:R-:W-:Y:S01]  /*191b0*/  PRMT R155, R3, R188, R155 ;  /* 0x000000bc039b7216 */ /* 0x000fe2000000009b */
[----:B------:R-:W-:Y:S01]  /*191c0*/  FMUL R2, R156, 1.4426950216293334961 ;  /* 0x3fb8aa3b9c027820 */ /* 0x000fe20000400000 */
[-C--:B------:R-:W-:Y:S01]  /*191d0*/  PRMT R158, R13, R189.reuse, R159 ;  /* 0x000000bd0d9e7216 */ /* 0x080fe2000000009f */
[----:B------:R1:W-:Y:S06]  /*191e0*/  MEMBAR.ALL.CTA ;  /* 0x0000000000007992 */ /* 0x0003ec0000008000 */
[----:B-1----:R-:W1:Y:S04]  /*191f0*/  FENCE.VIEW.ASYNC.S ;  /* 0x00000000000073c6 */ /* 0x002e680000000000 */
[----:B0-----:R-:W3:Y:S04]  /*19200*/  LDL.LU R0, [R1+0x464] ;  /* 0x0004640001007983 */ /* 0x001ee80000300800 */
[----:B------:R-:W3:Y:S04]  /*19210*/  LDL.LU R209, [R1+0x460] ;  /* 0x0004600001d17983 */ /* 0x000ee80000300800 */
[----:B------:R0:W-:Y:S01]  /*19220*/  STL [R1+0x1494], R10 ;  /* 0x0014940a01007387 */ /* 0x0001e20000100800 */
[----:B------:R-:W-:-:S02]  /*19230*/  PRMT R156, R5, R189, R157 ;  /* 0x000000bd059c7216 */ /* 0x000fc4000000009d */
[-C--:B------:R-:W-:Y:S01]  /*19240*/  PRMT R157, R5, R188.reuse, R157 ;  /* 0x000000bc059d7216 */ /* 0x080fe2000000009d */
[----:B0-----:R-:W2:Y:S04]  /*19250*/  LDL.LU R10, [R1+0x45c] ;  /* 0x00045c00010a7983 */ /* 0x001ea80000300800 */
[----:B------:R0:W-:Y:S04]  /*19260*/  STL [R1+0x18e8], R152 ;  /* 0x0018e89801007387 */ /* 0x0001e80000100800 */
[----:B0-----:R-:W3:Y:S04]  /*19270*/  LDL.LU R152, [R1+0x420] ;  /* 0x0004200001987983 */ /* 0x001ee80000300800 */
[----:B------:R0:W-:Y:S04]  /*19280*/  STL [R1+0x18ec], R153 ;  /* 0x0018ec9901007387 */ /* 0x0001e80000100800 */
[----:B0-----:R-:W4:Y:S04]  /*19290*/  LDL.LU R153, [R1+0x41c] ;  /* 0x00041c0001997983 */ /* 0x001f280000300800 */
[----:B------:R0:W-:Y:S01]  /*192a0*/  STL [R1+0x18f0], R154 ;  /* 0x0018f09a01007387 */ /* 0x0001e20000100800 */
[----:B------:R-:W-:-:S03]  /*192b0*/  PRMT R159, R13, R188, R159 ;  /* 0x000000bc0d9f7216 */ /* 0x000fc6000000009f */
[----:B0-----:R-:W2:Y:S04]  /*192c0*/  LDL.LU R154, [R1+0x418] ;  /* 0x00041800019a7983 */ /* 0x001ea80000300800 */
[----:B------:R0:W-:Y:S04]  /*192d0*/  STL [R1+0x18f4], R155 ;  /* 0x0018f49b01007387 */ /* 0x0001e80000100800 */
[----:B0-----:R-:W3:Y:S04]  /*192e0*/  LDL.LU R155, [R1+0x414] ;  /* 0x00041400019b7983 */ /* 0x001ee80000300800 */
[----:B------:R-:W3:Y:S04]  /*192f0*/  LDL.LU R3, [R1+0x458] ;  /* 0x0004580001037983 */ /* 0x000ee80000300800 */
[----:B------:R0:W-:Y:S01]  /*19300*/  STL [R1+0x1498], R156 ;  /* 0x0014989c01007387 */ /* 0x0001e20000100800 */
[----:B------:R-:W-:-:S03]  /*19310*/  FMUL R8, R8, R4 ;  /* 0x0000000408087220 */ /* 0x000fc60000400000 */
[----:B0-----:R-:W3:Y:S04]  /*19320*/  LDL.LU R156, [R1+0x454] ;  /* 0x00045400019c7983 */ /* 0x001ee80000300800 */
[----:B------:R0:W-:Y:S01]  /*19330*/  STL [R1+0x149c], R157 ;  /* 0x00149c9d01007387 */ /* 0x0001e20000100800 */
[----:B------:R1:W3:Y:S03]  /*19340*/  MUFU.EX2 R5, R2 ;  /* 0x0000000200057308 */ /* 0x0002e60000000800 */
[----:B0-----:R-:W3:Y:S04]  /*19350*/  LDL.LU R157, [R1+0x450] ;  /* 0x00045000019d7983 */ /* 0x001ee80000300800 */
[----:B------:R0:W-:Y:S04]  /*19360*/  STL [R1+0x14a4], R158 ;  /* 0x0014a49e01007387 */ /* 0x0001e80000100800 */
[----:B0-----:R-:W3:Y:S04]  /*19370*/  LDL.LU R158, [R1+0x44c] ;  /* 0x00044c00019e7983 */ /* 0x001ee80000300800 */
[----:B------:R0:W-:Y:S04]  /*19380*/  STL [R1+0x14a0], R189 ;  /* 0x0014a0bd01007387 */ /* 0x0001e80000100800 */
[----:B0-----:R-:W3:Y:S04]  /*19390*/  LDL.LU R189, [R1+0x448] ;  /* 0x0004480001bd7983 */ /* 0x001ee80000300800 */
[----:B------:R-:W3:Y:S04]  /*193a0*/  LDL.LU R13, [R1+0x444] ;  /* 0x00044400010d7983 */ /* 0x000ee80000300800 */
[----:B------:R0:W-:Y:S04]  /*193b0*/  STL [R1+0x14ac], R159 ;  /* 0x0014ac9f01007387 */ /* 0x0001e80000100800 */
[----:B0-----:R-:W3:Y:S04]  /*193c0*/  LDL.LU R159, [R1+0x440] ;  /* 0x00044000019f7983 */ /* 0x001ee80000300800 */
[----:B------:R0:W-:Y:S04]  /*193d0*/  STL [R1+0x14a8], R188 ;  /* 0x0014a8bc01007387 */ /* 0x0001e80000100800 */
[----:B0-----:R-:W3:Y:S04]  /*193e0*/  LDL.LU R188, [R1+0x43c] ;  /* 0x00043c0001bc7983 */ /* 0x001ee80000300800 */
[----:B-1----:R-:W3:Y:S04]  /*193f0*/  LDL.LU R2, [R1+0x438] ;  /* 0x0004380001027983 */ /* 0x002ee80000300800 */
[----:B------:R0:W-:Y:S04]  /*19400*/  STL [R1+0x408], R8 ;  /* 0x0004080801007387 */ /* 0x0001e80000100800 */
[----:B0-----:R-:W2:Y:S01]  /*19410*/  LDL.LU R8, [R1+0x1904] ;  /* 0x0019040001087983 */ /* 0x001ea20000300800 */
[-C--:B----4-:R-:W-:Y:S01]  /*19420*/  FMUL R153, R153, R4.reuse ;  /* 0x0000000499997220 */ /* 0x090fe20000400000 */
[----:B--2---:R-:W-:-:S05]  /*19430*/  FMUL R8, R8, R4 ;  /* 0x0000000408087220 */ /* 0x004fca0000400000 */
[----:B------:R0:W-:Y:S04]  /*19440*/  STL [R1+0x40c], R8 ;  /* 0x00040c0801007387 */ /* 0x0001e80000100800 */
[----:B0-----:R-:W2:Y:S04]  /*19450*/  LDL.LU R8, [R1+0x400] ;  /* 0x0004000001087983 */ /* 0x001ea80000300800 */
[----:B------:R0:W-:Y:S04]  /*19460*/  STL [R1+0x18fc], R153 ;  /* 0x0018fc9901007387 */ /* 0x0001e80000100800 */
[----:B0-----:R-:W4:Y:S01]  /*19470*/  LDL.LU R153, [R1+0x404] ;  /* 0x0004040001997983 */ /* 0x001f220000300800 */
[-C--:B------:R-:W-:Y:S01]  /*19480*/  FMUL R9, R9, R4.reuse ;  /* 0x0000000409097220 */ /* 0x080fe20000400000 */
[-C--:B------:R-:W-:Y:S01]  /*19490*/  FMUL R150, R150, R4.reuse ;  /* 0x0000000496967220 */ /* 0x080fe20000400000 */
[-C--:B------:R-:W-:Y:S01]  /*194a0*/  FMUL R151, R151, R4.reuse ;  /* 0x0000000497977220 */ /* 0x080fe20000400000 */
[----:B------:R-:W-:-:S02]  /*194b0*/  FMUL R154, R154, R4 ;  /* 0x000000049a9a7220 */ /* 0x000fc40000400000 */
[----:B------:R0:W-:Y:S01]  /*194c0*/  STL [R1+0x18f8], R9 ;  /* 0x0018f80901007387 */ /* 0x0001e20000100800 */
[-C--:B------:R-:W-:Y:S01]  /*194d0*/  FMUL R211, R211, R4.reuse ;  /* 0x00000004d3d37220 */ /* 0x080fe20000400000 */
[-C--:B---3--:R-:W-:Y:S01]  /*194e0*/  FMUL R2, R2, R4.reuse ;  /* 0x0000000402027220 */ /* 0x088fe20000400000 */
[-C--:B------:R-:W-:Y:S01]  /*194f0*/  FMUL R188, R188, R4.reuse ;  /* 0x00000004bcbc7220 */ /* 0x080fe20000400000 */
[-C--:B------:R-:W-:Y:S01]  /*19500*/  FMUL R189, R189, R4.reuse ;  /* 0x00000004bdbd7220 */ /* 0x080fe20000400000 */
[-C--:B------:R-:W-:Y:S01]  /*19510*/  FMUL R158, R158, R4.reuse ;  /* 0x000000049e9e7220 */ /* 0x080fe20000400000 */
[-C--:B------:R-:W-:Y:S01]  /*19520*/  FMUL R3, R3, R4.reuse ;  /* 0x0000000403037220 */ /* 0x080fe20000400000 */
[-C--:B------:R-:W-:Y:S01]  /*19530*/  FMUL R10, R10, R4.reuse ;  /* 0x000000040a0a7220 */ /* 0x080fe20000400000 */
[-C--:B------:R-:W-:Y:S01]  /*19540*/  FMUL R196, R196, R4.reuse ;  /* 0x00000004c4c47220 */ /* 0x080fe20000400000 */
[-C--:B------:R-:W-:Y:S01]  /*19550*/  FMUL R197, R197, R4.reuse ;  /* 0x00000004c5c57220 */ /* 0x080fe20000400000 */
[----:B0-----:R-:W3:Y:S01]  /*19560*/  LDL.LU R9, [R1+0x410] ;  /* 0x0004100001097983 */ /* 0x001ee20000300800 */
[-C--:B------:R-:W-:Y:S01]  /*19570*/  FMUL R203, R203, R4.reuse ;  /* 0x00000004cbcb7220 */ /* 0x080fe20000400000 */
        /* <DEDUP_REMOVED lines=110> */
[----:B------:R-:W-:Y:S01]  /*19c60*/  FMUL R147, R147, R4 ;  /* 0x0000000493937220 */ /* 0x000fe20000400000 */
[----:B------:R0:W-:Y:S04]  /*19c70*/  STL [R1+0x14b0], R4 ;  /* 0x0014b00401007387 */ /* 0x0001e80000100800 */
        /* <DEDUP_REMOVED lines=43> */
[----:B--2---:R-:W-:-:S05]  /*19f30*/  FMUL R8, R8, R5 ;  /* 0x0000000508087220 */ /* 0x004fca0000400000 */
[----:B------:R0:W-:Y:S04]  /*19f40*/  STL [R1+0x400], R8 ;  /* 0x0004000801007387 */ /* 0x0001e80000100800 */
[----:B0-----:R-:W2:Y:S04]  /*19f50*/  LDL.LU R8, [R1+0x1900] ;  /* 0x0019000001087983 */ /* 0x001ea80000300800 */
        /* <DEDUP_REMOVED lines=56> */
[----:B----4-:R-:W-:-:S03]  /*1a2e0*/  FMUL R153, R153, R5 ;  /* 0x0000000599997220 */ /* 0x010fc60000400000 */
[----:B------:R-:W-:Y:S04]  /*1a2f0*/  STL.64 [R1+0x1710], R38 ;  /* 0x0017102601007387 */ /* 0x000fe80000100a00 */
[----:B------:R-:W-:Y:S04]  /*1a300*/  STL.64 [R1+0x1708], R36 ;  /* 0x0017082401007387 */ /* 0x000fe80000100a00 */
[----:B------:R-:W-:Y:S04]  /*1a310*/  STL.64 [R1+0x1700], R34 ;  /* 0x0017002201007387 */ /* 0x000fe80000100a00 */
[----:B------:R-:W-:Y:S04]  /*1a320*/  STL.64 [R1+0x16f8], R32 ;  /* 0x0016f82001007387 */ /* 0x000fe80000100a00 */
[----:B------:R-:W-:Y:S04]  /*1a330*/  STL.64 [R1+0x16f0], R30 ;  /* 0x0016f01e01007387 */ /* 0x000fe80000100a00 */
[----:B------:R-:W-:Y:S04]  /*1a340*/  STL.64 [R1+0x16e8], R28 ;  /* 0x0016e81c01007387 */ /* 0x000fe80000100a00 */
[----:B------:R-:W-:Y:S04]  /*1a350*/  STL.64 [R1+0x16e0], R26 ;  /* 0x0016e01a01007387 */ /* 0x000fe80000100a00 */
[----:B------:R0:W-:Y:S04]  /*1a360*/  STL.64 [R1+0x16d8], R24 ;  /* 0x0016d81801007387 */ /* 0x0001e80000100a00 */
[----:B0-----:R-:W4:Y:S01]  /*1a370*/  LDL.LU R24, [R1+0x400] ;  /* 0x0004000001187983 */ /* 0x001f220000300800 */
[----:B------:R-:W-:-:S03]  /*1a380*/  IMAD.MOV.U32 R25, RZ, RZ, R153 ;  /* 0x000000ffff197224 */ /* 0x000fc600078e0099 */
[----:B------:R-:W2:Y:S01]  /*1a390*/  LDL.LU R153, [R1+0x18fc] ;  /* 0x0018fc0001997983 */ /* 0x000ea20000300800 */
[-C--:B---3--:R-:W-:Y:S01]  /*1a3a0*/  FMUL R9, R9, R5.reuse ;  /* 0x0000000509097220 */ /* 0x088fe20000400000 */
[-C--:B------:R-:W-:Y:S02]  /*1a3b0*/  FMUL R155, R155, R5.reuse ;  /* 0x000000059b9b7220 */ /* 0x080fe40000400000 */
[----:B------:R-:W4:Y:S01]  /*1a3c0*/  LDL.LU R26, [R1+0x408] ;  /* 0x00040800011a7983 */ /* 0x000f220000300800 */
[----:B------:R-:W-:Y:S02]  /*1a3d0*/  IMAD.MOV.U32 R28, RZ, RZ, R9 ;  /* 0x000000ffff1c7224 */ /* 0x000fe400078e0009 */
[----:B------:R-:W-:Y:S01]  /*1a3e0*/  FMUL R152, R152, R5 ;  /* 0x0000000598987220 */ /* 0x000fe20000400000 */
[----:B------:R-:W4:Y:S01]  /*1a3f0*/  LDL.LU R27, [R1+0x40c] ;  /* 0x00040c00011b7983 */ /* 0x000f220000300800 */
[----:B------:R-:W-:-:S03]  /*1a400*/  IMAD.MOV.U32 R29, RZ, RZ, R155 ;  /* 0x000000ffff1d7224 */ /* 0x000fc600078e009b */
[----:B------:R-:W3:Y:S01]  /*1a410*/  LDL.LU R9, [R1+0x18f8] ;  /* 0x0018f80001097983 */ /* 0x000ee20000300800 */
[----:B------:R-:W-:-:S03]  /*1a420*/  IMAD.MOV.U32 R30, RZ, RZ, R154 ;  /* 0x000000ffff1e7224 */ /* 0x000fc600078e009a */
[----:B------:R-:W4:Y:S01]  /*1a430*/  LDL.LU R155, [R1+0x18f4] ;  /* 0x0018f400019b7983 */ /* 0x000f220000300800 */
[----:B------:R-:W-:-:S03]  /*1a440*/  IMAD.MOV.U32 R32, RZ, RZ, R152 ;  /* 0x000000ffff207224 */ /* 0x000fc600078e0098 */
[----:B------:R-:W4:Y:S01]  /*1a450*/  LDL.LU R154, [R1+0x18f0] ;  /* 0x0018f000019a7983 */ /* 0x000f220000300800 */
[----:B------:R-:W-:Y:S01]  /*1a460*/  BAR.SYNC.DEFER_BLOCKING 0x0 ;  /* 0x0000000000007b1d */ /* 0x000fe20000010000 */
[----:B--2---:R-:W-:-:S05]  /*1a470*/  IMAD.MOV.U32 R31, RZ, RZ, R153 ;  /* 0x000000ffff1f7224 */ /* 0x004fca00078e0099 */
[----:B------:R-:W4:Y:S04]  /*1a480*/  LDL.LU R153, [R1+0x18ec] ;  /* 0x0018ec0001997983 */ /* 0x000f280000300800 */
[----:B------:R-:W4:Y:S01]  /*1a490*/  LDL.LU R152, [R1+0x18e8] ;  /* 0x0018e80001987983 */ /* 0x000f220000300800 */
        /* <DEDUP_REMOVED lines=59> */
[----:B------:R-:W-:-:S02]  /*1a850*/  IMAD.MOV.U32 R33, RZ, RZ, R8 ;  /* 0x000000ffff217224 */ /* 0x000fc400078e0008 */
[----:B---3--:R-:W-:Y:S01]  /*1a860*/  IMAD.MOV.U32 R34, RZ, RZ, R9 ;  /* 0x000000ffff227224 */ /* 0x008fe200078e0009 */
[----:B------:R-:W2:Y:S01]  /*1a870*/  LDL.LU R8, [R1+0x18e4] ;  /* 0x0018e40001087983 */ /* 0x000ea20000300800 */
[----:B------:R-:W-:Y:S02]  /*1a880*/  IMAD.MOV.U32 R35, RZ, RZ, R211 ;  /* 0x000000ffff237224 */ /* 0x000fe400078e00d3 */
[----:B------:R-:W-:Y:S01]  /*1a890*/  IMAD.MOV.U32 R36, RZ, RZ, R210 ;  /* 0x000000ffff247224 */ /* 0x000fe200078e00d2 */
[----:B------:R-:W3:Y:S01]  /*1a8a0*/  LDL.LU R9, [R1+0x18e0] ;  /* 0x0018e00001097983 */ /* 0x000ee20000300800 */
[----:B------:R-:W-:Y:S02]  /*1a8b0*/  IMAD.MOV.U32 R37, RZ, RZ, R4 ;  /* 0x000000ffff257224 */ /* 0x000fe400078e0004 */
[----:B------:R-:W-:Y:S01]  /*1a8c0*/  IMAD.MOV.U32 R38, RZ, RZ, R2 ;  /* 0x000000ffff267224 */ /* 0x000fe200078e0002 */
[----:B------:R-:W2:Y:S01]  /*1a8d0*/  LDL.LU R211, [R1+0x18dc] ;  /* 0x0018dc0001d37983 */ /* 0x000ea20000300800 */
[----:B------:R-:W-:-:S02]  /*1a8e0*/  IMAD.MOV.U32 R39, RZ, RZ, R188 ;  /* 0x000000ffff277224 */ /* 0x000fc400078e00bc */
[----:B------:R-:W-:Y:S01]  /*1a8f0*/  IMAD.MOV.U32 R40, RZ, RZ, R159 ;  /* 0x000000ffff287224 */ /* 0x000fe200078e009f */
[----:B------:R-:W2:Y:S01]  /*1a900*/  LDL.LU R210, [R1+0x18d8] ;  /* 0x0018d80001d27983 */ /* 0x000ea20000300800 */
[----:B------:R-:W-:Y:S02]  /*1a910*/  IMAD.MOV.U32 R41, RZ, RZ, R13 ;  /* 0x000000ffff297224 */ /* 0x000fe400078e000d */
[----:B------:R-:W-:Y:S02]  /*1a920*/  IMAD.MOV.U32 R42, RZ, RZ, R189 ;  /* 0x000000ffff2a7224 */ /* 0x000fe400078e00bd */
[----:B------:R-:W-:Y:S02]  /*1a930*/  IMAD.MOV.U32 R43, RZ, RZ, R158 ;  /* 0x000000ffff2b7224 */ /* 0x000fe400078e009e */
[----:B------:R-:W-:Y:S02]  /*1a940*/  IMAD.MOV.U32 R44, RZ, RZ, R157 ;  /* 0x000000ffff2c7224 */ /* 0x000fe400078e009d */
[----:B------:R-:W-:-:S02]  /*1a950*/  IMAD.MOV.U32 R45, RZ, RZ, R156 ;  /* 0x000000ffff2d7224 */ /* 0x000fc400078e009c */
[----:B------:R-:W-:Y:S02]  /*1a960*/  IMAD.MOV.U32 R46, RZ, RZ, R3 ;  /* 0x000000ffff2e7224 */ /* 0x000fe400078e0003 */
        /* <DEDUP_REMOVED lines=104> */
[----:B------:R-:W-:-:S06]  /*1aff0*/  IMAD.MOV.U32 R151, RZ, RZ, R6 ;  /* 0x000000ffff977224 */ /* 0x000fcc00078e0006 */
[----:B----4-:R-:W-:-:S06]  /*1b000*/  WARPGROUP.ARRIVE ;  /* 0x00000000000079c5 */ /* 0x010fcc0000000000 */
[----:B------:R-:W-:Y:S03]  /*1b010*/  QGMMA.64x256x32.F32.E4M3.E4M3 R24, R152, gdesc[UR48], R24, gsb0 ;  /* 0x03e0003098187df3 */ /* 0x000fe60008000818 */
[----:B------:R-:W-:Y:S02]  /*1b020*/  WARPGROUP.DEPBAR.LE gsb0, 0x0 ;  /* 0x00008000000079c5 */ /* 0x000fe40000010000 */
        /* <DEDUP_REMOVED lines=64> */
[----:B0-----:R-:W4:Y:S04]  /*1b430*/  LDL.LU.64 R150, [R1+0x18d0] ;  /* 0x0018d00001967983 */ /* 0x001f280000300a00 */
[----:B------:R-:W3:Y:S04]  /*1b440*/  LDL.LU.64 R148, [R1+0x18c8] ;  /* 0x0018c80001947983 */ /* 0x000ee80000300a00 */
[----:B------:R-:W4:Y:S04]  /*1b450*/  LDL.LU.64 R146, [R1+0x18c0] ;  /* 0x0018c00001927983 */ /* 0x000f280000300a00 */
[----:B------:R-:W2:Y:S04]  /*1b460*/  LDL.LU.64 R144, [R1+0x18b8] ;  /* 0x0018b80001907983 */ /* 0x000ea80000300a00 */
        /* <DEDUP_REMOVED lines=60> */
[----:B------:R-:W4:Y:S01]  /*1b830*/  LDL R0, [R1+0xa48] ;  /* 0x000a480001007983 */ /* 0x000f220000100800 */
[-C--:B---3--:R-:W-:Y:S01]  /*1b840*/  FMUL R148, R148, R5.reuse ;  /* 0x0000000594947220 */ /* 0x088fe20000400000 */
[-C--:B------:R-:W-:Y:S01]  /*1b850*/  FMUL R149, R149, R5.reuse ;  /* 0x0000000595957220 */ /* 0x080fe20000400000 */
[-C--:B--2---:R-:W-:Y:S01]  /*1b860*/  FMUL R144, R144, R5.reuse ;  /* 0x0000000590907220 */ /* 0x084fe20000400000 */
[-C--:B------:R-:W-:Y:S01]  /*1b870*/  FMUL R145, R145, R5.reuse ;  /* 0x0000000591917220 */ /* 0x080fe20000400000 */
[-C--:B----4-:R-:W-:Y:S01]  /*1b880*/  FMUL R140, R140, R5.reuse ;  /* 0x000000058c8c7220 */ /* 0x090fe20000400000 */
        /* <DEDUP_REMOVED lines=17> */
[----:B------:R-:W-:Y:S05]  /*1b9a0*/  STL [R1+0x14b4], R9 ;  /* 0x0014b40901007387 */ /* 0x000fea0000100800 */
[----:B------:R-:W-:-:S06]  /*1b9b0*/  WARPGROUP.ARRIVE ;  /* 0x00000000000079c5 */ /* 0x000fcc0000000000 */
[----:B------:R-:W-:Y:S01]  /*1b9c0*/  QGMMA.64x256x32.F32.E4M3.E4M3 R24, R152, gdesc[UR8], R24, gsb0 ;  /* 0x03e0000898187df3 */ /* 0x000fe20008000818 */
[----:B------:R-:W-:Y:S04]  /*1b9d0*/  STL [R1+0x14b8], R8 ;  /* 0x0014b80801007387 */ /* 0x000fe80000100800 */
[----:B------:R-:W-:Y:S01]  /*1b9e0*/  STL [R1+0x14bc], R5 ;  /* 0x0014bc0501007387 */ /* 0x000fe20000100800 */
[----:B------:R-:W-:-:S03]  /*1b9f0*/  WARPGROUP.DEPBAR.LE gsb0, 0x0 ;  /* 0x00008000000079c5 */ /* 0x000fc60000010000 */
        /* <DEDUP_REMOVED lines=64> */
[----:B0-----:R-:W2:Y:S04]  /*1be00*/  LDL.LU.64 R150, [R1+0x16d0] ;  /* 0x0016d00001967983 */ /* 0x001ea80000300a00 */
[----:B------:R-:W3:Y:S04]  /*1be10*/  LDL.LU.64 R148, [R1+0x16c8] ;  /* 0x0016c80001947983 */ /* 0x000ee80000300a00 */
[----:B------:R-:W4:Y:S04]  /*1be20*/  LDL.LU.64 R146, [R1+0x16c0] ;  /* 0x0016c00001927983 */ /* 0x000f280000300a00 */
[----:B------:R-:W3:Y:S04]  /*1be30*/  LDL.LU.64 R144, [R1+0x16b8] ;  /* 0x0016b80001907983 */ /* 0x000ee80000300a00 */
        /* <DEDUP_REMOVED lines=21> */
[----:B------:R-:W3:Y:S04]  /*1bf90*/  LDL.LU R100, [R1+0x1608] ;  /* 0x0016080001647983 */ /* 0x000ee80000300800 */
[----:B------:R-:W3:Y:S04]  /*1bfa0*/  LDL.LU.64 R98, [R1+0x1600] ;  /* 0x0016000001627983 */ /* 0x000ee80000300a00 */
[----:B------:R-:W3:Y:S04]  /*1bfb0*/  LDL.LU R96, [R1+0x15f8] ;  /* 0x0015f80001607983 */ /* 0x000ee80000300800 */
        /* <DEDUP_REMOVED lines=36> */
[----:B------:R-:W2:Y:S04]  /*1c200*/  LDL.LU R101, [R1+0x8] ;  /* 0x0000080001657983 */ /* 0x000ea80000300800 */
[----:B------:R-:W4:Y:S01]  /*1c210*/  LDL.LU R97, [R1+0xc] ;  /* 0x00000c0001617983 */ /* 0x000f220000300800 */
[----:B------:R-:W-:Y:S01]  /*1c220*/  FADD R3, -R8, R211 ;  /* 0x000000d308037221 */ /* 0x000fe20000000100 */
[----:B------:R-:W-:-:S02]  /*1c230*/  FADD R2, -R9, R210 ;  /* 0x000000d209027221 */ /* 0x000fc40000000100 */
[----:B------:R-:W3:Y:S04]  /*1c240*/  LDL.LU R5, [R1+0x18] ;  /* 0x0000180001057983 */ /* 0x000ee80000300800 */
[----:B------:R-:W3:Y:S04]  /*1c250*/  LDL.LU R8, [R1+0x1c] ;  /* 0x00001c0001087983 */ /* 0x000ee80000300800 */
[----:B------:R-:W3:Y:S04]  /*1c260*/  LDL.LU R9, [R1+0x20] ;  /* 0x0000200001097983 */ /* 0x000ee80000300800 */
[----:B------:R-:W3:Y:S04]  /*1c270*/  LDL.LU R4, [R1+0x24] ;  /* 0x0000240001047983 */ /* 0x000ee80000300800 */
[----:B------:R-:W3:Y:S04]  /*1c280*/  LDL.LU R159, [R1+0x28] ;  /* 0x00002800019f7983 */ /* 0x000ee80000300800 */
[----:B------:R-:W3:Y:S04]  /*1c290*/  LDL.LU R188, [R1+0x2c] ;  /* 0x00002c0001bc7983 */ /* 0x000ee80000300800 */
[----:B------:R-:W3:Y:S01]  /*1c2a0*/  LDL.LU R158, [R1+0x30] ;  /* 0x00003000019e7983 */ /* 0x000ee20000300800 */
[----:B------:R-:W-:-:S03]  /*1c2b0*/  R2UR UR7, R0 ;  /* 0x00000000000772ca */ /* 0x000fc600000e0000 */
[----:B------:R-:W3:Y:S04]  /*1c2c0*/  LDL.LU R189, [R1+0x34] ;  /* 0x0000340001bd7983 */ /* 0x000ee80000300800 */
        /* <DEDUP_REMOVED lines=82> */
[----:B------:R-:W3:Y:S01]  /*1c7f0*/  LDL.LU R210, [R1+0x180] ;  /* 0x0001800001d27983 */ /* 0x000ee20000300800 */
[----:B------:R-:W-:-:S03]  /*1c800*/  FMUL R2, R2, 1.4426950216293334961 ;  /* 0x3fb8aa3b02027820 */ /* 0x000fc60000400000 */
[----:B------:R-:W3:Y:S04]  /*1c810*/  LDL.LU R209, [R1+0x184] ;  /* 0x0001840001d17983 */ /* 0x000ee80000300800 */
[----:B------:R-:W3:Y:S04]  /*1c820*/  LDL.LU R208, [R1+0x188] ;  /* 0x0001880001d07983 */ /* 0x000ee80000300800 */
[----:B------:R-:W3:Y:S04]  /*1c830*/  LDL.LU R207, [R1+0x18c] ;  /* 0x00018c0001cf7983 */ /* 0x000ee80000300800 */
[----:B------:R-:W3:Y:S04]  /*1c840*/  LDL.LU R206, [R1+0x190] ;  /* 0x0001900001ce7983 */ /* 0x000ee80000300800 */
[----:B------:R-:W3:Y:S04]  /*1c850*/  LDL.LU R205, [R1+0x194] ;  /* 0x0001940001cd7983 */ /* 0x000ee80000300800 */
[----:B------:R-:W3:Y:S01]  /*1c860*/  LDL.LU R204, [R1+0x198] ;  /* 0x0001980001cc7983 */ /* 0x000ee20000300800 */
[----:B------:R-:W2:Y:S03]  /*1c870*/  MUFU.EX2 R2, R2 ;  /* 0x0000000200027308 */ /* 0x000ea60000000800 */
        /* <DEDUP_REMOVED lines=17> */
[----:B--2---:R-:W-:-:S03]  /*1c990*/  FMUL R101, R101, R2 ;  /* 0x0000000265657220 */ /* 0x004fc60000400000 */
[----:B------:R-:W2:Y:S04]  /*1c9a0*/  LDL.LU R172, [R1+0x1e0] ;  /* 0x0001e00001ac7983 */ /* 0x000ea80000300800 */
[----:B------:R-:W2:Y:S01]  /*1c9b0*/  LDL.LU R170, [R1+0x1e4] ;  /* 0x0001e40001aa7983 */ /* 0x000ea20000300800 */
[----:B----4-:R-:W-:-:S03]  /*1c9c0*/  FMUL R97, R97, R2 ;  /* 0x0000000261617220 */ /* 0x010fc60000400000 */
[----:B------:R-:W4:Y:S04]  /*1c9d0*/  LDL.LU R169, [R1+0x1e8] ;  /* 0x0001e80001a97983 */ /* 0x000f280000300800 */
[----:B------:R-:W2:Y:S04]  /*1c9e0*/  LDL.LU R155, [R1+0x1ec] ;  /* 0x0001ec00019b7983 */ /* 0x000ea80000300800 */
[----:B------:R-:W4:Y:S04]  /*1c9f0*/  LDL.LU R152, [R1+0x1f0] ;  /* 0x0001f00001987983 */ /* 0x000f280000300800 */
[----:B------:R-:W4:Y:S04]  /*1ca00*/  LDL.LU R153, [R1+0x1f4] ;  /* 0x0001f40001997983 */ /* 0x000f280000300800 */
[----:B------:R-:W4:Y:S04]  /*1ca10*/  LDL.LU R154, [R1+0x1f8] ;  /* 0x0001f800019a7983 */ /* 0x000f280000300800 */
[----:B------:R-:W4:Y:S04]  /*1ca20*/  LDL.LU R13, [R1+0x1fc] ;  /* 0x0001fc00010d7983 */ /* 0x000f280000300800 */
[----:B------:R0:W-:Y:S04]  /*1ca30*/  STL [R1+0x8], R101 ;  /* 0x0000086501007387 */ /* 0x0001e80000100800 */
[----:B0-----:R-:W2:Y:S04]  /*1ca40*/  LDL.LU R101, [R1+0x14d0] ;  /* 0x0014d00001657983 */ /* 0x001ea80000300800 */
[----:B------:R0:W-:Y:S04]  /*1ca50*/  STL [R1+0xc], R97 ;  /* 0x00000c6101007387 */ /* 0x0001e80000100800 */
[----:B0-----:R-:W4:Y:S01]  /*1ca60*/  LDL.LU R97, [R1] ;  /* 0x0000000001617983 */ /* 0x001f220000300800 */
[----:B------:R-:W-:-:S06]  /*1ca70*/  FMUL R3, R3, 1.4426950216293334961 ;  /* 0x3fb8aa3b03037820 */ /* 0x000fcc0000400000 */
[----:B------:R-:W4:Y:S01]  /*1ca80*/  MUFU.EX2 R3, R3 ;  /* 0x0000000300037308 */ /* 0x000f220000000800 */
[-C--:B---3--:R-:W-:Y:S01]  /*1ca90*/  FMUL R8, R8, R2.reuse ;  /* 0x0000000208087220 */ /* 0x088fe20000400000 */
[-C--:B------:R-:W-:Y:S01]  /*1caa0*/  FMUL R159, R159, R2.reuse ;  /* 0x000000029f9f7220 */ /* 0x080fe20000400000 */
[----:B------:R-:W-:-:S03]  /*1cab0*/  FMUL R188, R188, R2 ;  /* 0x00000002bcbc7220 */ /* 0x000fc60000400000 */
[----:B------:R0:W-:Y:S04]  /*1cac0*/  STL [R1+0x14c8], R8 ;  /* 0x0014c80801007387 */ /* 0x0001e80000100800 */
[----:B0-----:R-:W3:Y:S04]  /*1cad0*/  LDL.LU R8, [R1+0x4] ;  /* 0x0000040001087983 */ /* 0x001ee80000300800 */
[----:B------:R0:W-:Y:S04]  /*1cae0*/  STL [R1+0x14c4], R159 ;  /* 0x0014c49f01007387 */ /* 0x0001e80000100800 */
[----:B0-----:R-:W3:Y:S04]  /*1caf0*/  LDL.LU R159, [R1+0x10] ;  /* 0x00001000019f7983 */ /* 0x001ee80000300800 */
[----:B------:R0:W-:Y:S04]  /*1cb00*/  STL [R1+0x14c0], R188 ;  /* 0x0014c0bc01007387 */ /* 0x0001e80000100800 */
[----:B0-----:R-:W3:Y:S01]  /*1cb10*/  LDL.LU R188, [R1+0x14] ;  /* 0x0000140001bc7983 */ /* 0x001ee20000300800 */
[----:B----4-:R-:W-:-:S05]  /*1cb20*/  FMUL R97, R97, R3 ;  /* 0x0000000361617220 */ /* 0x010fca0000400000 */
[----:B------:R0:W-:Y:S04]  /*1cb30*/  STL [R1], R97 ;  /* 0x0000006101007387 */ /* 0x0001e80000100800 */
[----:B0-----:R-:W4:Y:S01]  /*1cb40*/  LDL.LU R97, [R1+0x14cc] ;  /* 0x0014cc0001617983 */ /* 0x001f220000300800 */
[-C--:B------:R-:W-:Y:S01]  /*1cb50*/  FMUL R150, R150, R2.reuse ;  /* 0x0000000296967220 */ /* 0x080fe20000400000 */
[-C--:B------:R-:W-:Y:S01]  /*1cb60*/  FMUL R151, R151, R2.reuse ;  /* 0x0000000297977220 */ /* 0x080fe20000400000 */
[-C--:B------:R-:W-:Y:S01]  /*1cb70*/  FMUL R146, R146, R2.reuse ;  /* 0x0000000292927220 */ /* 0x080fe20000400000 */
[-C--:B------:R-:W-:Y:S01]  /*1cb80*/  FMUL R147, R147, R2.reuse ;  /* 0x0000000293937220 */ /* 0x080fe20000400000 */
[-C--:B------:R-:W-:Y:S01]  /*1cb90*/  FMUL R142, R142, R2.reuse ;  /* 0x000000028e8e7220 */ /* 0x080fe20000400000 */
[-C--:B------:R-:W-:Y:S01]  /*1cba0*/  FMUL R143, R143, R2.reuse ;  /* 0x000000028f8f7220 */ /* 0x080fe20000400000 */
[----:B------:R-:W-:Y:S01]  /*1cbb0*/  STL.64 [R1+0x13e8], R150 ;  /* 0x0013e89601007387 */ /* 0x000fe20000100a00 */
[-C--:B------:R-:W-:Y:S01]  /*1cbc0*/  FMUL R138, R138, R2.reuse ;  /* 0x000000028a8a7220 */ /* 0x080fe20000400000 */
[----:B------:R-:W-:-:S02]  /*1cbd0*/  FMUL R139, R139, R2 ;  /* 0x000000028b8b7220 */ /* 0x000fc40000400000 */
[----:B------:R-:W-:Y:S01]  /*1cbe0*/  STL.64 [R1+0x13e0], R148 ;  /* 0x0013e09401007387 */ /* 0x000fe20000100a00 */
[-C--:B------:R-:W-:Y:S01]  /*1cbf0*/  FMUL R134, R134, R2.reuse ;  /* 0x0000000286867220 */ /* 0x080fe20000400000 */
[-C--:B------:R-:W-:Y:S02]  /*1cc00*/  FMUL R135, R135, R2.reuse ;  /* 0x0000000287877220 */ /* 0x080fe40000400000 */
[----:B------:R-:W-:Y:S01]  /*1cc10*/  STL.64 [R1+0x13d8], R146 ;  /* 0x0013d89201007387 */ /* 0x000fe20000100a00 */
[-C--:B------:R-:W-:Y:S01]  /*1cc20*/  FMUL R130, R130, R2.reuse ;  /* 0x0000000282827220 */ /* 0x080fe20000400000 */
[-C--:B------:R-:W-:Y:S02]  /*1cc30*/  FMUL R131, R131, R2.reuse ;  /* 0x0000000283837220 */ /* 0x080fe40000400000 */
[----:B------:R-:W-:Y:S01]  /*1cc40*/  STL.64 [R1+0x13d0], R144 ;  /* 0x0013d09001007387 */ /* 0x000fe20000100a00 */
[----:B------:R-:W-:-:S03]  /*1cc50*/  FMUL R126, R126, R2 ;  /* 0x000000027e7e7220 */ /* 0x000fc60000400000 */
        /* <DEDUP_REMOVED lines=33> */
[-C--:B------:R-:W-:Y:S01]  /*1ce70*/  FMUL R94, R94, R2.reuse ;  /* 0x000000025e5e7220 */ /* 0x080fe20000400000 */
[-C--:B------:R-:W-:Y:S02]  /*1ce80*/  FMUL R95, R95, R2.reuse ;  /* 0x000000025f5f7220 */ /* 0x080fe40000400000 */
[----:B------:R-:W-:Y:S01]  /*1ce90*/  STL.64 [R1+0x1340], R108 ;  /* 0x0013406c01007387 */ /* 0x000fe20000100a00 */
[-C--:B------:R-:W-:Y:S01]  /*1cea0*/  FMUL R92, R92, R3.reuse ;  /* 0x000000035c5c7220 */ /* 0x080fe20000400000 */
[----:B------:R-:W-:Y:S02]  /*1ceb0*/  FMUL R93, R93, R3 ;  /* 0x000000035d5d7220 */ /* 0x000fe40000400000 */
        /* <DEDUP_REMOVED lines=8> */
[----:B------:R-:W-:Y:S02]  /*1cf40*/  FMUL R87, R87, R2 ;  /* 0x0000000257577220 */ /* 0x000fe40000400000 */
[----:B--2---:R-:W-:Y:S01]  /*1cf50*/  STL.64 [R1+0x1320], R100 ;  /* 0x0013206401007387 */ /* 0x004fe20000100a00 */
[-C--:B------:R-:W-:Y:S01]  /*1cf60*/  FMUL R84, R84, R3.reuse ;  /* 0x0000000354547220 */ /* 0x080fe20000400000 */
[----:B------:R-:W-:-:S02]  /*1cf70*/  FMUL R85, R85, R3 ;  /* 0x0000000355557220 */ /* 0x000fc40000400000 */
[----:B------:R-:W-:Y:S01]  /*1cf80*/  STL.64 [R1+0x1318], R98 ;  /* 0x0013186201007387 */ /* 0x000fe20000100a00 */
        /* <DEDUP_REMOVED lines=54> */
[-C--:B------:R-:W-:Y:S01]  /*1d2f0*/  FMUL R28, R28, R3.reuse ;  /* 0x000000031c1c7220 */ /* 0x080fe20000400000 */
[-C--:B------:R-:W-:Y:S01]  /*1d300*/  FMUL R29, R29, R3.reuse ;  /* 0x000000031d1d7220 */ /* 0x080fe20000400000 */
[-C--:B---3--:R-:W-:Y:S01]  /*1d310*/  FMUL R8, R8, R3.reuse ;  /* 0x0000000308087220 */ /* 0x088fe20000400000 */
[-C--:B------:R-:W-:Y:S01]  /*1d320*/  FMUL R159, R159, R3.reuse ;  /* 0x000000039f9f7220 */ /* 0x080fe20000400000 */
[----:B------:R-:W-:Y:S01]  /*1d330*/  FMUL R188, R188, R3 ;  /* 0x00000003bcbc7220 */ /* 0x000fe20000400000 */
[----:B----4-:R-:W-:Y:S04]  /*1d340*/  STL.64 [R1+0x1310], R96 ;  /* 0x0013106001007387 */ /* 0x010fe80000100a00 */
        /* <DEDUP_REMOVED lines=32> */
[----:B------:R-:W-:Y:S04]  /*1d550*/  STL.64 [R1+0x1208], R30 ;  /* 0x0012081e01007387 */ /* 0x000fe80000100a00 */
[----:B------:R1:W-:Y:S01]  /*1d560*/  STL.64 [R1+0x1200], R28 ;  /* 0x0012001c01007387 */ /* 0x0003e20000100a00 */
[----:B0-----:R-:W-:-:S02]  /*1d570*/  IMAD.MOV.U32 R32, RZ, RZ, R159 ;  /* 0x000000ffff207224 */ /* 0x001fc400078e009f */
[----:B------:R-:W-:Y:S01]  /*1d580*/  IMAD.MOV.U32 R33, RZ, RZ, R188 ;  /* 0x000000ffff217224 */ /* 0x000fe200078e00bc */
[----:B-1----:R-:W2:Y:S01]  /*1d590*/  LDL.LU R28, [R1] ;  /* 0x00000000011c7983 */ /* 0x002ea20000300800 */
[----:B------:R-:W-:-:S03]  /*1d5a0*/  IMAD.MOV.U32 R29, RZ, RZ, R8 ;  /* 0x000000ffff1d7224 */ /* 0x000fc600078e0008 */
[----:B------:R-:W3:Y:S04]  /*1d5b0*/  LDL.LU R8, [R1+0x14c8] ;  /* 0x0014c80001087983 */ /* 0x000ee80000300800 */
[----:B------:R-:W2:Y:S04]  /*1d5c0*/  LDL.LU R30, [R1+0x8] ;  /* 0x00000800011e7983 */ /* 0x000ea80000300800 */
[----:B------:R-:W2:Y:S04]  /*1d5d0*/  LDL.LU R31, [R1+0xc] ;  /* 0x00000c00011f7983 */ /* 0x000ea80000300800 */
[----:B------:R-:W4:Y:S04]  /*1d5e0*/  LDL.LU R159, [R1+0x14c4] ;  /* 0x0014c400019f7983 */ /* 0x000f280000300800 */
[----:B------:R-:W2:Y:S01]  /*1d5f0*/  LDL.LU R188, [R1+0x14c0] ;  /* 0x0014c00001bc7983 */ /* 0x000ea20000300800 */
[----:B------:R-:W-:Y:S01]  /*1d600*/  FMUL R5, R5, R2 ;  /* 0x0000000205057220 */ /* 0x000fe20000400000 */
[-C--:B------:R-:W-:Y:S01]  /*1d610*/  FMUL R9, R9, R3.reuse ;  /* 0x0000000309097220 */ /* 0x080fe20000400000 */
[-C--:B------:R-:W-:Y:S01]  /*1d620*/  FMUL R4, R4, R3.reuse ;  /* 0x0000000304047220 */ /* 0x080fe20000400000 */
[----:B------:R-:W-:Y:S01]  /*1d630*/  FMUL R158, R158, R3 ;  /* 0x000000039e9e7220 */ /* 0x000fe20000400000 */
[----:B------:R-:W-:-:S02]  /*1d640*/  IMAD.MOV.U32 R34, RZ, RZ, R5 ;  /* 0x000000ffff227224 */ /* 0x000fc400078e0005 */
[----:B------:R-:W-:Y:S01]  /*1d650*/  FMUL R189, R189, R3 ;  /* 0x00000003bdbd7220 */ /* 0x000fe20000400000 */
[----:B------:R-:W2:Y:S01]  /*1d660*/  LDL.LU R5, [R1+0x14bc] ;  /* 0x0014bc0001057983 */ /* 0x000ea20000300800 */
[----:B------:R-:W-:Y:S02]  /*1d670*/  IMAD.MOV.U32 R36, RZ, RZ, R9 ;  /* 0x000000ffff247224 */ /* 0x000fe400078e0009 */
[-C--:B------:R-:W-:Y:S01]  /*1d680*/  FMUL R157, R157, R2.reuse ;  /* 0x000000029d9d7220 */ /* 0x080fe20000400000 */
[----:B------:R-:W-:Y:S02]  /*1d690*/  IMAD.MOV.U32 R37, RZ, RZ, R4 ;  /* 0x000000ffff257224 */ /* 0x000fe400078e0004 */
[----:B------:R-:W-:Y:S01]  /*1d6a0*/  FMUL R156, R156, R2 ;  /* 0x000000029c9c7220 */ /* 0x000fe20000400000 */
[----:B------:R-:W-:Y:S02]  /*1d6b0*/  IMAD.MOV.U32 R40, RZ, RZ, R158 ;  /* 0x000000ffff287224 */ /* 0x000fe400078e009e */
[----:B------:R-:W-:-:S02]  /*1d6c0*/  IMAD.MOV.U32 R41, RZ, RZ, R189 ;  /* 0x000000ffff297224 */ /* 0x000fc400078e00bd */
[----:B------:R-:W-:Y:S02]  /*1d6d0*/  IMAD.MOV.U32 R42, RZ, RZ, R157 ;  /* 0x000000ffff2a7224 */ /* 0x000fe400078e009d */
[----:B------:R-:W-:Y:S02]  /*1d6e0*/  IMAD.MOV.U32 R43, RZ, RZ, R156 ;  /* 0x000000ffff2b7224 */ /* 0x000fe400078e009c */
[----:B---3--:R-:W-:Y:S02]  /*1d6f0*/  IMAD.MOV.U32 R35, RZ, RZ, R8 ;  /* 0x000000ffff237224 */ /* 0x008fe400078e0008 */
[----:B------:R-:W3:Y:S04]  /*1d700*/  LDL.LU R8, [R1+0x14b8] ;  /* 0x0014b80001087983 */ /* 0x000ee80000300800 */
[----:B------:R-:W3:Y:S04]  /*1d710*/  LDL.LU R9, [R1+0x14b4] ;  /* 0x0014b40001097983 */ /* 0x000ee80000300800 */
[----:B------:R-:W3:Y:S01]  /*1d720*/  LDL.LU R4, [R1+0x14b0] ;  /* 0x0014b00001047983 */ /* 0x000ee20000300800 */
[----:B----4-:R-:W-:-:S03]  /*1d730*/  IMAD.MOV.U32 R38, RZ, RZ, R159 ;  /* 0x000000ffff267224 */ /* 0x010fc600078e009f */
[----:B------:R-:W4:Y:S01]  /*1d740*/  LDL.LU R159, [R1+0x14ac] ;  /* 0x0014ac00019f7983 */ /* 0x000f220000300800 */
[----:B--2---:R-:W-:-:S03]  /*1d750*/  IMAD.MOV.U32 R39, RZ, RZ, R188 ;  /* 0x000000ffff277224 */ /* 0x004fc600078e00bc */
[----:B------:R1:W5:Y:S04]  /*1d760*/  LDL.LU R188, [R1+0x14a8] ;  /* 0x0014a80001bc7983 */ /* 0x0003680000300800 */
[----:B------:R-:W4:Y:S04]  /*1d770*/  LDL.LU R158, [R1+0x14a4] ;  /* 0x0014a400019e7983 */ /* 0x000f280000300800 */
[----:B------:R1:W5:Y:S04]  /*1d780*/  LDL.LU R189, [R1+0x14a0] ;  /* 0x0014a00001bd7983 */ /* 0x0003680000300800 */
        /* <DEDUP_REMOVED lines=112> */
[----:B------:R-:W-:Y:S01]  /*1de90*/  FMUL R154, R154, R2 ;  /* 0x000000029a9a7220 */ /* 0x000fe20000400000 */
[-C--:B------:R-:W-:Y:S01]  /*1dea0*/  FMUL R152, R152, R3.reuse ;  /* 0x0000000398987220 */ /* 0x080fe20000400000 */
[----:B------:R-:W-:Y:S01]  /*1deb0*/  FMUL R153, R153, R3 ;  /* 0x0000000399997220 */ /* 0x000fe20000400000 */
[----:B------:R-:W-:Y:S02]  /*1dec0*/  IMAD.MOV.U32 R44, RZ, RZ, R10 ;  /* 0x000000ffff2c7224 */ /* 0x000fe400078e000a */
[----:B------:R-:W-:Y:S01]  /*1ded0*/  IMAD.MOV.U32 R45, RZ, RZ, R0 ;  /* 0x000000ffff2d7224 */ /* 0x000fe200078e0000 */
[----:B------:R-:W-:Y:S01]  /*1dee0*/  UMOV UR12, UR50 ;  /* 0x00000032000c7c82 */ /* 0x000fe20008000000 */
        /* <DEDUP_REMOVED lines=105> */
[----:B------:R-:W-:Y:S01]  /*1e580*/  IMAD.MOV.U32 R155, RZ, RZ, R13 ;  /* 0x000000ffff9b7224 */ /* 0x000fe200078e000d */
[----:B------:R-:W-:Y:S01]  /*1e590*/  UMOV UR13, UR51 ;  /* 0x00000033000d7c82 */ /* 0x000fe20008000000 */
[----:B------:R-:W-:Y:S01]  /*1e5a0*/  UMOV UR50, UR12 ;  /* 0x0000000c00327c82 */ /* 0x000fe20008000000 */
[----:B------:R-:W2:Y:S03]  /*1e5b0*/  LDL.LU R10, [R1+0x1494] ;  /* 0x00149400010a7983 */ /* 0x000ea60000300800 */
[----:B----4-:R-:W-:Y:S01]  /*1e5c0*/  WARPGROUP.ARRIVE ;  /* 0x00000000000079c5 */ /* 0x010fe20000000000 */
[----:B------:R-:W-:Y:S01]  /*1e5d0*/  UMOV UR51, UR13 ;  /* 0x0000000d00337c82 */ /* 0x000fe20008000000 */
[----:B------:R1:W5:Y:S04]  /*1e5e0*/  LDL.LU R0, [R1+0x1490] ;  /* 0x0014900001007983 */ /* 0x0003680000300800 */
[----:B------:R-:W-:Y:S01]  /*1e5f0*/  QGMMA.64x256x32.F32.E4M3.E4M3 R28, R156, gdesc[UR48], R28, gsb0 ;  /* 0x03e000309c1c7df3 */ /* 0x000fe2000800081c */
[----:B------:R-:W4:Y:S04]  /*1e600*/  LDL.LU R11, [R1+0x148c] ;  /* 0x00148c00010b7983 */ /* 0x000f280000300800 */
[----:B------:R1:W5:Y:S04]  /*1e610*/  LDL.LU R12, [R1+0x1488] ;  /* 0x00148800010c7983 */ /* 0x0003680000300800 */
[----:B------:R-:W3:Y:S04]  /*1e620*/  LDL.LU R17, [R1+0x1484] ;  /* 0x0014840001117983 */ /* 0x000ee80000300800 */
[----:B------:R-:W2:Y:S04]  /*1e630*/  LDL.LU R14, [R1+0x1480] ;  /* 0x00148000010e7983 */ /* 0x000ea80000300800 */
[----:B------:R-:W4:Y:S04]  /*1e640*/  LDL.LU R15, [R1+0x147c] ;  /* 0x00147c00010f7983 */ /* 0x000f280000300800 */
[----:B------:R-:W3:Y:S04]  /*1e650*/  LDL.LU R16, [R1+0x1478] ;  /* 0x0014780001107983 */ /* 0x000ee80000300800 */
[----:B------:R-:W2:Y:S04]  /*1e660*/  LDL.LU R18, [R1+0x1474] ;  /* 0x0014740001127983 */ /* 0x000ea80000300800 */
[----:B------:R-:W4:Y:S04]  /*1e670*/  LDL.LU R19, [R1+0x1470] ;  /* 0x0014700001137983 */ /* 0x000f280000300800 */
[----:B------:R-:W3:Y:S04]  /*1e680*/  LDL.LU R160, [R1+0x146c] ;  /* 0x00146c0001a07983 */ /* 0x000ee80000300800 */
[----:B------:R-:W3:Y:S04]  /*1e690*/  LDL.LU R22, [R1+0x1468] ;  /* 0x0014680001167983 */ /* 0x000ee80000300800 */
[----:B------:R-:W3:Y:S04]  /*1e6a0*/  LDL.LU R23, [R1+0x1464] ;  /* 0x0014640001177983 */ /* 0x000ee80000300800 */
[----:B------:R-:W3:Y:S04]  /*1e6b0*/  LDL.LU R161, [R1+0x1460] ;  /* 0x0014600001a17983 */ /* 0x000ee80000300800 */
[----:B------:R-:W3:Y:S04]  /*1e6c0*/  LDL.LU R162, [R1+0x145c] ;  /* 0x00145c0001a27983 */ /* 0x000ee80000300800 */
[----:B------:R-:W2:Y:S04]  /*1e6d0*/  LDL.LU R163, [R1+0x1458] ;  /* 0x0014580001a37983 */ /* 0x000ea80000300800 */
[----:B------:R-:W4:Y:S04]  /*1e6e0*/  LDL.LU R20, [R1+0x1454] ;  /* 0x0014540001147983 */ /* 0x000f280000300800 */
[----:B------:R-:W4:Y:S04]  /*1e6f0*/  LDL.LU R21, [R1+0x1450] ;  /* 0x0014500001157983 */ /* 0x000f280000300800 */
[----:B------:R-:W3:Y:S04]  /*1e700*/  LDL.LU R164, [R1+0x144c] ;  /* 0x00144c0001a47983 */ /* 0x000ee80000300800 */
[----:B------:R-:W3:Y:S04]  /*1e710*/  LDL.LU R165, [R1+0x1448] ;  /* 0x0014480001a57983 */ /* 0x000ee80000300800 */
[----:B------:R-:W2:Y:S04]  /*1e720*/  LDL.LU R166, [R1+0x1444] ;  /* 0x0014440001a67983 */ /* 0x000ea80000300800 */
        /* <DEDUP_REMOVED lines=11> */
[----:B------:R-:W4:Y:S04]  /*1e7e0*/  LDL.LU R175, [R1+0x1414] ;  /* 0x0014140001af7983 */ /* 0x000f280000300800 */
[----:B------:R-:W4:Y:S01]  /*1e7f0*/  LDL.LU R176, [R1+0x1410] ;  /* 0x0014100001b07983 */ /* 0x000f220000300800 */
[----:B------:R-:W-:-:S03]  /*1e800*/  FMUL R26, R26, R2 ;  /* 0x000000021a1a7220 */ /* 0x000fc60000400000 */
[----:B------:R-:W3:Y:S01]  /*1e810*/  LDL.LU R183, [R1+0x140c] ;  /* 0x00140c0001b77983 */ /* 0x000ee20000300800 */
[----:B------:R-:W-:-:S03]  /*1e820*/  FMUL R27, R27, R2 ;  /* 0x000000021b1b7220 */ /* 0x000fc60000400000 */
[----:B------:R-:W3:Y:S01]  /*1e830*/  LDL.LU R185, [R1+0x1408] ;  /* 0x0014080001b97983 */ /* 0x000ee20000300800 */
[-C--:B------:R-:W-:Y:S01]  /*1e840*/  FMUL R24, R24, R3.reuse ;  /* 0x0000000318187220 */ /* 0x080fe20000400000 */
[----:B------:R-:W-:Y:S02]  /*1e850*/  FMUL R25, R25, R3 ;  /* 0x0000000319197220 */ /* 0x000fe40000400000 */
[----:B------:R1:W5:Y:S04]  /*1e860*/  LDL.LU R7, [R1+0x1404] ;  /* 0x0014040001077983 */ /* 0x0003680000300800 */
[----:B------:R1:W5:Y:S04]  /*1e870*/  LDL.LU R6, [R1+0x1400] ;  /* 0x0014000001067983 */ /* 0x0003680000300800 */
[----:B------:R1:W5:Y:S04]  /*1e880*/  LDL.LU R216, [R1+0x13fc] ;  /* 0x0013fc0001d87983 */ /* 0x0003680000300800 */
[----:B------:R1:W5:Y:S04]  /*1e890*/  LDL.LU R214, [R1+0x13f8] ;  /* 0x0013f80001d67983 */ /* 0x0003680000300800 */
[----:B------:R1:W5:Y:S04]  /*1e8a0*/  LDL.LU R217, [R1+0x13f4] ;  /* 0x0013f40001d97983 */ /* 0x0003680000300800 */
[----:B------:R1:W5:Y:S04]  /*1e8b0*/  LDL.LU R215, [R1+0x13f0] ;  /* 0x0013f00001d77983 */ /* 0x0003680000300800 */
[----:B------:R-:W-:Y:S04]  /*1e8c0*/  STL.64 [R1+0x11f8], R26 ;  /* 0x0011f81a01007387 */ /* 0x000fe80000100a00 */
[----:B------:R-:W-:Y:S01]  /*1e8d0*/  STL.64 [R1+0x11f0], R24 ;  /* 0x0011f01801007387 */ /* 0x000fe20000100a00 */
[----:B------:R-:W-:-:S03]  /*1e8e0*/  WARPGROUP.DEPBAR.LE gsb0, 0x0 ;  /* 0x00008000000079c5 */ /* 0x000fc60000010000 */
[----:B------:R-:W-:Y:S04]  /*1e8f0*/  STL.64 [R1], R28 ;  /* 0x0000001c01007387 */ /* 0x000fe80000100a00 */
        /* <DEDUP_REMOVED lines=62> */
[----:B------:R1:W-:Y:S04]  /*1ece0*/  STL.64 [R1+0x1f8], R154 ;  /* 0x0001f89a01007387 */ /* 0x0003e80000100a00 */
[----:B0-----:R-:W2:Y:S04]  /*1ecf0*/  LDL.LU.64 R150, [R1+0x13e8] ;  /* 0x0013e80001967983 */ /* 0x001ea80000300a00 */
[----:B------:R-:W4:Y:S04]  /*1ed00*/  LDL.LU.64 R148, [R1+0x13e0] ;  /* 0x0013e00001947983 */ /* 0x000f280000300a00 */
[----:B------:R-:W2:Y:S04]  /*1ed10*/  LDL.LU.64 R146, [R1+0x13d8] ;  /* 0x0013d80001927983 */ /* 0x000ea80000300a00 */
[----:B------:R-:W3:Y:S04]  /*1ed20*/  LDL.LU.64 R144, [R1+0x13d0] ;  /* 0x0013d00001907983 */ /* 0x000ee80000300a00 */
[----:B------:R-:W2:Y:S04]  /*1ed30*/  LDL.LU.64 R142, [R1+0x13c8] ;  /* 0x0013c800018e7983 */ /* 0x000ea80000300a00 */
        /* <DEDUP_REMOVED lines=59> */
[----:B-1----:R-:W2:Y:S04]  /*1f0f0*/  LDL.LU R155, [R1+0x624] ;  /* 0x00062400019b7983 */ /* 0x002ea80000300800 */
[----:B------:R-:W2:Y:S04]  /*1f100*/  LDL.LU R154, [R1+0x620] ;  /* 0x00062000019a7983 */ /* 0x000ea80000300800 */
[----:B------:R-:W2:Y:S04]  /*1f110*/  LDL.LU R153, [R1+0x61c] ;  /* 0x00061c0001997983 */ /* 0x000ea80000300800 */
[----:B------:R-:W2:Y:S01]  /*1f120*/  LDL.LU R152, [R1+0x618] ;  /* 0x0006180001987983 */ /* 0x000ea20000300800 */
[-C--:B----4-:R-:W-:Y:S01]  /*1f130*/  FMUL R148, R148, R3.reuse ;  /* 0x0000000394947220 */ /* 0x090fe20000400000 */
[-C--:B------:R-:W-:Y:S01]  /*1f140*/  FMUL R149, R149, R3.reuse ;  /* 0x0000000395957220 */ /* 0x080fe20000400000 */
[-C--:B---3--:R-:W-:Y:S01]  /*1f150*/  FMUL R144, R144, R3.reuse ;  /* 0x0000000390907220 */ /* 0x088fe20000400000 */
[-C--:B------:R-:W-:Y:S01]  /*1f160*/  FMUL R145, R145, R3.reuse ;  /* 0x0000000391917220 */ /* 0x080fe20000400000 */
[-C--:B--2---:R-:W-:Y:S01]  /*1f170*/  FMUL R140, R140, R3.reuse ;  /* 0x000000038c8c7220 */ /* 0x084fe20000400000 */
        /* <DEDUP_REMOVED lines=22> */
[----:B------:R-:W-:Y:S01]  /*1f2e0*/  FADD R175, R176, R175 ;  /* 0x000000afb0af7221 */ /* 0x000fe20000000000 */
        /* <DEDUP_REMOVED lines=26> */
[----:B------:R-:W-:-:S02]  /*1f490*/  FADD R13, R160, R13 ;  /* 0x0000000da00d7221 */ /* 0x000fc40000000000 */
[----:B------:R-:W0:Y:S04]  /*1f4a0*/  SHFL.BFLY PT, R17, R16, 0x2, 0x1f ;  /* 0x0c401f0010117f89 */ /* 0x000e2800000e0000 */
[----:B------:R-:W1:Y:S04]  /*1f4b0*/  SHFL.BFLY PT, R18, R15, 0x2, 0x1f ;  /* 0x0c401f000f127f89 */ /* 0x000e6800000e0000 */
[----:B------:R-:W2:Y:S04]  /*1f4c0*/  SHFL.BFLY PT, R19, R14, 0x2, 0x1f ;  /* 0x0c401f000e137f89 */ /* 0x000ea800000e0000 */
[----:B------:R-:W3:Y:S01]  /*1f4d0*/  SHFL.BFLY PT, R20, R13, 0x2, 0x1f ;  /* 0x0c401f000d147f89 */ /* 0x000ee200000e0000 */
[----:B------:R-:W-:-:S06]  /*1f4e0*/  WARPGROUP.ARRIVE ;  /* 0x00000000000079c5 */ /* 0x000fcc0000000000 */
[----:B------:R-:W-:Y:S01]  /*1f4f0*/  QGMMA.64x256x32.F32.E4M3.E4M3 R24, R156, gdesc[UR8], R24, gsb0 ;  /* 0x03e000089c187df3 */ /* 0x000fe20008000818 */
[----:B0-----:R-:W-:Y:S01]  /*1f500*/  FADD R16, R16, R17 ;  /* 0x0000001110107221 */ /* 0x001fe20000000000 */
[----:B-1----:R-:W-:Y:S01]  /*1f510*/  FADD R15, R15, R18 ;  /* 0x000000120f0f7221 */ /* 0x002fe20000000000 */
[----:B--2---:R-:W-:Y:S01]  /*1f520*/  FADD R14, R14, R19 ;  /* 0x000000130e0e7221 */ /* 0x004fe20000000000 */
[----:B---3--:R-:W-:Y:S01]  /*1f530*/  FADD R13, R13, R20 ;  /* 0x000000140d0d7221 */ /* 0x008fe20000000000 */
[----:B------:R-:W0:Y:S01]  /*1f540*/  S2R R192, SR_CTAID.X ;  /* 0x0000000000c07919 */ /* 0x000e220000002500 */
[----:B------:R-:W1:Y:S04]  /*1f550*/  SHFL.BFLY PT, R18, R16, 0x1, 0x1f ;  /* 0x0c201f0010127f89 */ /* 0x000e6800000e0000 */
[----:B------:R-:W2:Y:S04]  /*1f560*/  SHFL.BFLY PT, R19, R15, 0x1, 0x1f ;  /* 0x0c201f000f137f89 */ /* 0x000ea800000e0000 */
[----:B------:R-:W3:Y:S04]  /*1f570*/  SHFL.BFLY PT, R20, R14, 0x1, 0x1f ;  /* 0x0c201f000e147f89 */ /* 0x000ee800000e0000 */
[----:B------:R-:W4:Y:S01]  /*1f580*/  SHFL.BFLY PT, R21, R13, 0x1, 0x1f ;  /* 0x0c201f000d157f89 */ /* 0x000f2200000e0000 */
[----:B------:R-:W-:Y:S01]  /*1f590*/  UIADD3 UR53, UP0, UR53, 0x20, URZ ;  /* 0x0000002035357890 */ /* 0x000fe2000ff1e03f */
[----:B-1----:R-:W-:Y:S01]  /*1f5a0*/  FADD R18, R16, R18 ;  /* 0x0000001210127221 */ /* 0x002fe20000000000 */
[----:B--2---:R-:W-:-:S03]  /*1f5b0*/  FADD R15, R15, R19 ;  /* 0x000000130f0f7221 */ /* 0x004fc60000000000 */
[----:B------:R-:W-:Y:S01]  /*1f5c0*/  FFMA R155, R5, R155, R18 ;  /* 0x0000009b059b7223 */ /* 0x000fe20000000012 */
[----:B---3--:R-:W-:Y:S01]  /*1f5d0*/  FADD R14, R14, R20 ;  /* 0x000000140e0e7221 */ /* 0x008fe20000000000 */
[----:B------:R-:W-:Y:S01]  /*1f5e0*/  FFMA R154, R4, R154, R15 ;  /* 0x0000009a049a7223 */ /* 0x000fe2000000000f */
[----:B----4-:R-:W-:Y:S02]  /*1f5f0*/  FADD R13, R13, R21 ;  /* 0x000000150d0d7221 */ /* 0x010fe40000000000 */
[----:B------:R-:W-:Y:S01]  /*1f600*/  FFMA R153, R3, R153, R14 ;  /* 0x0000009903997223 */ /* 0x000fe2000000000e */
[----:B0-----:R-:W-:Y:S01]  /*1f610*/  IMAD.SHL.U32 R169, R192, 0x100, RZ ;  /* 0x00000100c0a97824 */ /* 0x001fe200078e00ff */
[----:B------:R-:W-:Y:S01]  /*1f620*/  UIADD3.X UR52, URZ, UR52, URZ, UP0, !UPT ;  /* 0x000000343f347290 */ /* 0x000fe200087fe43f */
[----:B------:R-:W-:Y:S01]  /*1f630*/  FFMA R152, R2, R152, R13 ;  /* 0x0000009802987223 */ /* 0x000fe2000000000d */
[----:B------:R1:W-:Y:S01]  /*1f640*/  STL [R1+0x624], R155 ;  /* 0x0006249b01007387 */ /* 0x0003e20000100800 */
[----:B------:R-:W-:-:S03]  /*1f650*/  VIADD R169, R169, 0x100 ;  /* 0x00000100a9a97836 */ /* 0x000fc60000000000 */
[----:B------:R1:W-:Y:S04]  /*1f660*/  STL [R1+0x620], R154 ;  /* 0x0006209a01007387 */ /* 0x0003e80000100800 */
[----:B------:R1:W-:Y:S01]  /*1f670*/  STL [R1+0x61c], R153 ;  /* 0x00061c9901007387 */ /* 0x0003e20000100800 */
[----:B------:R-:W-:-:S03]  /*1f680*/  IMAD.U32 R17, RZ, RZ, UR52 ;  /* 0x00000034ff117e24 */ /* 0x000fc6000f8e00ff */
[----:B------:R1:W-:Y:S01]  /*1f690*/  STL [R1+0x604], R11 ;  /* 0x0006040b01007387 */ /* 0x0003e20000100800 */
[----:B------:R-:W-:-:S03]  /*1f6a0*/  ISETP.LE.U32.AND P0, PT, R169, UR53, PT ;  /* 0x00000035a9007c0c */ /* 0x000fc6000bf03070 */
[----:B------:R1:W-:Y:S04]  /*1f6b0*/  STL [R1+0x618], R152 ;  /* 0x0006189801007387 */ /* 0x0003e80000100800 */
[----:B------:R1:W-:Y:S04]  /*1f6c0*/  STL [R1+0x608], R10 ;  /* 0x0006080a01007387 */ /* 0x0003e80000100800 */
[----:B------:R1:W-:Y:S01]  /*1f6d0*/  STL [R1+0x600], R8 ;  /* 0x0006000801007387 */ /* 0x0003e20000100800 */
[----:B------:R-:W-:Y:S01]  /*1f6e0*/  ISETP.GE.U32.AND.EX P0, PT, R17, RZ, PT, P0 ;  /* 0x000000ff1100720c */ /* 0x000fe20003f06100 */
[----:B------:R-:W-:Y:S01]  /*1f6f0*/  IMAD.U32 R213, RZ, RZ, UR53 ;  /* 0x00000035ffd57e24 */ /* 0x000fe2000f8e00ff */
[----:B------:R-:W-:Y:S01]  /*1f700*/  ULEA UR4, UR7, UR4, 0x5 ;  /* 0x0000000407047291 */ /* 0x000fe2000f8e283f */
[----:B------:R-:W-:Y:S01]  /*1f710*/  IMAD.U32 R212, RZ, RZ, UR52 ;  /* 0x00000034ffd47e24 */ /* 0x000fe2000f8e00ff */
[----:B------:R-:W-:Y:S01]  /*1f720*/  ULEA UR5, UR61, UR5, 0x5 ;  /* 0x000000053d057291 */ /* 0x000fe2000f8e283f */
[----:B------:R-:W-:-:S02]  /*1f730*/  IMAD.MOV.U32 R208, RZ, RZ, R11 ;  /* 0x000000ffffd07224 */ /* 0x000fc400078e000b */
[----:B------:R-:W-:Y:S02]  /*1f740*/  IMAD.MOV.U32 R209, RZ, RZ, R10 ;  /* 0x000000ffffd17224 */ /* 0x000fe400078e000a */
[--C-:B------:R-:W-:Y:S02]  /*1f750*/  IMAD.MOV.U32 R252, RZ, RZ, R9.reuse ;  /* 0x000000fffffc7224 */ /* 0x100fe400078e0009 */
[----:B------:R-:W-:Y:S02]  /*1f760*/  IMAD.MOV.U32 R210, RZ, RZ, R9 ;  /* 0x000000ffffd27224 */ /* 0x000fe400078e0009 */
[----:B------:R-:W-:Y:S01]  /*1f770*/  IMAD.MOV.U32 R211, RZ, RZ, R8 ;  /* 0x000000ffffd37224 */ /* 0x000fe200078e0008 */
[----:B------:R-:W-:Y:S02]  /*1f780*/  WARPGROUP.DEPBAR.LE gsb0, 0x0 ;  /* 0x00008000000079c5 */ /* 0x000fe40000010000 */
[----:B-1----:R-:W-:Y:S05]  /*1f790*/  @!P0 BRA `(.L_x_1) ;  /* 0xffffff3400408947 */ /* 0x002fea000383ffff */
.L_x_0:
[----:B------:R-:W2:Y:S01]  /*1f7a0*/  LDL.LU R166, [R1+0x8] ;  /* 0x0000080001a67983 */ /* 0x000ea20000300800 */
[----:B------:R-:W0:Y:S01]  /*1f7b0*/  S2UR UR7, SR_CTAID.Y ;  /* 0x00000000000779c3 */ /* 0x000e220000002600 */
[----:B------:R-:W-:Y:S02]  /*1f7c0*/  ULDC.64 UR4, c[0x0][0x270] ;  /* 0x00009c0000047ab9 */ /* 0x000fe40000000a00 */
[----:B------:R-:W3:Y:S04]  /*1f7d0*/  LDL.LU R170, [R1+0x408] ;  /* 0x0004080001aa7983 */ /* 0x000ee80000300800 */
[----:B------:R-:W4:Y:S04]  /*1f7e0*/  LDL.LU R169, [R1+0x400] ;  /* 0x0004000001a97983 */ /* 0x000f280000300800 */
[----:B------:R-:W-:Y:S04]  /*1f7f0*/  STL [R1+0x11ec], R252 ;  /* 0x0011ecfc01007387 */ /* 0x000fe80000100800 */
[----:B------:R-:W3:Y:S04]  /*1f800*/  LDL.LU R4, [R1+0x618] ;  /* 0x0006180001047983 */ /* 0x000ee80000300800 */
[----:B------:R-:W4:Y:S04]  /*1f810*/  LDL.LU R164, [R1+0x61c] ;  /* 0x00061c0001a47983 */ /* 0x000f280000300800 */
[----:B------:R-:W4:Y:S04]  /*1f820*/  LDL.LU R2, [R1+0x620] ;  /* 0x0006200001027983 */ /* 0x000f280000300800 */
[----:B------:R-:W4:Y:S04]  /*1f830*/  LDL.LU R3, [R1+0x624] ;  /* 0x0006240001037983 */ /* 0x000f280000300800 */
[----:B------:R-:W4:Y:S04]  /*1f840*/  LDL.LU R163, [R1] ;  /* 0x0000000001a37983 */ /* 0x000f280000300800 */
        /* <DEDUP_REMOVED lines=26> */
[----:B------:R-:W4:Y:S01]  /*1f9f0*/  LDL.LU R5, [R1+0x148] ;  /* 0x0001480001057983 */ /* 0x000f220000300800 */
[----:B--2--5:R-:W-:Y:S01]  /*1fa00*/  FMUL R0, R166, 0.25 ;  /* 0x3e800000a6007820 */ /* 0x024fe20000400000 */
[----:B---3--:R-:W-:Y:S01]  /*1fa10*/  FSETP.GT.AND P3, PT, |R4|, 8.50705917302346158658e+37, PT ;  /* 0x7e8000000400780b */ /* 0x008fe20003f64200 */
[----:B----4-:R-:W-:-:S02]  /*1fa20*/  IMAD.MOV.U32 R165, RZ, RZ, R164 ;  /* 0x000000ffffa57224 */ /* 0x010fc400078e00a4 */
        /* <DEDUP_REMOVED lines=18> */
[----:B------:R-:W2:Y:S01]  /*1fb50*/  LDL.LU R5, [R1+0x144] ;  /* 0x0001440001057983 */ /* 0x000ea20000300800 */
[----:B------:R-:W-:Y:S01]  /*1fb60*/  FSEL R6, R0, R166, P3 ;  /* 0x000000a600067208 */ /* 0x000fe20001800000 */
[----:B------:R-:W-:Y:S02]  /*1fb70*/  IMAD.MOV.U32 R0, RZ, RZ, R165 ;  /* 0x000000ffff007224 */ /* 0x000fe400078e00a5 */
[----:B------:R-:W-:Y:S02]  /*1fb80*/  IMAD.MOV.U32 R171, RZ, RZ, R164 ;  /* 0x000000ffffab7224 */ /* 0x000fe400078e00a4 */
[----:B------:R1:W-:Y:S01]  /*1fb90*/  STL [R1+0x858], R6 ;  /* 0x0008580601007387 */ /* 0x0003e20000100800 */
[----:B------:R-:W-:Y:S02]  /*1fba0*/  IMAD.MOV.U32 R165, RZ, RZ, R160 ;  /* 0x000000ffffa57224 */ /* 0x000fe400078e00a0 */
[----:B------:R-:W-:Y:S01]  /*1fbb0*/  FMUL R7, R171, 0.25 ;  /* 0x3e800000ab077820 */ /* 0x000fe20000400000 */
[----:B------:R-:W-:Y:S01]  /*1fbc0*/  FSETP.GT.AND P2, PT, |R0|, 8.50705917302346158658e+37, PT ;  /* 0x7e8000000000780b */ /* 0x000fe20003f44200 */
[----:B------:R-:W-:Y:S01]  /*1fbd0*/  IMAD.MOV.U32 R167, RZ, RZ, R162 ;  /* 0x000000ffffa77224 */ /* 0x000fe200078e00a2 */
[----:B------:R-:W-:Y:S01]  /*1fbe0*/  FSETP.GT.AND P0, PT, |R2|, 8.50705917302346158658e+37, PT ;  /* 0x7e8000000200780b */ /* 0x000fe20003f04200 */
[----:B------:R-:W-:Y:S01]  /*1fbf0*/  IMAD.MOV.U32 R168, RZ, RZ, R163 ;  /* 0x000000ffffa87224 */ /* 0x000fe200078e00a3 */
[----:B------:R-:W-:Y:S01]  /*1fc00*/  FSETP.GT.AND P1, PT, |R3|, 8.50705917302346158658e+37, PT ;  /* 0x7e8000000300780b */ /* 0x000fe20003f24200 */
[----:B------:R-:W-:-:S02]  /*1fc10*/  IMAD.MOV.U32 R164, RZ, RZ, R159 ;  /* 0x000000ffffa47224 */ /* 0x000fc400078e009f */
[----:B-1----:R-:W-:Y:S01]  /*1fc20*/  FMUL R6, R170, 0.25 ;  /* 0x3e800000aa067820 */ /* 0x002fe20000400000 */
[----:B------:R-:W-:Y:S01]  /*1fc30*/  FSEL R7, R7, R171, P2 ;  /* 0x000000ab07077208 */ /* 0x000fe20001000000 */
[----:B------:R-:W-:Y:S01]  /*1fc40*/  IMAD.MOV.U32 R162, RZ, RZ, R9 ;  /* 0x000000ffffa27224 */ /* 0x000fe200078e0009 */
[----:B------:R-:W3:Y:S01]  /*1fc50*/  LDL.LU R159, [R1+0x140] ;  /* 0x00014000019f7983 */ /* 0x000ee20000300800 */
[----:B------:R-:W-:Y:S01]  /*1fc60*/  IMAD.MOV.U32 R163, RZ, RZ, R158 ;  /* 0x000000ffffa37224 */ /* 0x000fe200078e009e */
[----:B------:R-:W-:Y:S01]  /*1fc70*/  FSEL R6, R6, R170, P0 ;  /* 0x000000aa06067208 */ /* 0x000fe20000000000 */
[----:B------:R-:W-:Y:S01]  /*1fc80*/  FMUL R9, R151, 0.25 ;  /* 0x3e80000097097820 */ /* 0x000fe20000400000 */
[----:B------:R-:W4:Y:S01]  /*1fc90*/  LDL.LU R158, [R1+0x13c] ;  /* 0x00013c00019e7983 */ /* 0x000f220000300800 */
[----:B------:R-:W-:Y:S02]  /*1fca0*/  IMAD.MOV.U32 R166, RZ, RZ, R161 ;  /* 0x000000ffffa67224 */ /* 0x000fe400078e00a1 */
[----:B------:R-:W-:Y:S01]  /*1fcb0*/  IMAD.MOV.U32 R161, RZ, RZ, R8 ;  /* 0x000000ffffa17224 */ /* 0x000fe200078e0008 */
[----:B------:R1:W-:Y:S01]  /*1fcc0*/  STL [R1+0x85c], R7 ;  /* 0x00085c0701007387 */ /* 0x0003e20000100800 */
[----:B------:R-:W-:-:S03]  /*1fcd0*/  FMUL R8, R150, 0.25 ;  /* 0x3e80000096087820 */ /* 0x000fc60000400000 */
[----:B------:R0:W-:Y:S01]  /*1fce0*/  STL [R1+0x860], R6 ;  /* 0x0008600601007387 */ /* 0x0001e20000100800 */
[----:B-1----:R-:W-:Y:S01]  /*1fcf0*/  FMUL R7, R147, 0.25 ;  /* 0x3e80000093077820 */ /* 0x002fe20000400000 */
[----:B0-----:R-:W-:-:S04]  /*1fd00*/  FMUL R6, R146, 0.25 ;  /* 0x3e80000092067820 */ /* 0x001fc80000400000 */
[----:B------:R-:W-:Y:S02]  /*1fd10*/  FSEL R7, R7, R147, P3 ;  /* 0x0000009307077208 */ /* 0x000fe40001800000 */
[----:B------:R-:W-:Y:S01]  /*1fd20*/  FSEL R6, R6, R146, P3 ;  /* 0x0000009206067208 */ /* 0x000fe20001800000 */
[----:B--2---:R-:W-:Y:S02]  /*1fd30*/  IMAD.MOV.U32 R160, RZ, RZ, R5 ;  /* 0x000000ffffa07224 */ /* 0x004fe400078e0005 */
[----:B------:R-:W-:-:S05]  /*1fd40*/  FMUL R5, R169, 0.25 ;  /* 0x3e800000a9057820 */ /* 0x000fca0000400000 */
[----:B------:R-:W-:-:S05]  /*1fd50*/  FSEL R5, R5, R169, P1 ;  /* 0x000000a905057208 */ /* 0x000fca0000800000 */
[----:B------:R0:W-:Y:S02]  /*1fd60*/  STL [R1+0x864], R5 ;  /* 0x0008640501007387 */ /* 0x0001e40000100800 */
[----:B0-----:R-:W-:Y:S01]  /*1fd70*/  FSEL R5, R9, R151, P3 ;  /* 0x0000009709057208 */ /* 0x001fe20001800000 */
[----:B------:R-:W-:-:S04]  /*1fd80*/  FMUL R9, R149, 0.25 ;  /* 0x3e80000095097820 */ /* 0x000fc80000400000 */
[----:B------:R0:W-:Y:S01]  /*1fd90*/  STL [R1+0x84c], R5 ;  /* 0x00084c0501007387 */ /* 0x0001e20000100800 */
[----:B------:R-:W-:Y:S02]  /*1fda0*/  FSEL R9, R9, R149, P2 ;  /* 0x0000009509097208 */ /* 0x000fe40001000000 */
[----:B0-----:R-:W-:Y:S01]  /*1fdb0*/  FSEL R5, R8, R150, P3 ;  /* 0x0000009608057208 */ /* 0x001fe20001800000 */
[----:B------:R-:W-:-:S04]  /*1fdc0*/  FMUL R8, R148, 0.25 ;  /* 0x3e80000094087820 */ /* 0x000fc80000400000 */
[----:B------:R0:W-:Y:S01]  /*1fdd0*/  STL [R1+0x848], R5 ;  /* 0x0008480501007387 */ /* 0x0001e20000100800 */
[----:B------:R-:W-:-:S03]  /*1fde0*/  FSEL R8, R8, R148, P2 ;  /* 0x0000009408087208 */ /* 0x000fc60001000000 */
[----:B------:R1:W-:Y:S01]  /*1fdf0*/  STL [R1+0x854], R9 ;  /* 0x0008540901007387 */ /* 0x0003e20000100800 */
[----:B0-----:R-:W-:-:S03]  /*1fe00*/  FMUL R5, R145, 0.25 ;  /* 0x3e80000091057820 */ /* 0x001fc60000400000 */
[----:B------:R0:W-:Y:S02]  /*1fe10*/  STL [R1+0x850], R8 ;  /* 0x0008500801007387 */ /* 0x0001e40000100800 */
[----:B------:R-:W-:Y:S01]  /*1fe20*/  FSEL R5, R5, R145, P2 ;  /* 0x0000009105057208 */ /* 0x000fe20001000000 */
[----:B-1----:R-:W-:Y:S01]  /*1fe30*/  FMUL R9, R144, 0.25 ;  /* 0x3e80000090097820 */ /* 0x002fe20000400000 */
[----:B------:R1:W-:Y:S01]  /*1fe40*/  STL [R1+0x83c], R7 ;  /* 0x00083c0701007387 */ /* 0x0003e20000100800 */
[----:B0-----:R-:W-:-:S03]  /*1fe50*/  FMUL R8, R143, 0.25 ;  /* 0x3e8000008f087820 */ /* 0x001fc60000400000 */
[----:B------:R0:W-:Y:S01]  /*1fe60*/  STL [R1+0x838], R6 ;  /* 0x0008380601007387 */ /* 0x0001e20000100800 */
[----:B------:R-:W-:-:S03]  /*1fe70*/  FSEL R9, R9, R144, P2 ;  /* 0x0000009009097208 */ /* 0x000fc60001000000 */
[----:B------:R2:W-:Y:S01]  /*1fe80*/  STL [R1+0x844], R5 ;  /* 0x0008440501007387 */ /* 0x0005e20000100800 */
[----:B-1----:R-:W-:Y:S01]  /*1fe90*/  FMUL R7, R142, 0.25 ;  /* 0x3e8000008e077820 */ /* 0x002fe20000400000 */
[----:B------:R-:W-:Y:S01]  /*1fea0*/  FSEL R8, R8, R143, P3 ;  /* 0x0000008f08087208 */ /* 0x000fe20001800000 */
[----:B0-----:R-:W-:-:S03]  /*1feb0*/  FMUL R6, R141, 0.25 ;  /* 0x3e8000008d067820 */ /* 0x001fc60000400000 */
[----:B------:R-:W-:Y:S01]  /*1fec0*/  FSEL R7, R7, R142, P3 ;  /* 0x0000008e07077208 */ /* 0x000fe20001800000 */
[----:B--2---:R-:W-:Y:S01]  /*1fed0*/  FMUL R5, R140, 0.25 ;  /* 0x3e8000008c057820 */ /* 0x004fe20000400000 */
[----:B------:R-:W-:Y:S01]  /*1fee0*/  FSEL R6, R6, R141, P2 ;  /* 0x0000008d06067208 */ /* 0x000fe20001000000 */
[----:B------:R0:W-:Y:S03]  /*1fef0*/  STL [R1+0x840], R9 ;  /* 0x0008400901007387 */ /* 0x0001e60000100800 */
[----:B------:R-:W-:Y:S01]  /*1ff00*/  FSEL R5, R5, R140, P2 ;  /* 0x0000008c05057208 */ /* 0x000fe20001000000 */
[----:B------:R1:W-:Y:S04]  /*1ff10*/  STL [R1+0x82c], R8 ;  /* 0x00082c0801007387 */ /* 0x0003e80000100800 */
[----:B------:R2:W-:Y:S01]  /*1ff20*/  STL [R1+0x828], R7 ;  /* 0x0008280701007387 */ /* 0x0005e20000100800 */
[----:B0-----:R-:W-:-:S03]  /*1ff30*/  FMUL R9, R139, 0.25 ;  /* 0x3e8000008b097820 */ /* 0x001fc60000400000 */
[----:B------:R0:W-:Y:S01]  /*1ff40*/  STL [R1+0x834], R6 ;  /* 0x0008340601007387 */ /* 0x0001e20000100800 */
[----:B-1----:R-:W-:-:S03]  /*1ff50*/  FMUL R8, R138, 0.25 ;  /* 0x3e8000008a087820 */ /* 0x002fc60000400000 */
[----:B------:R1:W-:Y:S01]  /*1ff60*/  STL [R1+0x830], R5 ;  /* 0x0008300501007387 */ /* 0x0003e20000100800 */
[----:B--2---:R-:W-:Y:S01]  /*1ff70*/  FMUL R7, R137, 0.25 ;  /* 0x3e80000089077820 */ /* 0x004fe20000400000 */
[----:B------:R-:W-:Y:S01]  /*1ff80*/  FSEL R9, R9, R139, P3 ;  /* 0x0000008b09097208 */ /* 0x000fe20001800000 */
[----:B0-----:R-:W-:Y:S01]  /*1ff90*/  FMUL R6, R136, 0.25 ;  /* 0x3e80000088067820 */ /* 0x001fe20000400000 */
[----:B------:R-:W-:Y:S01]  /*1ffa0*/  FSEL R8, R8, R138, P3 ;  /* 0x0000008a08087208 */ /* 0x000fe20001800000 */
[----:B-1----:R-:W-:Y:S01]  /*1ffb0*/  FMUL R5, R135, 0.25 ;  /* 0x3e80000087057820 */ /* 0x002fe20000400000 */
[----:B------:R-:W-:Y:S02]  /*1ffc0*/  FSEL R7, R7, R137, P2 ;  /* 0x0000008907077208 */ /* 0x000fe40001000000 */
[----:B------:R-:W-:Y:S01]  /*1ffd0*/  FSEL R6, R6, R136, P2 ;  /* 0x0000008806067208 */ /* 0x000fe20001000000 */
[----:B------:R0:W-:Y:S01]  /*1ffe0*/  STL [R1+0x81c], R9 ;  /* 0x00081c0901007387 */ /* 0x0001e20000100800 */
[----:B------:R-:W-:-:S03]  /*1fff0*/  FSEL R5, R5, R135, P3 ;  /* 0x0000008705057208 */ /* 0x000fc60001800000 */
        /* <DEDUP_REMOVED lines=301> */
[----:B------:R2:W-:Y:S04]  /*212d0*/  STL [R1+0x68c], R7 ;  /* 0x00068c0701007387 */ /* 0x0005e80000100800 */
[----:B------:R3:W-:Y:S04]  /*212e0*/  STL [R1+0x688], R6 ;  /* 0x0006880601007387 */ /* 0x0007e80000100800 */
[----:B------:R4:W-:Y:S04]  /*212f0*/  STL [R1+0x684], R5 ;  /* 0x0006840501007387 */ /* 0x0009e80000100800 */
[----:B------:R-:W4:Y:S04]  /*21300*/  LDL.LU R172, [R1+0x1fc] ;  /* 0x0001fc0001ac7983 */ /* 0x000f280000300800 */
[----:B------:R-:W4:Y:S04]  /*21310*/  LDL.LU R171, [R1+0x1f8] ;  /* 0x0001f80001ab7983 */ /* 0x000f280000300800 */
[----:B------:R-:W4:Y:S04]  /*21320*/  LDL.LU R170, [R1+0x1f4] ;  /* 0x0001f40001aa7983 */ /* 0x000f280000300800 */
[----:B------:R-:W4:Y:S01]  /*21330*/  LDL.LU R169, [R1+0x1f0] ;  /* 0x0001f00001a97983 */ /* 0x000f220000300800 */
[----:B0-----:R-:W-:Y:S01]  /*21340*/  FMUL R9, R34, 0.25 ;  /* 0x3e80000022097820 */ /* 0x001fe20000400000 */
[----:B-1----:R-:W-:Y:S01]  /*21350*/  FMUL R8, R33, 0.25 ;  /* 0x3e80000021087820 */ /* 0x002fe20000400000 */
[----:B--2---:R-:W-:Y:S01]  /*21360*/  FMUL R7, R32, 0.25 ;  /* 0x3e80000020077820 */ /* 0x004fe20000400000 */
[----:B---3--:R-:W-:Y:S01]  /*21370*/  FMUL R6, R31, 0.25 ;  /* 0x3e8000001f067820 */ /* 0x008fe20000400000 */
[----:B----4-:R-:W-:Y:S01]  /*21380*/  FMUL R5, R30, 0.25 ;  /* 0x3e8000001e057820 */ /* 0x010fe20000400000 */
[----:B------:R-:W-:-:S02]  /*21390*/  FSEL R9, R9, R34, P3 ;  /* 0x0000002209097208 */ /* 0x000fc40001800000 */
[----:B------:R-:W-:Y:S02]  /*213a0*/  FSEL R8, R8, R33, P2 ;  /* 0x0000002108087208 */ /* 0x000fe40001000000 */
        /* <DEDUP_REMOVED lines=11> */
[----:B------:R-:W-:Y:S02]  /*21460*/  FSEL R9, R9, R29, P2 ;  /* 0x0000001d09097208 */ /* 0x000fe40001000000 */
[----:B------:R-:W2:Y:S01]  /*21470*/  LDL.LU R180, [R1+0x1e8] ;  /* 0x0001e80001b47983 */ /* 0x000ea20000300800 */
[----:B0-----:R-:W-:Y:S01]  /*21480*/  FMUL R6, R26, 0.25 ;  /* 0x3e8000001a067820 */ /* 0x001fe20000400000 */
[----:B------:R-:W-:Y:S02]  /*21490*/  FSEL R8, R8, R28, P2 ;  /* 0x0000001c08087208 */ /* 0x000fe40001000000 */
[----:B------:R-:W3:Y:S01]  /*214a0*/  LDL.LU R179, [R1+0x1e4] ;  /* 0x0001e40001b37983 */ /* 0x000ee20000300800 */
[----:B-1----:R-:W-:Y:S01]  /*214b0*/  FMUL R5, R25, 0.25 ;  /* 0x3e80000019057820 */ /* 0x002fe20000400000 */
[----:B------:R-:W-:-:S02]  /*214c0*/  FSEL R7, R7, R27, P3 ;  /* 0x0000001b07077208 */ /* 0x000fc40001800000 */
[----:B------:R-:W4:Y:S01]  /*214d0*/  LDL.LU R178, [R1+0x1e0] ;  /* 0x0001e00001b27983 */ /* 0x000f220000300800 */
[----:B------:R-:W-:Y:S02]  /*214e0*/  FSEL R6, R6, R26, P3 ;  /* 0x0000001a06067208 */ /* 0x000fe40001800000 */
[----:B------:R-:W-:Y:S01]  /*214f0*/  FSEL R5, R5, R25, P2 ;  /* 0x0000001905057208 */ /* 0x000fe20001000000 */
[----:B------:R-:W4:Y:S04]  /*21500*/  LDL.LU R177, [R1+0x1dc] ;  /* 0x0001dc0001b17983 */ /* 0x000f280000300800 */
[----:B------:R0:W-:Y:S04]  /*21510*/  STL [R1+0x66c], R9 ;  /* 0x00066c0901007387 */ /* 0x0001e80000100800 */
[----:B------:R1:W-:Y:S04]  /*21520*/  STL [R1+0x668], R8 ;  /* 0x0006680801007387 */ /* 0x0003e80000100800 */
[----:B------:R1:W-:Y:S01]  /*21530*/  STL [R1+0x664], R7 ;  /* 0x0006640701007387 */ /* 0x0003e20000100800 */
[----:B0-----:R-:W-:-:S03]  /*21540*/  FMUL R9, R24, 0.25 ;  /* 0x3e80000018097820 */ /* 0x001fc60000400000 */
[----:B------:R0:W-:Y:S04]  /*21550*/  STL [R1+0x660], R6 ;  /* 0x0006600601007387 */ /* 0x0001e80000100800 */
[----:B------:R0:W-:Y:S01]  /*21560*/  STL [R1+0x65c], R5 ;  /* 0x00065c0501007387 */ /* 0x0001e20000100800 */
[----:B------:R-:W-:-:S03]  /*21570*/  FSEL R9, R9, R24, P2 ;  /* 0x0000001809097208 */ /* 0x000fc60001000000 */
[----:B------:R-:W4:Y:S01]  /*21580*/  LDL.LU R176, [R1+0x1d4] ;  /* 0x0001d40001b07983 */ /* 0x000f220000300800 */
[----:B------:R-:W-:-:S03]  /*21590*/  IMAD.MOV.U32 R181, RZ, RZ, R168 ;  /* 0x000000ffffb57224 */ /* 0x000fc600078e00a8 */
[----:B------:R-:W4:Y:S01]  /*215a0*/  LDL.LU R175, [R1+0x1d0] ;  /* 0x0001d00001af7983 */ /* 0x000f220000300800 */
[----:B------:R-:W-:-:S03]  /*215b0*/  IMAD.MOV.U32 R168, RZ, RZ, R167 ;  /* 0x000000ffffa87224 */ /* 0x000fc600078e00a7 */
[----:B------:R-:W4:Y:S01]  /*215c0*/  LDL.LU R174, [R1+0x1cc] ;  /* 0x0001cc0001ae7983 */ /* 0x000f220000300800 */
[----:B------:R-:W-:-:S03]  /*215d0*/  IMAD.MOV.U32 R167, RZ, RZ, R166 ;  /* 0x000000ffffa77224 */ /* 0x000fc600078e00a6 */
[----:B------:R-:W4:Y:S01]  /*215e0*/  LDL.LU R173, [R1+0x1c8] ;  /* 0x0001c80001ad7983 */ /* 0x000f220000300800 */
[----:B------:R-:W-:-:S03]  /*215f0*/  IMAD.MOV.U32 R166, RZ, RZ, R165 ;  /* 0x000000ffffa67224 */ /* 0x000fc600078e00a5 */
[----:B------:R0:W-:Y:S01]  /*21600*/  STL [R1+0x658], R9 ;  /* 0x0006580901007387 */ /* 0x0001e20000100800 */
[----:B------:R-:W-:Y:S02]  /*21610*/  IMAD.MOV.U32 R165, RZ, RZ, R164 ;  /* 0x000000ffffa57224 */ /* 0x000fe400078e00a4 */
[----:B------:R-:W-:Y:S02]  /*21620*/  IMAD.MOV.U32 R164, RZ, RZ, R163 ;  /* 0x000000ffffa47224 */ /* 0x000fe400078e00a3 */
[----:B-1----:R-:W-:Y:S01]  /*21630*/  FMUL R8, R172, 0.25 ;  /* 0x3e800000ac087820 */ /* 0x002fe20000400000 */
[----:B------:R-:W-:-:S04]  /*21640*/  FMUL R7, R171, 0.25 ;  /* 0x3e800000ab077820 */ /* 0x000fc80000400000 */
[----:B------:R-:W-:Y:S01]  /*21650*/  FSEL R8, R8, R172, P3 ;  /* 0x000000ac08087208 */ /* 0x000fe20001800000 */
[----:B0-----:R-:W-:Y:S01]  /*21660*/  FMUL R6, R170, 0.25 ;  /* 0x3e800000aa067820 */ /* 0x001fe20000400000 */
[----:B------:R-:W-:Y:S01]  /*21670*/  FSEL R7, R7, R171, P3 ;  /* 0x000000ab07077208 */ /* 0x000fe20001800000 */
[----:B------:R-:W-:-:S03]  /*21680*/  FMUL R5, R169, 0.25 ;  /* 0x3e800000a9057820 */ /* 0x000fc60000400000 */
[----:B------:R-:W-:Y:S01]  /*21690*/  FSEL R6, R6, R170, P2 ;  /* 0x000000aa06067208 */ /* 0x000fe20001000000 */
[----:B------:R2:W-:Y:S01]  /*216a0*/  STL [R1+0x654], R8 ;  /* 0x0006540801007387 */ /* 0x0005e20000100800 */
[----:B------:R-:W-:-:S03]  /*216b0*/  FSEL R5, R5, R169, P2 ;  /* 0x000000a905057208 */ /* 0x000fc60001000000 */
[----:B------:R3:W-:Y:S04]  /*216c0*/  STL [R1+0x650], R7 ;  /* 0x0006500701007387 */ /* 0x0007e80000100800 */
[----:B------:R4:W-:Y:S04]  /*216d0*/  STL [R1+0x64c], R6 ;  /* 0x00064c0601007387 */ /* 0x0009e80000100800 */
[----:B------:R0:W-:Y:S04]  /*216e0*/  STL [R1+0x648], R5 ;  /* 0x0006480501007387 */ /* 0x0001e80000100800 */
[----:B------:R-:W4:Y:S01]  /*216f0*/  LDL.LU R163, [R1+0x160] ;  /* 0x0001600001a37983 */ /* 0x000f220000300800 */
[----:B------:R-:W-:-:S03]  /*21700*/  FMUL R9, R181, 0.25 ;  /* 0x3e800000b5097820 */ /* 0x000fc60000400000 */
[----:B------:R-:W4:Y:S02]  /*21710*/  LDL.LU R172, [R1+0x1c0] ;  /* 0x0001c00001ac7983 */ /* 0x000f240000300800 */
[----:B------:R-:W-:Y:S02]  /*21720*/  FSEL R9, R9, R181, P3 ;  /* 0x000000b509097208 */ /* 0x000fe40001800000 */
[----:B------:R-:W4:Y:S04]  /*21730*/  LDL.LU R171, [R1+0x1bc] ;  /* 0x0001bc0001ab7983 */ /* 0x000f280000300800 */
[----:B------:R-:W4:Y:S01]  /*21740*/  LDL.LU R170, [R1+0x1b8] ;  /* 0x0001b80001aa7983 */ /* 0x000f220000300800 */
[----:B--2---:R-:W-:-:S03]  /*21750*/  FMUL R8, R180, 0.25 ;  /* 0x3e800000b4087820 */ /* 0x004fc60000400000 */
[----:B------:R-:W2:Y:S01]  /*21760*/  LDL.LU R169, [R1+0x1b4] ;  /* 0x0001b40001a97983 */ /* 0x000ea20000300800 */
[----:B---3--:R-:W-:Y:S01]  /*21770*/  FMUL R7, R179, 0.25 ;  /* 0x3e800000b3077820 */ /* 0x008fe20000400000 */
[----:B------:R-:W-:Y:S01]  /*21780*/  FSEL R8, R8, R180, P3 ;  /* 0x000000b408087208 */ /* 0x000fe20001800000 */
[----:B----4-:R-:W-:Y:S01]  /*21790*/  FMUL R6, R178, 0.25 ;  /* 0x3e800000b2067820 */ /* 0x010fe20000400000 */
[----:B0-----:R-:W-:Y:S02]  /*217a0*/  FMUL R5, R177, 0.25 ;  /* 0x3e800000b1057820 */ /* 0x001fe40000400000 */
[----:B------:R-:W-:Y:S02]  /*217b0*/  FSEL R7, R7, R179, P2 ;  /* 0x000000b307077208 */ /* 0x000fe40001000000 */
[----:B------:R-:W-:Y:S02]  /*217c0*/  FSEL R6, R6, R178, P2 ;  /* 0x000000b206067208 */ /* 0x000fe40001000000 */
[----:B------:R-:W-:Y:S01]  /*217d0*/  FSEL R5, R5, R177, P3 ;  /* 0x000000b105057208 */ /* 0x000fe20001800000 */
[----:B------:R-:W-:Y:S01]  /*217e0*/  IMAD.MOV.U32 R177, RZ, RZ, R168 ;  /* 0x000000ffffb17224 */ /* 0x000fe200078e00a8 */
[----:B------:R0:W-:Y:S01]  /*217f0*/  STL [R1+0x644], R9 ;  /* 0x0006440901007387 */ /* 0x0001e20000100800 */
[----:B------:R-:W-:-:S02]  /*21800*/  IMAD.MOV.U32 R168, RZ, RZ, R167 ;  /* 0x000000ffffa87224 */ /* 0x000fc400078e00a7 */
[----:B------:R-:W-:Y:S01]  /*21810*/  IMAD.MOV.U32 R167, RZ, RZ, R166 ;  /* 0x000000ffffa77224 */ /* 0x000fe200078e00a6 */
[----:B------:R1:W-:Y:S01]  /*21820*/  STL [R1+0x640], R8 ;  /* 0x0006400801007387 */ /* 0x0003e20000100800 */
[----:B------:R-:W-:Y:S02]  /*21830*/  IMAD.MOV.U32 R166, RZ, RZ, R165 ;  /* 0x000000ffffa67224 */ /* 0x000fe400078e00a5 */
[----:B------:R-:W-:Y:S01]  /*21840*/  IMAD.MOV.U32 R165, RZ, RZ, R164 ;  /* 0x000000ffffa57224 */ /* 0x000fe200078e00a4 */
[----:B------:R3:W-:Y:S04]  /*21850*/  STL [R1+0x63c], R7 ;  /* 0x00063c0701007387 */ /* 0x0007e80000100800 */
[----:B------:R4:W-:Y:S04]  /*21860*/  STL [R1+0x638], R6 ;  /* 0x0006380601007387 */ /* 0x0009e80000100800 */
[----:B------:R4:W-:Y:S01]  /*21870*/  STL [R1+0x634], R5 ;  /* 0x0006340501007387 */ /* 0x0009e20000100800 */
[----:B------:R-:W-:-:S03]  /*21880*/  IMAD.MOV.U32 R164, RZ, RZ, R163 ;  /* 0x000000ffffa47224 */ /* 0x000fc600078e00a3 */
[----:B------:R-:W2:Y:S01]  /*21890*/  LDL.LU R163, [R1+0x15c] ;  /* 0x00015c0001a37983 */ /* 0x000ea20000300800 */
[----:B0-----:R-:W-:Y:S01]  /*218a0*/  FMUL R9, R177, 0.25 ;  /* 0x3e800000b1097820 */ /* 0x001fe20000400000 */
[----:B-1----:R-:W-:Y:S01]  /*218b0*/  FMUL R8, R176, 0.25 ;  /* 0x3e800000b0087820 */ /* 0x002fe20000400000 */
[----:B---3--:R-:W-:Y:S01]  /*218c0*/  FMUL R7, R175, 0.25 ;  /* 0x3e800000af077820 */ /* 0x008fe20000400000 */
[----:B----4-:R-:W-:Y:S01]  /*218d0*/  FMUL R6, R174, 0.25 ;  /* 0x3e800000ae067820 */ /* 0x010fe20000400000 */
[----:B------:R-:W-:Y:S01]  /*218e0*/  FMUL R5, R173, 0.25 ;  /* 0x3e800000ad057820 */ /* 0x000fe20000400000 */
[----:B------:R-:W-:Y:S01]  /*218f0*/  FSEL R9, R9, R177, P3 ;  /* 0x000000b109097208 */ /* 0x000fe20001800000 */
[----:B------:R-:W3:Y:S01]  /*21900*/  LDL.LU R184, [R1+0x1ac] ;  /* 0x0001ac0001b87983 */ /* 0x000ee20000300800 */
[----:B------:R-:W-:Y:S02]  /*21910*/  FSEL R8, R8, R176, P2 ;  /* 0x000000b008087208 */ /* 0x000fe40001000000 */
[----:B------:R-:W-:Y:S01]  /*21920*/  FSEL R7, R7, R175, P2 ;  /* 0x000000af07077208 */ /* 0x000fe20001000000 */
[----:B------:R-:W4:Y:S01]  /*21930*/  LDL.LU R183, [R1+0x1a8] ;  /* 0x0001a80001b77983 */ /* 0x000f220000300800 */
[----:B------:R-:W-:-:S02]  /*21940*/  FSEL R6, R6, R174, P3 ;  /* 0x000000ae06067208 */ /* 0x000fc40001800000 */
[----:B------:R-:W-:Y:S01]  /*21950*/  FSEL R5, R5, R173, P3 ;  /* 0x000000ad05057208 */ /* 0x000fe20001800000 */
[----:B------:R-:W4:Y:S01]  /*21960*/  LDL.LU R182, [R1+0x1a4] ;  /* 0x0001a40001b67983 */ /* 0x000f220000300800 */
[----:B------:R-:W-:Y:S02]  /*21970*/  IMAD.MOV.U32 R173, RZ, RZ, R168 ;  /* 0x000000ffffad7224 */ /* 0x000fe400078e00a8 */
[----:B------:R-:W-:Y:S01]  /*21980*/  IMAD.MOV.U32 R168, RZ, RZ, R167 ;  /* 0x000000ffffa87224 */ /* 0x000fe200078e00a7 */
[----:B------:R-:W4:Y:S01]  /*21990*/  LDL.LU R181, [R1+0x1a0] ;  /* 0x0001a00001b57983 */ /* 0x000f220000300800 */
[----:B------:R-:W-:-:S03]  /*219a0*/  IMAD.MOV.U32 R167, RZ, RZ, R166 ;  /* 0x000000ffffa77224 */ /* 0x000fc600078e00a6 */
[----:B------:R0:W-:Y:S01]  /*219b0*/  STL [R1+0x630], R9 ;  /* 0x0006300901007387 */ /* 0x0001e20000100800 */
[----:B------:R-:W-:-:S03]  /*219c0*/  IMAD.MOV.U32 R166, RZ, RZ, R165 ;  /* 0x000000ffffa67224 */ /* 0x000fc600078e00a5 */
[----:B------:R1:W-:Y:S01]  /*219d0*/  STL [R1+0x62c], R8 ;  /* 0x00062c0801007387 */ /* 0x0003e20000100800 */
[----:B------:R-:W-:-:S03]  /*219e0*/  IMAD.MOV.U32 R165, RZ, RZ, R164 ;  /* 0x000000ffffa57224 */ /* 0x000fc600078e00a4 */
[----:B------:R1:W-:Y:S04]  /*219f0*/  STL [R1+0x628], R7 ;  /* 0x0006280701007387 */ /* 0x0003e80000100800 */
[----:B------:R1:W-:Y:S04]  /*21a00*/  STL [R1+0x624], R6 ;  /* 0x0006240601007387 */ /* 0x0003e80000100800 */
[----:B------:R1:W-:Y:S01]  /*21a10*/  STL [R1+0x620], R5 ;  /* 0x0006200501007387 */ /* 0x0003e20000100800 */
[----:B--2---:R-:W-:-:S03]  /*21a20*/  IMAD.MOV.U32 R164, RZ, RZ, R163 ;  /* 0x000000ffffa47224 */ /* 0x004fc600078e00a3 */
[----:B------:R-:W2:Y:S01]  /*21a30*/  LDL.LU R163, [R1+0x158] ;  /* 0x0001580001a37983 */ /* 0x000ea20000300800 */
[----:B0-----:R-:W-:Y:S01]  /*21a40*/  FMUL R9, R173, 0.25 ;  /* 0x3e800000ad097820 */ /* 0x001fe20000400000 */
[----:B-1----:R-:W-:Y:S01]  /*21a50*/  FMUL R8, R172, 0.25 ;  /* 0x3e800000ac087820 */ /* 0x002fe20000400000 */
[----:B------:R-:W-:Y:S01]  /*21a60*/  FMUL R7, R171, 0.25 ;  /* 0x3e800000ab077820 */ /* 0x000fe20000400000 */
[----:B------:R-:W4:Y:S02]  /*21a70*/  LDL.LU R180, [R1+0x198] ;  /* 0x0001980001b47983 */ /* 0x000f240000300800 */
[----:B------:R-:W-:Y:S01]  /*21a80*/  FSEL R9, R9, R173, P2 ;  /* 0x000000ad09097208 */ /* 0x000fe20001000000 */
[----:B------:R-:W-:Y:S01]  /*21a90*/  FMUL R6, R170, 0.25 ;  /* 0x3e800000aa067820 */ /* 0x000fe20000400000 */
[----:B------:R-:W-:Y:S01]  /*21aa0*/  FSEL R8, R8, R172, P2 ;  /* 0x000000ac08087208 */ /* 0x000fe20001000000 */
[----:B------:R-:W4:Y:S01]  /*21ab0*/  LDL.LU R179, [R1+0x194] ;  /* 0x0001940001b37983 */ /* 0x000f220000300800 */
[----:B------:R-:W-:Y:S01]  /*21ac0*/  FMUL R5, R169, 0.25 ;  /* 0x3e800000a9057820 */ /* 0x000fe20000400000 */
[----:B------:R-:W-:-:S02]  /*21ad0*/  FSEL R7, R7, R171, P3 ;  /* 0x000000ab07077208 */ /* 0x000fc40001800000 */
[----:B------:R-:W4:Y:S01]  /*21ae0*/  LDL.LU R178, [R1+0x190] ;  /* 0x0001900001b27983 */ /* 0x000f220000300800 */
[----:B------:R-:W-:-:S03]  /*21af0*/  FSEL R6, R6, R170, P3 ;  /* 0x000000aa06067208 */ /* 0x000fc60001800000 */
[----:B------:R-:W4:Y:S01]  /*21b00*/  LDL.LU R177, [R1+0x18c] ;  /* 0x00018c0001b17983 */ /* 0x000f220000300800 */
[----:B------:R-:W-:-:S03]  /*21b10*/  FSEL R5, R5, R169, P2 ;  /* 0x000000a905057208 */ /* 0x000fc60001000000 */
[----:B------:R0:W-:Y:S01]  /*21b20*/  STL [R1+0x61c], R9 ;  /* 0x00061c0901007387 */ /* 0x0001e20000100800 */
[----:B------:R-:W-:-:S03]  /*21b30*/  IMAD.MOV.U32 R169, RZ, RZ, R168 ;  /* 0x000000ffffa97224 */ /* 0x000fc600078e00a8 */
[----:B------:R3:W-:Y:S01]  /*21b40*/  STL [R1+0x618], R8 ;  /* 0x0006180801007387 */ /* 0x0007e20000100800 */
[----:B------:R-:W-:-:S03]  /*21b50*/  IMAD.MOV.U32 R168, RZ, RZ, R167 ;  /* 0x000000ffffa87224 */ /* 0x000fc600078e00a7 */
[----:B------:R4:W-:Y:S01]  /*21b60*/  STL [R1+0x614], R7 ;  /* 0x0006140701007387 */ /* 0x0009e20000100800 */
[----:B------:R-:W-:-:S03]  /*21b70*/  IMAD.MOV.U32 R167, RZ, RZ, R166 ;  /* 0x000000ffffa77224 */ /* 0x000fc600078e00a6 */
[----:B------:R-:W4:Y:S01]  /*21b80*/  LDL.LU R176, [R1+0x184] ;  /* 0x0001840001b07983 */ /* 0x000f220000300800 */
[----:B------:R-:W-:-:S03]  /*21b90*/  IMAD.MOV.U32 R166, RZ, RZ, R165 ;  /* 0x000000ffffa67224 */ /* 0x000fc600078e00a5 */
[----:B------:R-:W4:Y:S01]  /*21ba0*/  LDL.LU R175, [R1+0x180] ;  /* 0x0001800001af7983 */ /* 0x000f220000300800 */
[----:B------:R-:W-:-:S03]  /*21bb0*/  IMAD.MOV.U32 R165, RZ, RZ, R164 ;  /* 0x000000ffffa57224 */ /* 0x000fc600078e00a4 */
[----:B------:R-:W4:Y:S04]  /*21bc0*/  LDL.LU R174, [R1+0x17c] ;  /* 0x00017c0001ae7983 */ /* 0x000f280000300800 */
[----:B------:R-:W4:Y:S04]  /*21bd0*/  LDL.LU R173, [R1+0x178] ;  /* 0x0001780001ad7983 */ /* 0x000f280000300800 */
[----:B------:R1:W-:Y:S04]  /*21be0*/  STL [R1+0x610], R6 ;  /* 0x0006100601007387 */ /* 0x0003e80000100800 */
[----:B------:R1:W-:Y:S01]  /*21bf0*/  STL [R1+0x60c], R5 ;  /* 0x00060c0501007387 */ /* 0x0003e20000100800 */
[----:B--2---:R-:W-:-:S03]  /*21c00*/  IMAD.MOV.U32 R164, RZ, RZ, R163 ;  /* 0x000000ffffa47224 */ /* 0x004fc600078e00a3 */
[----:B------:R-:W2:Y:S01]  /*21c10*/  LDL.LU R163, [R1+0x174] ;  /* 0x0001740001a37983 */ /* 0x000ea20000300800 */
[----:B0-----:R-:W-:Y:S01]  /*21c20*/  FMUL R9, R169, 0.25 ;  /* 0x3e800000a9097820 */ /* 0x001fe20000400000 */
[----:B---3--:R-:W-:Y:S01]  /*21c30*/  FMUL R8, R184, 0.25 ;  /* 0x3e800000b8087820 */ /* 0x008fe20000400000 */
[----:B----4-:R-:W-:Y:S01]  /*21c40*/  FMUL R7, R183, 0.25 ;  /* 0x3e800000b7077820 */ /* 0x010fe20000400000 */
[----:B-1----:R-:W-:Y:S02]  /*21c50*/  FMUL R6, R182, 0.25 ;  /* 0x3e800000b6067820 */ /* 0x002fe40000400000 */
[----:B------:R-:W-:Y:S01]  /*21c60*/  FSEL R9, R9, R169, P2 ;  /* 0x000000a909097208 */ /* 0x000fe20001000000 */
[----:B------:R-:W-:Y:S01]  /*21c70*/  FMUL R5, R181, 0.25 ;  /* 0x3e800000b5057820 */ /* 0x000fe20000400000 */
[----:B------:R-:W-:Y:S01]  /*21c80*/  IMAD.MOV.U32 R172, RZ, RZ, R168 ;  /* 0x000000ffffac7224 */ /* 0x000fe200078e00a8 */
[----:B------:R-:W-:Y:S02]  /*21c90*/  FSEL R8, R8, R184, P3 ;  /* 0x000000b808087208 */ /* 0x000fe40001800000 */
[----:B------:R0:W-:Y:S01]  /*21ca0*/  STL [R1+0x408], R9 ;  /* 0x0004080901007387 */ /* 0x0001e20000100800 */
[----:B------:R-:W-:-:S02]  /*21cb0*/  FSEL R7, R7, R183, P3 ;  /* 0x000000b707077208 */ /* 0x000fc40001800000 */
[----:B------:R-:W-:Y:S01]  /*21cc0*/  FSEL R6, R6, R182, P2 ;  /* 0x000000b606067208 */ /* 0x000fe20001000000 */
[----:B------:R-:W3:Y:S01]  /*21cd0*/  LDL.LU R171, [R1+0x170] ;  /* 0x0001700001ab7983 */ /* 0x000ee20000300800 */
[----:B------:R-:W-:Y:S01]  /*21ce0*/  FSEL R5, R5, R181, P2 ;  /* 0x000000b505057208 */ /* 0x000fe20001000000 */
[----:B------:R-:W-:Y:S02]  /*21cf0*/  IMAD.MOV.U32 R181, RZ, RZ, R172 ;  /* 0x000000ffffb57224 */ /* 0x000fe400078e00ac */
[----:B------:R-:W4:Y:S01]  /*21d00*/  LDL.LU R170, [R1+0x16c] ;  /* 0x00016c0001aa7983 */ /* 0x000f220000300800 */
[----:B------:R-:W-:-:S03]  /*21d10*/  IMAD.MOV.U32 R172, RZ, RZ, R167 ;  /* 0x000000ffffac7224 */ /* 0x000fc600078e00a7 */
[----:B------:R-:W4:Y:S01]  /*21d20*/  LDL.LU R169, [R1+0x168] ;  /* 0x0001680001a97983 */ /* 0x000f220000300800 */
[----:B------:R-:W-:-:S03]  /*21d30*/  IMAD.MOV.U32 R167, RZ, RZ, R166 ;  /* 0x000000ffffa77224 */ /* 0x000fc600078e00a6 */
[----:B------:R-:W4:Y:S01]  /*21d40*/  LDL.LU R168, [R1+0x164] ;  /* 0x0001640001a87983 */ /* 0x000f220000300800 */
        /* <DEDUP_REMOVED lines=11> */
[----:B------:R-:W-:Y:S01]  /*21e00*/  FMUL R6, R178, 0.25 ;  /* 0x3e800000b2067820 */ /* 0x000fe20000400000 */
[----:B------:R-:W-:Y:S01]  /*21e10*/  FMUL R5, R177, 0.25 ;  /* 0x3e800000b1057820 */ /* 0x000fe20000400000 */
[----:B------:R-:W-:Y:S02]  /*21e20*/  FSEL R9, R9, R181, P3 ;  /* 0x000000b509097208 */ /* 0x000fe40001800000 */
[----:B------:R-:W-:Y:S02]  /*21e30*/  FSEL R8, R8, R180, P3 ;  /* 0x000000b408087208 */ /* 0x000fe40001800000 */
[----:B------:R-:W-:-:S02]  /*21e40*/  FSEL R7, R7, R179, P2 ;  /* 0x000000b307077208 */ /* 0x000fc40001000000 */
[----:B------:R-:W-:Y:S01]  /*21e50*/  FSEL R6, R6, R178, P2 ;  /* 0x000000b206067208 */ /* 0x000fe20001000000 */
[----:B------:R0:W-:Y:S01]  /*21e60*/  STL [R1+0x1f0], R9 ;  /* 0x0001f00901007387 */ /* 0x0001e20000100800 */
[----:B------:R-:W-:Y:S01]  /*21e70*/  FSEL R5, R5, R177, P3 ;  /* 0x000000b105057208 */ /* 0x000fe20001800000 */
[----:B------:R-:W-:Y:S02]  /*21e80*/  IMAD.MOV.U32 R177, RZ, RZ, R172 ;  /* 0x000000ffffb17224 */ /* 0x000fe400078e00ac */
        /* <DEDUP_REMOVED lines=9> */
[----:B---3--:R-:W-:Y:S01]  /*21f20*/  FMUL R7, R175, 0.25 ;  /* 0x3e800000af077820 */ /* 0x008fe20000400000 */
[----:B----4-:R-:W-:Y:S01]  /*21f30*/  FMUL R6, R174, 0.25 ;  /* 0x3e800000ae067820 */ /* 0x010fe20000400000 */
[----:B------:R-:W-:Y:S01]  /*21f40*/  FMUL R5, R173, 0.25 ;  /* 0x3e800000ad057820 */ /* 0x000fe20000400000 */
[----:B------:R-:W-:Y:S02]  /*21f50*/  FSEL R9, R9, R177, P3 ;  /* 0x000000b109097208 */ /* 0x000fe40001800000 */
[----:B------:R-:W-:Y:S02]  /*21f60*/  FSEL R8, R8, R176, P2 ;  /* 0x000000b008087208 */ /* 0x000fe40001000000 */
[----:B------:R-:W-:Y:S01]  /*21f70*/  FSEL R7, R7, R175, P2 ;  /* 0x000000af07077208 */ /* 0x000fe20001000000 */
[----:B------:R0:W-:Y:S01]  /*21f80*/  STL [R1+0x1dc], R9 ;  /* 0x0001dc0901007387 */ /* 0x0001e20000100800 */
[----:B------:R-:W-:-:S02]  /*21f90*/  FSEL R6, R6, R174, P3 ;  /* 0x000000ae06067208 */ /* 0x000fc40001800000 */
[----:B------:R-:W-:Y:S01]  /*21fa0*/  FSEL R5, R5, R173, P3 ;  /* 0x000000ad05057208 */ /* 0x000fe20001800000 */
[----:B------:R1:W-:Y:S04]  /*21fb0*/  STL [R1+0x1d8], R8 ;  /* 0x0001d80801007387 */ /* 0x0003e80000100800 */
[----:B------:R3:W-:Y:S01]  /*21fc0*/  STL [R1+0x1d4], R7 ;  /* 0x0001d40701007387 */ /* 0x0007e20000100800 */
[----:B0-----:R-:W-:-:S03]  /*21fd0*/  FMUL R9, R172, 0.25 ;  /* 0x3e800000ac097820 */ /* 0x001fc60000400000 */
[----:B------:R0:W-:Y:S01]  /*21fe0*/  STL [R1+0x1d0], R6 ;  /* 0x0001d00601007387 */ /* 0x0001e20000100800 */
[----:B-1----:R-:W-:Y:S01]  /*21ff0*/  FMUL R8, R171, 0.25 ;  /* 0x3e800000ab087820 */ /* 0x002fe20000400000 */
[----:B------:R-:W-:Y:S01]  /*22000*/  FSEL R9, R9, R172, P2 ;  /* 0x000000ac09097208 */ /* 0x000fe20001000000 */
[----:B---3--:R-:W-:Y:S01]  /*22010*/  FMUL R7, R170, 0.25 ;  /* 0x3e800000aa077820 */ /* 0x008fe20000400000 */
[----:B------:R1:W-:Y:S02]  /*22020*/  STL [R1+0x1cc], R5 ;  /* 0x0001cc0501007387 */ /* 0x0003e40000100800 */
[----:B------:R-:W-:Y:S01]  /*22030*/  FSEL R8, R8, R171, P2 ;  /* 0x000000ab08087208 */ /* 0x000fe20001000000 */
[----:B0-----:R-:W-:Y:S01]  /*22040*/  FMUL R6, R169, 0.25 ;  /* 0x3e800000a9067820 */ /* 0x001fe20000400000 */
[----:B------:R-:W-:Y:S01]  /*22050*/  FSEL R7, R7, R170, P3 ;  /* 0x000000aa07077208 */ /* 0x000fe20001800000 */
[----:B------:R0:W-:Y:S01]  /*22060*/  STL [R1+0x1c8], R9 ;  /* 0x0001c80901007387 */ /* 0x0001e20000100800 */
[----:B-1----:R-:W-:-:S02]  /*22070*/  FMUL R5, R168, 0.25 ;  /* 0x3e800000a8057820 */ /* 0x002fc40000400000 */
[----:B------:R-:W-:Y:S01]  /*22080*/  FSEL R6, R6, R169, P3 ;  /* 0x000000a906067208 */ /* 0x000fe20001800000 */
[----:B------:R1:W-:Y:S02]  /*22090*/  STL [R1+0x1c4], R8 ;  /* 0x0001c40801007387 */ /* 0x0003e40000100800 */
[----:B------:R-:W-:Y:S01]  /*220a0*/  FSEL R5, R5, R168, P2 ;  /* 0x000000a805057208 */ /* 0x000fe20001000000 */
[----:B0-----:R-:W-:Y:S01]  /*220b0*/  FMUL R9, R167, 0.25 ;  /* 0x3e800000a7097820 */ /* 0x001fe20000400000 */
[----:B------:R0:W-:Y:S01]  /*220c0*/  STL [R1+0x1c0], R7 ;  /* 0x0001c00701007387 */ /* 0x0001e20000100800 */
[----:B-1----:R-:W-:-:S03]  /*220d0*/  FMUL R8, R166, 0.25 ;  /* 0x3e800000a6087820 */ /* 0x002fc60000400000 */
[----:B------:R1:W-:Y:S01]  /*220e0*/  STL [R1+0x1bc], R6 ;  /* 0x0001bc0601007387 */ /* 0x0003e20000100800 */
[----:B------:R-:W-:Y:S01]  /*220f0*/  FSEL R9, R9, R167, P2 ;  /* 0x000000a709097208 */ /* 0x000fe20001000000 */
[----:B0-----:R-:W-:Y:S02]  /*22100*/  FMUL R7, R165, 0.25 ;  /* 0x3e800000a5077820 */ /* 0x001fe40000400000 */
[----:B------:R-:W-:Y:S01]  /*22110*/  STL [R1+0x1b8], R5 ;  /* 0x0001b80501007387 */ /* 0x000fe20000100800 */
[----:B------:R-:W-:Y:S01]  /*22120*/  FSEL R8, R8, R166, P3 ;  /* 0x000000a608087208 */ /* 0x000fe20001800000 */
[----:B-1----:R-:W-:Y:S01]  /*22130*/  FMUL R6, R164, 0.25 ;  /* 0x3e800000a4067820 */ /* 0x002fe20000400000 */
[----:B------:R-:W-:Y:S01]  /*22140*/  FSEL R7, R7, R165, P3 ;  /* 0x000000a507077208 */ /* 0x000fe20001800000 */
[----:B------:R0:W-:Y:S03]  /*22150*/  STL [R1+0x1b4], R9 ;  /* 0x0001b40901007387 */ /* 0x0001e60000100800 */
[----:B------:R-:W-:Y:S01]  /*22160*/  FSEL R6, R6, R164, P2 ;  /* 0x000000a406067208 */ /* 0x000fe20001000000 */
[----:B------:R1:W-:Y:S04]  /*22170*/  STL [R1+0x1b0], R8 ;  /* 0x0001b00801007387 */ /* 0x0003e80000100800 */
[----:B------:R3:W-:Y:S01]  /*22180*/  STL [R1+0x1ac], R7 ;  /* 0x0001ac0701007387 */ /* 0x0007e20000100800 */
[----:B0-----:R-:W-:-:S03]  /*22190*/  FMUL R9, R162, 0.25 ;  /* 0x3e800000a2097820 */ /* 0x001fc60000400000 */
[----:B------:R0:W-:Y:S01]  /*221a0*/  STL [R1+0x1a8], R6 ;  /* 0x0001a80601007387 */ /* 0x0001e20000100800 */
[----:B-1----:R-:W-:Y:S01]  /*221b0*/  FMUL R8, R161, 0.25 ;  /* 0x3e800000a1087820 */ /* 0x002fe20000400000 */
[----:B------:R-:W-:Y:S01]  /*221c0*/  FSEL R9, R9, R162, P3 ;  /* 0x000000a209097208 */ /* 0x000fe20001800000 */
[----:B---3--:R-:W-:-:S03]  /*221d0*/  FMUL R7, R160, 0.25 ;  /* 0x3e800000a0077820 */ /* 0x008fc60000400000 */
[----:B------:R-:W-:Y:S01]  /*221e0*/  FSEL R8, R8, R161, P3 ;  /* 0x000000a108087208 */ /* 0x000fe20001800000 */
[----:B0-----:R-:W-:Y:S01]  /*221f0*/  FMUL R6, R159, 0.25 ;  /* 0x3e8000009f067820 */ /* 0x001fe20000400000 */
[----:B------:R-:W-:-:S04]  /*22200*/  FSEL R7, R7, R160, P2 ;  /* 0x000000a007077208 */ /* 0x000fc80001000000 */
[----:B------:R-:W-:Y:S01]  /*22210*/  FSEL R6, R6, R159, P2 ;  /* 0x0000009f06067208 */ /* 0x000fe20001000000 */
[----:B--2---:R-:W-:-:S05]  /*22220*/  FMUL R5, R163, 0.25 ;  /* 0x3e800000a3057820 */ /* 0x004fca0000400000 */
[----:B------:R-:W-:-:S05]  /*22230*/  FSEL R5, R5, R163, P2 ;  /* 0x000000a305057208 */ /* 0x000fca0001000000 */
[----:B------:R0:W-:Y:S04]  /*22240*/  STL [R1+0x1a4], R5 ;  /* 0x0001a40501007387 */ /* 0x0001e80000100800 */
[----:B------:R1:W-:Y:S01]  /*22250*/  STL [R1+0x1a0], R9 ;  /* 0x0001a00901007387 */ /* 0x0003e20000100800 */
[----:B0-----:R-:W-:-:S03]  /*22260*/  FMUL R5, R158, 0.25 ;  /* 0x3e8000009e057820 */ /* 0x001fc60000400000 */
[----:B------:R0:W-:Y:S01]  /*22270*/  STL [R1+0x19c], R8 ;  /* 0x00019c0801007387 */ /* 0x0001e20000100800 */
[----:B-1----:R-:W-:Y:S01]  /*22280*/  FMUL R9, R157, 0.25 ;  /* 0x3e8000009d097820 */ /* 0x002fe20000400000 */
[----:B------:R-:W-:Y:S02]  /*22290*/  FSEL R5, R5, R158, P3 ;  /* 0x0000009e05057208 */ /* 0x000fe40001800000 */
[----:B------:R1:W-:Y:S01]  /*222a0*/  STL [R1+0x198], R7 ;  /* 0x0001980701007387 */ /* 0x0003e20000100800 */
[----:B0-----:R-:W-:-:S03]  /*222b0*/  FMUL R8, R156, 0.25 ;  /* 0x3e8000009c087820 */ /* 0x001fc60000400000 */
[----:B------:R0:W-:Y:S01]  /*222c0*/  STL [R1+0x194], R6 ;  /* 0x0001940601007387 */ /* 0x0001e20000100800 */
[----:B------:R-:W-:Y:S01]  /*222d0*/  FSEL R9, R9, R157, P3 ;  /* 0x0000009d09097208 */ /* 0x000fe20001800000 */
[----:B-1----:R-:W-:Y:S02]  /*222e0*/  FMUL R7, R155, 0.25 ;  /* 0x3e8000009b077820 */ /* 0x002fe40000400000 */
[----:B------:R1:W-:Y:S01]  /*222f0*/  STL [R1+0x190], R5 ;  /* 0x0001900501007387 */ /* 0x0003e20000100800 */
[----:B------:R-:W-:Y:S01]  /*22300*/  FSEL R8, R8, R156, P2 ;  /* 0x0000009c08087208 */ /* 0x000fe20001000000 */
[----:B0-----:R-:W-:Y:S01]  /*22310*/  FMUL R6, R154, 0.25 ;  /* 0x3e8000009a067820 */ /* 0x001fe20000400000 */
[----:B------:R-:W-:Y:S01]  /*22320*/  FSEL R7, R7, R155, P2 ;  /* 0x0000009b07077208 */ /* 0x000fe20001000000 */
[----:B-1----:R-:W-:-:S03]  /*22330*/  FMUL R5, R152, 0.25 ;  /* 0x3e80000098057820 */ /* 0x002fc60000400000 */
[----:B------:R-:W-:Y:S01]  /*22340*/  FSEL R6, R6, R154, P3 ;  /* 0x0000009a06067208 */ /* 0x000fe20001800000 */
[----:B------:R0:W-:Y:S01]  /*22350*/  STL [R1+0x18c], R9 ;  /* 0x00018c0901007387 */ /* 0x0001e20000100800 */
[----:B------:R-:W-:-:S03]  /*22360*/  FSEL R5, R5, R152, P3 ;  /* 0x0000009805057208 */ /* 0x000fc60001800000 */
[----:B------:R1:W-:Y:S04]  /*22370*/  STL [R1+0x188], R8 ;  /* 0x0001880801007387 */ /* 0x0003e80000100800 */
[----:B------:R2:W-:Y:S01]  /*22380*/  STL [R1+0x184], R7 ;  /* 0x0001840701007387 */ /* 0x0005e20000100800 */
[----:B0-----:R-:W-:-:S03]  /*22390*/  FMUL R9, R153, 0.25 ;  /* 0x3e80000099097820 */ /* 0x001fc60000400000 */
[----:B------:R-:W3:Y:S01]  /*223a0*/  LDL.LU R152, [R1+0xfc] ;  /* 0x0000fc0001987983 */ /* 0x000ee20000300800 */
[----:B-1----:R-:W-:-:S03]  /*223b0*/  FMUL R8, R19, 0.25 ;  /* 0x3e80000013087820 */ /* 0x002fc60000400000 */
[----:B------:R0:W-:Y:S01]  /*223c0*/  STL [R1+0x180], R6 ;  /* 0x0001800601007387 */ /* 0x0001e20000100800 */
[----:B--2---:R-:W-:Y:S01]  /*223d0*/  FMUL R7, R18, 0.25 ;  /* 0x3e80000012077820 */ /* 0x004fe20000400000 */
[----:B------:R-:W-:Y:S02]  /*223e0*/  FSEL R9, R9, R153, P2 ;  /* 0x0000009909097208 */ /* 0x000fe40001000000 */
[----:B------:R1:W-:Y:S01]  /*223f0*/  STL [R1+0x17c], R5 ;  /* 0x00017c0501007387 */ /* 0x0003e20000100800 */
[----:B------:R-:W-:Y:S02]  /*22400*/  FSEL R8, R8, R19, P2 ;  /* 0x0000001308087208 */ /* 0x000fe40001000000 */
[----:B------:R-:W-:Y:S01]  /*22410*/  FSEL R7, R7, R18, P3 ;  /* 0x0000001207077208 */ /* 0x000fe20001800000 */
[----:B0-----:R-:W-:Y:S01]  /*22420*/  FMUL R6, R17, 0.25 ;  /* 0x3e80000011067820 */ /* 0x001fe20000400000 */
[----:B-1----:R-:W-:-:S04]  /*22430*/  FMUL R5, R16, 0.25 ;  /* 0x3e80000010057820 */ /* 0x002fc80000400000 */
[----:B------:R-:W-:Y:S01]  /*22440*/  FSEL R6, R6, R17, P3 ;  /* 0x0000001106067208 */ /* 0x000fe20001800000 */
[----:B------:R0:W-:Y:S01]  /*22450*/  STL [R1+0x178], R9 ;  /* 0x0001780901007387 */ /* 0x0001e20000100800 */
[----:B------:R-:W-:-:S03]  /*22460*/  FSEL R5, R5, R16, P2 ;  /* 0x0000001005057208 */ /* 0x000fc60001000000 */
[----:B------:R1:W-:Y:S04]  /*22470*/  STL [R1+0x174], R8 ;  /* 0x0001740801007387 */ /* 0x0003e80000100800 */
[----:B------:R2:W-:Y:S04]  /*22480*/  STL [R1+0x170], R7 ;  /* 0x0001700701007387 */ /* 0x0005e80000100800 */
[----:B------:R-:W4:Y:S04]  /*22490*/  LDL.LU R153, [R1+0xe8] ;  /* 0x0000e80001997983 */ /* 0x000f280000300800 */
[----:B------:R2:W-:Y:S04]  /*224a0*/  STL [R1+0x16c], R6 ;  /* 0x00016c0601007387 */ /* 0x0005e80000100800 */
[----:B------:R-:W4:Y:S04]  /*224b0*/  LDL.LU R19, [R1+0xe4] ;  /* 0x0000e40001137983 */ /* 0x000f280000300800 */
[----:B------:R2:W-:Y:S01]  /*224c0*/  STL [R1+0x168], R5 ;  /* 0x0001680501007387 */ /* 0x0005e20000100800 */
[----:B0-----:R-:W-:-:S03]  /*224d0*/  FMUL R9, R15, 0.25 ;  /* 0x3e8000000f097820 */ /* 0x001fc60000400000 */
[----:B------:R-:W4:Y:S01]  /*224e0*/  LDL.LU R18, [R1+0xe0] ;  /* 0x0000e00001127983 */ /* 0x000f220000300800 */
[----:B-1----:R-:W-:-:S03]  /*224f0*/  FMUL R8, R14, 0.25 ;  /* 0x3e8000000e087820 */ /* 0x002fc60000400000 */
[----:B------:R-:W4:Y:S01]  /*22500*/  LDL.LU R17, [R1+0xdc] ;  /* 0x0000dc0001117983 */ /* 0x000f220000300800 */
[----:B--2---:R-:W-:-:S03]  /*22510*/  FMUL R7, R13, 0.25 ;  /* 0x3e8000000d077820 */ /* 0x004fc60000400000 */
[----:B------:R-:W2:Y:S01]  /*22520*/  LDL.LU R16, [R1+0xd8] ;  /* 0x0000d80001107983 */ /* 0x000ea20000300800 */
[----:B------:R-:W-:Y:S01]  /*22530*/  FMUL R6, R11, 0.25 ;  /* 0x3e8000000b067820 */ /* 0x000fe20000400000 */
[----:B------:R-:W-:Y:S01]  /*22540*/  FSEL R9, R9, R15, P2 ;  /* 0x0000000f09097208 */ /* 0x000fe20001000000 */
[----:B------:R-:W-:Y:S01]  /*22550*/  FMUL R5, R10, 0.25 ;  /* 0x3e8000000a057820 */ /* 0x000fe20000400000 */
[----:B------:R-:W-:Y:S02]  /*22560*/  FSEL R8, R8, R14, P3 ;  /* 0x0000000e08087208 */ /* 0x000fe40001800000 */
[----:B------:R-:W-:Y:S01]  /*22570*/  FSEL R7, R7, R13, P3 ;  /* 0x0000000d07077208 */ /* 0x000fe20001800000 */
[----:B------:R-:W-:Y:S01]  /*22580*/  STL [R1+0x164], R9 ;  /* 0x0001640901007387 */ /* 0x000fe20000100800 */
[----:B------:R-:W-:Y:S02]  /*22590*/  FSEL R6, R6, R11, P2 ;  /* 0x0000000b06067208 */ /* 0x000fe40001000000 */
[----:B------:R-:W-:Y:S01]  /*225a0*/  FSEL R5, R5, R10, P2 ;  /* 0x0000000a05057208 */ /* 0x000fe20001000000 */
[----:B------:R0:W-:Y:S04]  /*225b0*/  STL [R1+0x160], R8 ;  /* 0x0001600801007387 */ /* 0x0001e80000100800 */
[----:B------:R1:W-:Y:S04]  /*225c0*/  STL [R1+0x15c], R7 ;  /* 0x00015c0701007387 */ /* 0x0003e80000100800 */
[----:B------:R-:W2:Y:S04]  /*225d0*/  LDL.LU R15, [R1+0xd4] ;  /* 0x0000d400010f7983 */ /* 0x000ea80000300800 */
[----:B------:R1:W-:Y:S04]  /*225e0*/  STL [R1+0x158], R6 ;  /* 0x0001580601007387 */ /* 0x0003e80000100800 */
[----:B------:R-:W2:Y:S04]  /*225f0*/  LDL.LU R14, [R1+0xd0] ;  /* 0x0000d000010e7983 */ /* 0x000ea80000300800 */
[----:B------:R1:W-:Y:S04]  /*22600*/  STL [R1+0x154], R5 ;  /* 0x0001540501007387 */ /* 0x0003e80000100800 */
[----:B------:R-:W2:Y:S04]  /*22610*/  LDL.LU R13, [R1+0xcc] ;  /* 0x0000cc00010d7983 */ /* 0x000ea80000300800 */
[----:B------:R-:W2:Y:S04]  /*22620*/  LDL.LU R11, [R1+0xc8] ;  /* 0x0000c800010b7983 */ /* 0x000ea80000300800 */
[----:B------:R-:W2:Y:S01]  /*22630*/  LDL.LU R10, [R1+0xc4] ;  /* 0x0000c400010a7983 */ /* 0x000ea20000300800 */
[----:B0-----:R-:W-:Y:S01]  /*22640*/  FMUL R8, R23, 0.25 ;  /* 0x3e80000017087820 */ /* 0x001fe20000400000 */
[----:B-1----:R-:W-:Y:S01]  /*22650*/  FMUL R7, R22, 0.25 ;  /* 0x3e80000016077820 */ /* 0x002fe20000400000 */
[----:B------:R-:W-:Y:S01]  /*22660*/  FMUL R6, R21, 0.25 ;  /* 0x3e80000015067820 */ /* 0x000fe20000400000 */
[----:B------:R-:W-:-:S02]  /*22670*/  FMUL R5, R20, 0.25 ;  /* 0x3e80000014057820 */ /* 0x000fc40000400000 */
[----:B------:R-:W-:Y:S02]  /*22680*/  FSEL R8, R8, R23, P3 ;  /* 0x0000001708087208 */ /* 0x000fe40001800000 */
[----:B------:R-:W-:Y:S02]  /*22690*/  FSEL R7, R7, R22, P2 ;  /* 0x0000001607077208 */ /* 0x000fe40001000000 */
[----:B------:R-:W-:Y:S02]  /*226a0*/  FSEL R6, R6, R21, P2 ;  /* 0x0000001506067208 */ /* 0x000fe40001000000 */
[----:B------:R-:W-:Y:S01]  /*226b0*/  FSEL R5, R5, R20, P3 ;  /* 0x0000001405057208 */ /* 0x000fe20001800000 */
[----:B---3--:R-:W-:-:S05]  /*226c0*/  FMUL R9, R152, 0.25 ;  /* 0x3e80000098097820 */ /* 0x008fca0000400000 */
[----:B------:R-:W-:-:S05]  /*226d0*/  FSEL R9, R9, R152, P3 ;  /* 0x0000009809097208 */ /* 0x000fca0001800000 */
[----:B------:R4:W-:Y:S04]  /*226e0*/  STL [R1+0x150], R9 ;  /* 0x0001500901007387 */ /* 0x0009e80000100800 */
[----:B------:R0:W-:Y:S04]  /*226f0*/  STL [R1+0x14c], R8 ;  /* 0x00014c0801007387 */ /* 0x0001e80000100800 */
[----:B------:R1:W-:Y:S04]  /*22700*/  STL [R1+0x148], R7 ;  /* 0x0001480701007387 */ /* 0x0003e80000100800 */
[----:B------:R-:W3:Y:S04]  /*22710*/  LDL.LU R152, [R1+0xc0] ;  /* 0x0000c00001987983 */ /* 0x000ee80000300800 */
[----:B------:R1:W-:Y:S04]  /*22720*/  STL [R1+0x144], R6 ;  /* 0x0001440601007387 */ /* 0x0003e80000100800 */
[----:B------:R-:W3:Y:S01]  /*22730*/  LDL.LU R23, [R1+0xbc] ;  /* 0x0000bc0001177983 */ /* 0x000ee20000300800 */
[----:B----4-:R-:W-:-:S03]  /*22740*/  FMUL R9, R153, 0.25 ;  /* 0x3e80000099097820 */ /* 0x010fc60000400000 */
[----:B------:R2:W-:Y:S01]  /*22750*/  STL [R1+0x140], R5 ;  /* 0x0001400501007387 */ /* 0x0005e20000100800 */
[----:B0-----:R-:W-:-:S03]  /*22760*/  FMUL R8, R19, 0.25 ;  /* 0x3e80000013087820 */ /* 0x001fc60000400000 */
[----:B------:R-:W4:Y:S01]  /*22770*/  LDL.LU R22, [R1+0xb8] ;  /* 0x0000b80001167983 */ /* 0x000f220000300800 */
[----:B------:R-:W-:-:S03]  /*22780*/  FSEL R9, R9, R153, P3 ;  /* 0x0000009909097208 */ /* 0x000fc60001800000 */
[----:B------:R-:W4:Y:S01]  /*22790*/  LDL.LU R21, [R1+0xb4] ;  /* 0x0000b40001157983 */ /* 0x000f220000300800 */
[----:B-1----:R-:W-:Y:S01]  /*227a0*/  FMUL R7, R18, 0.25 ;  /* 0x3e80000012077820 */ /* 0x002fe20000400000 */
[----:B------:R-:W-:Y:S02]  /*227b0*/  FSEL R8, R8, R19, P2 ;  /* 0x0000001308087208 */ /* 0x000fe40001000000 */
[----:B------:R-:W4:Y:S01]  /*227c0*/  LDL.LU R20, [R1+0xb0] ;  /* 0x0000b00001147983 */ /* 0x000f220000300800 */
[----:B------:R-:W-:Y:S01]  /*227d0*/  FMUL R6, R17, 0.25 ;  /* 0x3e80000011067820 */ /* 0x000fe20000400000 */
[----:B------:R-:W-:Y:S01]  /*227e0*/  FSEL R7, R7, R18, P2 ;  /* 0x0000001207077208 */ /* 0x000fe20001000000 */
[----:B--2---:R-:W-:-:S03]  /*227f0*/  FMUL R5, R16, 0.25 ;  /* 0x3e80000010057820 */ /* 0x004fc60000400000 */
        /* <DEDUP_REMOVED lines=16> */
[----:B------:R-:W-:Y:S02]  /*22900*/  FSEL R9, R9, R15, P2 ;  /* 0x0000000f09097208 */ /* 0x000fe40001000000 */
[----:B------:R-:W-:Y:S01]  /*22910*/  FSEL R8, R8, R14, P2 ;  /* 0x0000000e08087208 */ /* 0x000fe20001000000 */
[----:B------:R-:W-:Y:S01]  /*22920*/  FMUL R5, R10, 0.25 ;  /* 0x3e8000000a057820 */ /* 0x000fe20000400000 */
[----:B------:R-:W-:Y:S01]  /*22930*/  FSEL R7, R7, R13, P3 ;  /* 0x0000000d07077208 */ /* 0x000fe20001800000 */
[----:B------:R3:W-:Y:S01]  /*22940*/  STL [R1+0x128], R9 ;  /* 0x0001280901007387 */ /* 0x0007e20000100800 */
        /* <DEDUP_REMOVED lines=11> */
[----:B---3--:R-:W-:Y:S01]  /*22a00*/  FMUL R9, R152, 0.25 ;  /* 0x3e80000098097820 */ /* 0x008fe20000400000 */
[----:B0-----:R-:W-:-:S04]  /*22a10*/  FMUL R8, R23, 0.25 ;  /* 0x3e80000017087820 */ /* 0x001fc80000400000 */
[----:B------:R-:W-:Y:S02]  /*22a20*/  FSEL R9, R9, R152, P2 ;  /* 0x0000009809097208 */ /* 0x000fe40001000000 */
[----:B------:R-:W-:Y:S01]  /*22a30*/  FSEL R8, R8, R23, P3 ;  /* 0x0000001708087208 */ /* 0x000fe20001800000 */
[----:B----4-:R-:W-:Y:S01]  /*22a40*/  FMUL R7, R22, 0.25 ;  /* 0x3e80000016077820 */ /* 0x010fe20000400000 */
[----:B-1----:R-:W-:-:S04]  /*22a50*/  FMUL R6, R21, 0.25 ;  /* 0x3e80000015067820 */ /* 0x002fc80000400000 */
[----:B------:R-:W-:Y:S01]  /*22a60*/  FSEL R7, R7, R22, P3 ;  /* 0x0000001607077208 */ /* 0x000fe20001800000 */
[----:B------:R-:W-:Y:S01]  /*22a70*/  FMUL R5, R20, 0.25 ;  /* 0x3e80000014057820 */ /* 0x000fe20000400000 */
[----:B------:R-:W-:Y:S01]  /*22a80*/  FSEL R6, R6, R21, P2 ;  /* 0x0000001506067208 */ /* 0x000fe20001000000 */
[----:B------:R0:W-:Y:S03]  /*22a90*/  STL [R1+0x114], R9 ;  /* 0x0001140901007387 */ /* 0x0001e60000100800 */
[----:B------:R-:W-:Y:S01]  /*22aa0*/  FSEL R5, R5, R20, P2 ;  /* 0x0000001405057208 */ /* 0x000fe20001000000 */
[----:B------:R1:W-:Y:S04]  /*22ab0*/  STL [R1+0x110], R8 ;  /* 0x0001100801007387 */ /* 0x0003e80000100800 */
[----:B------:R3:W-:Y:S04]  /*22ac0*/  STL [R1+0x10c], R7 ;  /* 0x00010c0701007387 */ /* 0x0007e80000100800 */
[----:B------:R-:W4:Y:S04]  /*22ad0*/  LDL.LU R152, [R1+0x84] ;  /* 0x0000840001987983 */ /* 0x000f280000300800 */
[----:B------:R3:W-:Y:S01]  /*22ae0*/  STL [R1+0x108], R6 ;  /* 0x0001080601007387 */ /* 0x0007e20000100800 */
[----:B0-----:R-:W-:-:S03]  /*22af0*/  FMUL R9, R153, 0.25 ;  /* 0x3e80000099097820 */ /* 0x001fc60000400000 */
[----:B------:R-:W4:Y:S04]  /*22b00*/  LDL.LU R23, [R1+0x80] ;  /* 0x0000800001177983 */ /* 0x000f280000300800 */
[----:B------:R2:W-:Y:S01]  /*22b10*/  STL [R1+0x104], R5 ;  /* 0x0001040501007387 */ /* 0x0005e20000100800 */
[----:B-1----:R-:W-:Y:S01]  /*22b20*/  FMUL R8, R19, 0.25 ;  /* 0x3e80000013087820 */ /* 0x002fe20000400000 */
[----:B------:R-:W-:Y:S02]  /*22b30*/  FSEL R9, R9, R153, P3 ;  /* 0x0000009909097208 */ /* 0x000fe40001800000 */
[----:B------:R-:W4:Y:S01]  /*22b40*/  LDL.LU R22, [R1+0x7c] ;  /* 0x00007c0001167983 */ /* 0x000f220000300800 */
[----:B---3--:R-:W-:-:S03]  /*22b50*/  FMUL R7, R18, 0.25 ;  /* 0x3e80000012077820 */ /* 0x008fc60000400000 */
[----:B------:R-:W3:Y:S01]  /*22b60*/  LDL.LU R21, [R1+0x78] ;  /* 0x0000780001157983 */ /* 0x000ee20000300800 */
[----:B------:R-:W-:Y:S01]  /*22b70*/  FSEL R8, R8, R19, P3 ;  /* 0x0000001308087208 */ /* 0x000fe20001800000 */
[----:B------:R-:W-:Y:S01]  /*22b80*/  FMUL R6, R17, 0.25 ;  /* 0x3e80000011067820 */ /* 0x000fe20000400000 */
[----:B------:R-:W-:Y:S01]  /*22b90*/  FSEL R7, R7, R18, P2 ;  /* 0x0000001207077208 */ /* 0x000fe20001000000 */
[----:B------:R-:W3:Y:S01]  /*22ba0*/  LDL.LU R20, [R1+0x74] ;  /* 0x0000740001147983 */ /* 0x000ee20000300800 */
[----:B--2---:R-:W-:Y:S02]  /*22bb0*/  FMUL R5, R16, 0.25 ;  /* 0x3e80000010057820 */ /* 0x004fe40000400000 */
[----:B------:R-:W-:Y:S01]  /*22bc0*/  FSEL R6, R6, R17, P2 ;  /* 0x0000001106067208 */ /* 0x000fe20001000000 */
[----:B------:R0:W-:Y:S02]  /*22bd0*/  STL [R1+0x100], R9 ;  /* 0x0001000901007387 */ /* 0x0001e40000100800 */
[----:B------:R-:W-:-:S02]  /*22be0*/  FSEL R5, R5, R16, P3 ;  /* 0x0000001005057208 */ /* 0x000fc40001800000 */
[----:B------:R1:W-:Y:S04]  /*22bf0*/  STL [R1+0xfc], R8 ;  /* 0x0000fc0801007387 */ /* 0x0003e80000100800 */
[----:B------:R2:W-:Y:S04]  /*22c00*/  STL [R1+0xf8], R7 ;  /* 0x0000f80701007387 */ /* 0x0005e80000100800 */
[----:B------:R-:W3:Y:S04]  /*22c10*/  LDL.LU R19, [R1+0x70] ;  /* 0x0000700001137983 */ /* 0x000ee80000300800 */
[----:B------:R2:W-:Y:S04]  /*22c20*/  STL [R1+0xf4], R6 ;  /* 0x0000f40601007387 */ /* 0x0005e80000100800 */
[----:B------:R-:W3:Y:S04]  /*22c30*/  LDL.LU R18, [R1+0x6c] ;  /* 0x00006c0001127983 */ /* 0x000ee80000300800 */
[----:B------:R2:W-:Y:S01]  /*22c40*/  STL [R1+0xf0], R5 ;  /* 0x0000f00501007387 */ /* 0x0005e20000100800 */
[----:B0-----:R-:W-:-:S03]  /*22c50*/  FMUL R9, R15, 0.25 ;  /* 0x3e8000000f097820 */ /* 0x001fc60000400000 */
[----:B------:R-:W3:Y:S01]  /*22c60*/  LDL.LU R17, [R1+0x68] ;  /* 0x0000680001117983 */ /* 0x000ee20000300800 */
[----:B-1----:R-:W-:-:S03]  /*22c70*/  FMUL R8, R14, 0.25 ;  /* 0x3e8000000e087820 */ /* 0x002fc60000400000 */
[----:B------:R-:W3:Y:S01]  /*22c80*/  LDL.LU R16, [R1+0x64] ;  /* 0x0000640001107983 */ /* 0x000ee20000300800 */
[----:B--2---:R-:W-:Y:S01]  /*22c90*/  FMUL R7, R13, 0.25 ;  /* 0x3e8000000d077820 */ /* 0x004fe20000400000 */
[----:B------:R-:W-:Y:S01]  /*22ca0*/  FSEL R9, R9, R15, P3 ;  /* 0x0000000f09097208 */ /* 0x000fe20001800000 */
[----:B------:R-:W-:Y:S01]  /*22cb0*/  FMUL R6, R11, 0.25 ;  /* 0x3e8000000b067820 */ /* 0x000fe20000400000 */
[----:B------:R-:W-:Y:S01]  /*22cc0*/  FSEL R8, R8, R14, P2 ;  /* 0x0000000e08087208 */ /* 0x000fe20001000000 */
[----:B------:R-:W2:Y:S01]  /*22cd0*/  LDL.LU R154, [R1+0x60] ;  /* 0x00006000019a7983 */ /* 0x000ea20000300800 */
[----:B------:R-:W-:Y:S01]  /*22ce0*/  FSEL R7, R7, R13, P2 ;  /* 0x0000000d07077208 */ /* 0x000fe20001000000 */
[----:B------:R-:W-:Y:S01]  /*22cf0*/  FMUL R5, R10, 0.25 ;  /* 0x3e8000000a057820 */ /* 0x000fe20000400000 */
[----:B------:R-:W-:Y:S01]  /*22d00*/  FSEL R6, R6, R11, P3 ;  /* 0x0000000b06067208 */ /* 0x000fe20001800000 */
[----:B------:R4:W-:Y:S03]  /*22d10*/  STL [R1+0xec], R9 ;  /* 0x0000ec0901007387 */ /* 0x0009e60000100800 */
        /* <DEDUP_REMOVED lines=10> */
[----:B----4-:R-:W-:Y:S01]  /*22dc0*/  FMUL R9, R152, 0.25 ;  /* 0x3e80000098097820 */ /* 0x010fe20000400000 */
[----:B0-----:R-:W-:-:S04]  /*22dd0*/  FMUL R8, R23, 0.25 ;  /* 0x3e80000017087820 */ /* 0x001fc80000400000 */
[----:B------:R-:W-:Y:S01]  /*22de0*/  FSEL R9, R9, R152, P2 ;  /* 0x0000009809097208 */ /* 0x000fe20001000000 */
[----:B-1----:R-:W-:Y:S01]  /*22df0*/  FMUL R7, R22, 0.25 ;  /* 0x3e80000016077820 */ /* 0x002fe20000400000 */
[----:B------:R-:W-:Y:S01]  /*22e00*/  FSEL R8, R8, R23, P2 ;  /* 0x0000001708087208 */ /* 0x000fe20001000000 */
[----:B---3--:R-:W-:-:S03]  /*22e10*/  FMUL R6, R21, 0.25 ;  /* 0x3e80000015067820 */ /* 0x008fc60000400000 */
[----:B------:R-:W-:Y:S01]  /*22e20*/  FSEL R7, R7, R22, P3 ;  /* 0x0000001607077208 */ /* 0x000fe20001800000 */
[----:B------:R-:W-:Y:S01]  /*22e30*/  FMUL R5, R20, 0.25 ;  /* 0x3e80000014057820 */ /* 0x000fe20000400000 */
[----:B------:R-:W-:Y:S01]  /*22e40*/  FSEL R6, R6, R21, P3 ;  /* 0x0000001506067208 */ /* 0x000fe20001800000 */
[----:B------:R0:W-:Y:S03]  /*22e50*/  STL [R1+0xd8], R9 ;  /* 0x0000d80901007387 */ /* 0x0001e60000100800 */
[----:B------:R-:W-:Y:S01]  /*22e60*/  FSEL R5, R5, R20, P2 ;  /* 0x0000001405057208 */ /* 0x000fe20001000000 */
[----:B------:R1:W-:Y:S04]  /*22e70*/  STL [R1+0xd4], R8 ;  /* 0x0000d40801007387 */ /* 0x0003e80000100800 */
[----:B------:R3:W-:Y:S04]  /*22e80*/  STL [R1+0xd0], R7 ;  /* 0x0000d00701007387 */ /* 0x0007e80000100800 */
[----:B------:R-:W4:Y:S01]  /*22e90*/  LDL.LU R153, [R1+0x48] ;  /* 0x0000480001997983 */ /* 0x000f220000300800 */
[----:B0-----:R-:W-:-:S03]  /*22ea0*/  FMUL R9, R19, 0.25 ;  /* 0x3e80000013097820 */ /* 0x001fc60000400000 */
[----:B------:R0:W-:Y:S04]  /*22eb0*/  STL [R1+0xcc], R6 ;  /* 0x0000cc0601007387 */ /* 0x0001e80000100800 */
[----:B------:R-:W4:Y:S01]  /*22ec0*/  LDL.LU R152, [R1+0x44] ;  /* 0x0000440001987983 */ /* 0x000f220000300800 */
[----:B-1----:R-:W-:Y:S01]  /*22ed0*/  FMUL R8, R18, 0.25 ;  /* 0x3e80000012087820 */ /* 0x002fe20000400000 */
[----:B------:R-:W-:Y:S02]  /*22ee0*/  FSEL R9, R9, R19, P2 ;  /* 0x0000001309097208 */ /* 0x000fe40001000000 */
[----:B------:R2:W-:Y:S02]  /*22ef0*/  STL [R1+0xc8], R5 ;  /* 0x0000c80501007387 */ /* 0x0005e40000100800 */
[----:B------:R-:W-:-:S02]  /*22f00*/  FSEL R8, R8, R18, P3 ;  /* 0x0000001208087208 */ /* 0x000fc40001800000 */
[----:B------:R-:W4:Y:S01]  /*22f10*/  LDL.LU R23, [R1+0x40] ;  /* 0x0000400001177983 */ /* 0x000f220000300800 */
[----:B---3--:R-:W-:-:S03]  /*22f20*/  FMUL R7, R17, 0.25 ;  /* 0x3e80000011077820 */ /* 0x008fc60000400000 */
[----:B------:R-:W3:Y:S01]  /*22f30*/  LDL.LU R22, [R1+0x3c] ;  /* 0x00003c0001167983 */ /* 0x000ee20000300800 */
[----:B0-----:R-:W-:Y:S01]  /*22f40*/  FMUL R6, R16, 0.25 ;  /* 0x3e80000010067820 */ /* 0x001fe20000400000 */
[----:B------:R-:W-:Y:S02]  /*22f50*/  FSEL R7, R7, R17, P3 ;  /* 0x0000001107077208 */ /* 0x000fe40001800000 */
[----:B------:R-:W3:Y:S02]  /*22f60*/  LDL.LU R21, [R1+0x38] ;  /* 0x0000380001157983 */ /* 0x000ee40000300800 */
[----:B------:R-:W-:Y:S02]  /*22f70*/  FSEL R6, R6, R16, P2 ;  /* 0x0000001006067208 */ /* 0x000fe40001000000 */
[----:B------:R0:W-:Y:S04]  /*22f80*/  STL [R1+0xc4], R9 ;  /* 0x0000c40901007387 */ /* 0x0001e80000100800 */
[----:B------:R1:W-:Y:S04]  /*22f90*/  STL [R1+0xc0], R8 ;  /* 0x0000c00801007387 */ /* 0x0003e80000100800 */
[----:B------:R-:W3:Y:S01]  /*22fa0*/  LDL.LU R20, [R1+0x34] ;  /* 0x0000340001147983 */ /* 0x000ee20000300800 */
[----:B--2---:R-:W-:-:S03]  /*22fb0*/  FMUL R5, R154, 0.25 ;  /* 0x3e8000009a057820 */ /* 0x004fc60000400000 */
[----:B------:R2:W-:Y:S04]  /*22fc0*/  STL [R1+0xbc], R7 ;  /* 0x0000bc0701007387 */ /* 0x0005e80000100800 */
[----:B------:R-:W3:Y:S04]  /*22fd0*/  LDL.LU R19, [R1+0x30] ;  /* 0x0000300001137983 */ /* 0x000ee80000300800 */
[----:B------:R2:W-:Y:S04]  /*22fe0*/  STL [R1+0xb8], R6 ;  /* 0x0000b80601007387 */ /* 0x0005e80000100800 */
[----:B------:R-:W3:Y:S01]  /*22ff0*/  LDL.LU R18, [R1+0x2c] ;  /* 0x00002c0001127983 */ /* 0x000ee20000300800 */
[----:B------:R-:W-:-:S03]  /*23000*/  FSEL R5, R5, R154, P2 ;  /* 0x0000009a05057208 */ /* 0x000fc60001000000 */
[----:B------:R-:W3:Y:S01]  /*23010*/  LDL.LU R17, [R1+0x28] ;  /* 0x0000280001117983 */ /* 0x000ee20000300800 */
[----:B0-----:R-:W-:Y:S01]  /*23020*/  FMUL R9, R15, 0.25 ;  /* 0x3e8000000f097820 */ /* 0x001fe20000400000 */
[----:B-1----:R-:W-:Y:S02]  /*23030*/  FMUL R8, R14, 0.25 ;  /* 0x3e8000000e087820 */ /* 0x002fe40000400000 */
[----:B------:R-:W3:Y:S01]  /*23040*/  LDL.LU R16, [R1+0x24] ;  /* 0x0000240001107983 */ /* 0x000ee20000300800 */
[----:B--2---:R-:W-:Y:S01]  /*23050*/  FMUL R7, R13, 0.25 ;  /* 0x3e8000000d077820 */ /* 0x004fe20000400000 */
[----:B------:R-:W-:Y:S02]  /*23060*/  FSEL R9, R9, R15, P3 ;  /* 0x0000000f09097208 */ /* 0x000fe40001800000 */
[----:B------:R0:W-:Y:S01]  /*23070*/  STL [R1+0xb4], R5 ;  /* 0x0000b40501007387 */ /* 0x0001e20000100800 */
[----:B------:R-:W-:Y:S01]  /*23080*/  FMUL R6, R11, 0.25 ;  /* 0x3e8000000b067820 */ /* 0x000fe20000400000 */
[----:B------:R-:W-:-:S02]  /*23090*/  FSEL R8, R8, R14, P3 ;  /* 0x0000000e08087208 */ /* 0x000fc40001800000 */
[----:B------:R-:W-:Y:S01]  /*230a0*/  FSEL R7, R7, R13, P2 ;  /* 0x0000000d07077208 */ /* 0x000fe20001000000 */
[----:B------:R4:W-:Y:S01]  /*230b0*/  STL [R1+0xb0], R9 ;  /* 0x0000b00901007387 */ /* 0x0009e20000100800 */
[----:B------:R-:W-:Y:S01]  /*230c0*/  FSEL R6, R6, R11, P2 ;  /* 0x0000000b06067208 */ /* 0x000fe20001000000 */
[----:B0-----:R-:W-:Y:S02]  /*230d0*/  FMUL R5, R10, 0.25 ;  /* 0x3e8000000a057820 */ /* 0x001fe40000400000 */
[----:B------:R0:W-:Y:S03]  /*230e0*/  STL [R1+0xac], R8 ;  /* 0x0000ac0801007387 */ /* 0x0001e60000100800 */
[----:B------:R-:W-:Y:S01]  /*230f0*/  FSEL R5, R5, R10, P3 ;  /* 0x0000000a05057208 */ /* 0x000fe20001800000 */
        /* <DEDUP_REMOVED lines=10> */
[----:B------:R-:W-:Y:S02]  /*231a0*/  FSEL R9, R9, R153, P3 ;  /* 0x0000009909097208 */ /* 0x000fe40001800000 */
[----:B------:R-:W-:Y:S01]  /*231b0*/  FSEL R8, R8, R152, P2 ;  /* 0x0000009808087208 */ /* 0x000fe20001000000 */
[----:B-1----:R-:W-:Y:S01]  /*231c0*/  FMUL R7, R23, 0.25 ;  /* 0x3e80000017077820 */ /* 0x002fe20000400000 */
[----:B---3--:R-:W-:-:S04]  /*231d0*/  FMUL R6, R22, 0.25 ;  /* 0x3e80000016067820 */ /* 0x008fc80000400000 */
[----:B------:R-:W-:Y:S01]  /*231e0*/  FSEL R7, R7, R23, P2 ;  /* 0x0000001707077208 */ /* 0x000fe20001000000 */
[----:B------:R0:W-:Y:S01]  /*231f0*/  STL [R1+0x9c], R9 ;  /* 0x00009c0901007387 */ /* 0x0001e20000100800 */
[----:B------:R-:W-:Y:S01]  /*23200*/  FMUL R5, R21, 0.25 ;  /* 0x3e80000015057820 */ /* 0x000fe20000400000 */
[----:B------:R-:W-:Y:S02]  /*23210*/  FSEL R6, R6, R22, P3 ;  /* 0x0000001606067208 */ /* 0x000fe40001800000 */
[----:B------:R1:W-:Y:S04]  /*23220*/  STL [R1+0x98], R8 ;  /* 0x0000980801007387 */ /* 0x0003e80000100800 */
[----:B------:R3:W-:Y:S01]  /*23230*/  STL [R1+0x94], R7 ;  /* 0x0000940701007387 */ /* 0x0007e20000100800 */
[----:B------:R-:W-:Y:S01]  /*23240*/  FSEL R5, R5, R21, P3 ;  /* 0x0000001505057208 */ /* 0x000fe20001800000 */
[----:B0-----:R-:W-:-:S02]  /*23250*/  FMUL R9, R20, 0.25 ;  /* 0x3e80000014097820 */ /* 0x001fc40000400000 */
[----:B------:R0:W-:Y:S01]  /*23260*/  STL [R1+0x90], R6 ;  /* 0x0000900601007387 */ /* 0x0001e20000100800 */
[----:B-1----:R-:W-:Y:S02]  /*23270*/  FMUL R8, R19, 0.25 ;  /* 0x3e80000013087820 */ /* 0x002fe40000400000 */
[----:B------:R-:W-:Y:S01]  /*23280*/  FSEL R9, R9, R20, P2 ;  /* 0x0000001409097208 */ /* 0x000fe20001000000 */
[----:B------:R1:W-:Y:S02]  /*23290*/  STL [R1+0x8c], R5 ;  /* 0x00008c0501007387 */ /* 0x0003e40000100800 */
[----:B------:R-:W-:Y:S01]  /*232a0*/  FSEL R8, R8, R19, P2 ;  /* 0x0000001308087208 */ /* 0x000fe20001000000 */
[----:B---3--:R-:W-:Y:S01]  /*232b0*/  FMUL R7, R18, 0.25 ;  /* 0x3e80000012077820 */ /* 0x008fe20000400000 */
[----:B0-----:R-:W-:-:S04]  /*232c0*/  FMUL R6, R17, 0.25 ;  /* 0x3e80000011067820 */ /* 0x001fc80000400000 */
[----:B------:R-:W-:Y:S01]  /*232d0*/  FSEL R7, R7, R18, P3 ;  /* 0x0000001207077208 */ /* 0x000fe20001800000 */
[----:B------:R2:W-:Y:S01]  /*232e0*/  STL [R1+0x88], R9 ;  /* 0x0000880901007387 */ /* 0x0005e20000100800 */
[----:B------:R-:W-:-:S03]  /*232f0*/  FSEL R6, R6, R17, P3 ;  /* 0x0000001106067208 */ /* 0x000fc60001800000 */
[----:B------:R0:W-:Y:S04]  /*23300*/  STL [R1+0x84], R8 ;  /* 0x0000840801007387 */ /* 0x0001e80000100800 */
[----:B------:R-:W3:Y:S01]  /*23310*/  LDL.LU R156, [R1+0xc] ;  /* 0x00000c00019c7983 */ /* 0x000ee20000300800 */
[----:B-1----:R-:W-:-:S03]  /*23320*/  FMUL R5, R16, 0.25 ;  /* 0x3e80000010057820 */ /* 0x002fc60000400000 */
[----:B------:R1:W-:Y:S04]  /*23330*/  STL [R1+0x80], R7 ;  /* 0x0000800701007387 */ /* 0x0003e80000100800 */
[----:B------:R-:W4:Y:S04]  /*23340*/  LDL.LU R155, [R1+0x4] ;  /* 0x00000400019b7983 */ /* 0x000f280000300800 */
[----:B------:R1:W-:Y:S04]  /*23350*/  STL [R1+0x7c], R6 ;  /* 0x00007c0601007387 */ /* 0x0003e80000100800 */
[----:B------:R-:W4:Y:S04]  /*23360*/  LDL.LU R154, [R1+0x3fc] ;  /* 0x0003fc00019a7983 */ /* 0x000f280000300800 */
[----:B------:R-:W4:Y:S01]  /*23370*/  LDL.LU R153, [R1+0x3f8] ;  /* 0x0003f80001997983 */ /* 0x000f220000300800 */
[----:B------:R-:W-:-:S03]  /*23380*/  FSEL R5, R5, R16, P2 ;  /* 0x0000001005057208 */ /* 0x000fc60001000000 */
[----:B------:R-:W4:Y:S01]  /*23390*/  LDL.LU R152, [R1+0x3f4] ;  /* 0x0003f40001987983 */ /* 0x000f220000300800 */
[----:B--2---:R-:W-:Y:S01]  /*233a0*/  FMUL R9, R15, 0.25 ;  /* 0x3e8000000f097820 */ /* 0x004fe20000400000 */
[----:B0-----:R-:W-:Y:S02]  /*233b0*/  FMUL R8, R14, 0.25 ;  /* 0x3e8000000e087820 */ /* 0x001fe40000400000 */
[----:B------:R-:W2:Y:S02]  /*233c0*/  LDL.LU R23, [R1+0x3f0] ;  /* 0x0003f00001177983 */ /* 0x000ea40000300800 */
[----:B------:R-:W-:Y:S02]  /*233d0*/  FSEL R9, R9, R15, P2 ;  /* 0x0000000f09097208 */ /* 0x000fe40001000000 */
[----:B------:R-:W2:Y:S01]  /*233e0*/  LDL.LU R22, [R1+0x3ec] ;  /* 0x0003ec0001167983 */ /* 0x000ea20000300800 */
[----:B-1----:R-:W-:-:S03]  /*233f0*/  FMUL R7, R13, 0.25 ;  /* 0x3e8000000d077820 */ /* 0x002fc60000400000 */
[----:B------:R0:W-:Y:S01]  /*23400*/  STL [R1+0x74], R5 ;  /* 0x0000740501007387 */ /* 0x0001e20000100800 */
[----:B------:R-:W-:Y:S01]  /*23410*/  FSEL R8, R8, R14, P3 ;  /* 0x0000000e08087208 */ /* 0x000fe20001800000 */
[----:B------:R-:W-:Y:S02]  /*23420*/  FMUL R6, R11, 0.25 ;  /* 0x3e8000000b067820 */ /* 0x000fe40000400000 */
[----:B------:R-:W2:Y:S01]  /*23430*/  LDL.LU R21, [R1+0x3e8] ;  /* 0x0003e80001157983 */ /* 0x000ea20000300800 */
[----:B------:R-:W-:-:S03]  /*23440*/  FSEL R7, R7, R13, P3 ;  /* 0x0000000d07077208 */ /* 0x000fc60001800000 */
[----:B------:R-:W2:Y:S01]  /*23450*/  LDL.LU R20, [R1+0x3e4] ;  /* 0x0003e40001147983 */ /* 0x000ea20000300800 */
[----:B------:R-:W-:-:S03]  /*23460*/  FSEL R6, R6, R11, P2 ;  /* 0x0000000b06067208 */ /* 0x000fc60001000000 */
[----:B------:R-:W2:Y:S04]  /*23470*/  LDL.LU R19, [R1+0x3e0] ;  /* 0x0003e00001137983 */ /* 0x000ea80000300800 */
[----:B------:R3:W-:Y:S04]  /*23480*/  STL [R1+0x6c], R9 ;  /* 0x00006c0901007387 */ /* 0x0007e80000100800 */
[----:B------:R4:W-:Y:S04]  /*23490*/  STL [R1+0x68], R8 ;  /* 0x0000680801007387 */ /* 0x0009e80000100800 */
[----:B------:R-:W2:Y:S04]  /*234a0*/  LDL.LU R18, [R1+0x3dc] ;  /* 0x0003dc0001127983 */ /* 0x000ea80000300800 */
[----:B------:R1:W-:Y:S04]  /*234b0*/  STL [R1+0x64], R7 ;  /* 0x0000640701007387 */ /* 0x0003e80000100800 */
[----:B------:R-:W2:Y:S04]  /*234c0*/  LDL.LU R17, [R1+0x3d8] ;  /* 0x0003d80001117983 */ /* 0x000ea80000300800 */
[----:B------:R1:W-:Y:S01]  /*234d0*/  STL [R1+0x60], R6 ;  /* 0x0000600601007387 */ /* 0x0003e20000100800 */
[----:B0-----:R-:W-:-:S03]  /*234e0*/  FMUL R5, R10, 0.25 ;  /* 0x3e8000000a057820 */ /* 0x001fc60000400000 */
[----:B------:R-:W2:Y:S04]  /*234f0*/  LDL.LU R16, [R1+0x3d4] ;  /* 0x0003d40001107983 */ /* 0x000ea80000300800 */
[----:B------:R-:W2:Y:S04]  /*23500*/  LDL.LU R15, [R1+0x3d0] ;  /* 0x0003d000010f7983 */ /* 0x000ea80000300800 */
[----:B------:R-:W2:Y:S01]  /*23510*/  LDL.LU R14, [R1+0x3cc] ;  /* 0x0003cc00010e7983 */ /* 0x000ea20000300800 */
[----:B------:R-:W-:-:S03]  /*23520*/  FSEL R5, R5, R10, P2 ;  /* 0x0000000a05057208 */ /* 0x000fc60001000000 */
[----:B------:R-:W2:Y:S04]  /*23530*/  LDL.LU R13, [R1+0x3c8] ;  /* 0x0003c800010d7983 */ /* 0x000ea80000300800 */
[----:B------:R-:W2:Y:S04]  /*23540*/  LDL.LU R11, [R1+0x3c4] ;  /* 0x0003c400010b7983 */ /* 0x000ea80000300800 */
[----:B------:R0:W-:Y:S04]  /*23550*/  STL [R1+0x5c], R5 ;  /* 0x00005c0501007387 */ /* 0x0001e80000100800 */
[----:B------:R-:W2:Y:S04]  /*23560*/  LDL.LU R10, [R1+0x3c0] ;  /* 0x0003c000010a7983 */ /* 0x000ea80000300800 */
[----:B------:R-:W2:Y:S04]  /*23570*/  LDL.LU R252, [R1+0x3bc] ;  /* 0x0003bc0001fc7983 */ /* 0x000ea80000300800 */
[----:B------:R-:W2:Y:S01]  /*23580*/  LDL.LU R12, [R1+0x3b8] ;  /* 0x0003b800010c7983 */ /* 0x000ea20000300800 */
[----:B---3--:R-:W-:Y:S01]  /*23590*/  FMUL R9, R156, 0.25 ;  /* 0x3e8000009c097820 */ /* 0x008fe20000400000 */
[----:B----4-:R-:W-:-:S04]  /*235a0*/  FMUL R8, R155, 0.25 ;  /* 0x3e8000009b087820 */ /* 0x010fc80000400000 */
[----:B------:R-:W-:Y:S01]  /*235b0*/  FSEL R9, R9, R156, P3 ;  /* 0x0000009c09097208 */ /* 0x000fe20001800000 */
[----:B-1----:R-:W-:Y:S01]  /*235c0*/  FMUL R7, R154, 0.25 ;  /* 0x3e8000009a077820 */ /* 0x002fe20000400000 */
[----:B------:R-:W-:Y:S01]  /*235d0*/  FSEL R8, R8, R155, P2 ;  /* 0x0000009b08087208 */ /* 0x000fe20001000000 */
[----:B------:R-:W-:-:S03]  /*235e0*/  FMUL R6, R153, 0.25 ;  /* 0x3e80000099067820 */ /* 0x000fc60000400000 */
[----:B------:R-:W-:Y:S01]  /*235f0*/  FSEL R7, R7, R154, P0 ;  /* 0x0000009a07077208 */ /* 0x000fe20000000000 */
[----:B0-----:R-:W-:Y:S01]  /*23600*/  FMUL R5, R152, 0.25 ;  /* 0x3e80000098057820 */ /* 0x001fe20000400000 */
[----:B------:R-:W-:Y:S01]  /*23610*/  FSEL R6, R6, R153, P0 ;  /* 0x0000009906067208 */ /* 0x000fe20000000000 */
[----:B------:R2:W-:Y:S03]  /*23620*/  STL [R1+0x4c], R9 ;  /* 0x00004c0901007387 */ /* 0x0005e60000100800 */
[----:B------:R-:W-:Y:S01]  /*23630*/  FSEL R5, R5, R152, P1 ;  /* 0x0000009805057208 */ /* 0x000fe20000800000 */
[----:B------:R0:W-:Y:S04]  /*23640*/  STL [R1+0x50], R8 ;  /* 0x0000500801007387 */ /* 0x0001e80000100800 */
[----:B------:R1:W-:Y:S01]  /*23650*/  STL [R1+0x48], R7 ;  /* 0x0000480701007387 */ /* 0x0003e20000100800 */
[----:B--2---:R-:W-:-:S03]  /*23660*/  FMUL R9, R23, 0.25 ;  /* 0x3e80000017097820 */ /* 0x004fc60000400000 */
[----:B------:R2:W-:Y:S01]  /*23670*/  STL [R1+0x44], R6 ;  /* 0x0000440601007387 */ /* 0x0005e20000100800 */
[----:B0-----:R-:W-:Y:S01]  /*23680*/  FMUL R8, R22, 0.25 ;  /* 0x3e80000016087820 */ /* 0x001fe20000400000 */
[----:B------:R-:W-:Y:S02]  /*23690*/  FSEL R9, R9, R23, P1 ;  /* 0x0000001709097208 */ /* 0x000fe40000800000 */
[----:B------:R0:W-:Y:S01]  /*236a0*/  STL [R1+0x78], R5 ;  /* 0x0000780501007387 */ /* 0x0001e20000100800 */
[----:B-1----:R-:W-:Y:S01]  /*236b0*/  FMUL R7, R21, 0.25 ;  /* 0x3e80000015077820 */ /* 0x002fe20000400000 */
[----:B------:R-:W-:Y:S01]  /*236c0*/  FSEL R8, R8, R22, P0 ;  /* 0x0000001608087208 */ /* 0x000fe20000000000 */
[----:B--2---:R-:W-:-:S03]  /*236d0*/  FMUL R6, R20, 0.25 ;  /* 0x3e80000014067820 */ /* 0x004fc60000400000 */
[----:B------:R-:W-:Y:S01]  /*236e0*/  FSEL R7, R7, R21, P0 ;  /* 0x0000001507077208 */ /* 0x000fe20000000000 */
[----:B0-----:R-:W-:Y:S01]  /*236f0*/  FMUL R5, R19, 0.25 ;  /* 0x3e80000013057820 */ /* 0x001fe20000400000 */
        /* <DEDUP_REMOVED lines=8> */
[----:B------:R-:W-:Y:S02]  /*23780*/  FSEL R9, R9, R18, P0 ;  /* 0x0000001209097208 */ /* 0x000fe40000000000 */
[----:B------:R1:W-:Y:S01]  /*23790*/  STL [R1+0x54], R5 ;  /* 0x0000540501007387 */ /* 0x0003e20000100800 */
[----:B--2---:R-:W-:Y:S01]  /*237a0*/  FMUL R7, R16, 0.25 ;  /* 0x3e80000010077820 */ /* 0x004fe20000400000 */
[----:B------:R-:W-:Y:S01]  /*237b0*/  FSEL R8, R8, R17, P0 ;  /* 0x0000001108087208 */ /* 0x000fe20000000000 */
[----:B0-----:R-:W-:-:S03]  /*237c0*/  FMUL R6, R15, 0.25 ;  /* 0x3e8000000f067820 */ /* 0x001fc60000400000 */
[----:B------:R-:W-:Y:S01]  /*237d0*/  FSEL R7, R7, R16, P1 ;  /* 0x0000001007077208 */ /* 0x000fe20000800000 */
[----:B-1----:R-:W-:Y:S01]  /*237e0*/  FMUL R5, R14, 0.25 ;  /* 0x3e8000000e057820 */ /* 0x002fe20000400000 */
[----:B------:R-:W-:Y:S01]  /*237f0*/  FSEL R6, R6, R15, P1 ;  /* 0x0000000f06067208 */ /* 0x000fe20000800000 */
[----:B------:R-:W-:Y:S03]  /*23800*/  STL [R1+0x30], R9 ;  /* 0x0000300901007387 */ /* 0x000fe60000100800 */
[----:B------:R-:W-:Y:S01]  /*23810*/  FSEL R5, R5, R14, P0 ;  /* 0x0000000e05057208 */ /* 0x000fe20000000000 */
[----:B------:R-:W-:Y:S01]  /*23820*/  STL [R1+0x2c], R8 ;  /* 0x00002c0801007387 */ /* 0x000fe20000100800 */
[----:B------:R-:W-:-:S03]  /*23830*/  FMUL R251, R13, 0.25 ;  /* 0x3e8000000dfb7820 */ /* 0x000fc60000400000 */
[----:B------:R-:W-:Y:S04]  /*23840*/  STL [R1+0x3c], R7 ;  /* 0x00003c0701007387 */ /* 0x000fe80000100800 */
[----:B------:R0:W-:Y:S01]  /*23850*/  STL [R1+0x34], R6 ;  /* 0x0000340601007387 */ /* 0x0001e20000100800 */
[----:B------:R-:W-:-:S03]  /*23860*/  FSEL R251, R251, R13, P0 ;  /* 0x0000000dfbfb7208 */ /* 0x000fc60000000000 */
[----:B------:R1:W-:Y:S01]  /*23870*/  STL [R1+0x20], R5 ;  /* 0x0000200501007387 */ /* 0x0003e20000100800 */
[----:B0-----:R-:W-:Y:S01]  /*23880*/  FMUL R6, R11, 0.25 ;  /* 0x3e8000000b067820 */ /* 0x001fe20000400000 */
[----:B-1----:R-:W-:-:S04]  /*23890*/  FMUL R5, R10, 0.25 ;  /* 0x3e8000000a057820 */ /* 0x002fc80000400000 */
[----:B------:R-:W-:Y:S01]  /*238a0*/  FSEL R6, R6, R11, P1 ;  /* 0x0000000b06067208 */ /* 0x000fe20000800000 */
[----:B------:R-:W-:Y:S01]  /*238b0*/  STL [R1+0x1350], R251 ;  /* 0x001350fb01007387 */ /* 0x000fe20000100800 */
[----:B------:R-:W-:-:S03]  /*238c0*/  FSEL R5, R5, R10, P1 ;  /* 0x0000000a05057208 */ /* 0x000fc60000800000 */
[----:B------:R-:W2:Y:S04]  /*238d0*/  LDL.LU R209, [R1+0x3b4] ;  /* 0x0003b40001d17983 */ /* 0x000ea80000300800 */
[----:B------:R0:W-:Y:S04]  /*238e0*/  STL [R1+0x28], R6 ;  /* 0x0000280601007387 */ /* 0x0001e80000100800 */
[----:B------:R-:W0:Y:S04]  /*238f0*/  LDL.LU R14, [R1+0x3b0] ;  /* 0x0003b000010e7983 */ /* 0x000e280000300800 */
[----:B------:R2:W-:Y:S04]  /*23900*/  STL [R1+0x24], R5 ;  /* 0x0000240501007387 */ /* 0x0005e80000100800 */
[----:B------:R-:W3:Y:S04]  /*23910*/  LDL.LU R13, [R1+0x3ac] ;  /* 0x0003ac00010d7983 */ /* 0x000ee80000300800 */
[----:B------:R-:W4:Y:S04]  /*23920*/  LDL.LU R11, [R1+0x3a8] ;  /* 0x0003a800010b7983 */ /* 0x000f280000300800 */
[----:B------:R-:W2:Y:S04]  /*23930*/  LDL.LU R10, [R1+0x3a4] ;  /* 0x0003a400010a7983 */ /* 0x000ea80000300800 */
        /* <DEDUP_REMOVED lines=105> */
[----:B--2---:R-:W-:Y:S01]  /*23fd0*/  FMUL R9, R10, 0.25 ;  /* 0x3e8000000a097820 */ /* 0x004fe20000400000 */
[----:B------:R-:W-:Y:S01]  /*23fe0*/  FMUL R250, R252, 0.25 ;  /* 0x3e800000fcfa7820 */ /* 0x000fe20000400000 */
[----:B0-----:R-:W-:Y:S01]  /*23ff0*/  FMUL R6, R14, 0.25 ;  /* 0x3e8000000e067820 */ /* 0x001fe20000400000 */
[----:B----4-:R-:W-:Y:S01]  /*24000*/  FMUL R8, R11, 0.25 ;  /* 0x3e8000000b087820 */ /* 0x010fe20000400000 */
[----:B------:R-:W-:Y:S01]  /*24010*/  FMUL R249, R12, 0.25 ;  /* 0x3e8000000cf97820 */ /* 0x000fe20000400000 */
[----:B---3--:R-:W-:Y:S01]  /*24020*/  FMUL R7, R13, 0.25 ;  /* 0x3e8000000d077820 */ /* 0x008fe20000400000 */
[----:B------:R-:W-:Y:S01]  /*24030*/  FMUL R5, R209, 0.25 ;  /* 0x3e800000d1057820 */ /* 0x000fe20000400000 */
[----:B------:R-:W-:Y:S01]  /*24040*/  FSEL R9, R9, R10, P1 ;  /* 0x0000000a09097208 */ /* 0x000fe20000800000 */
[----:B------:R-:W-:Y:S01]  /*24050*/  FMUL R10, R19, 0.25 ;  /* 0x3e800000130a7820 */ /* 0x000fe20000400000 */
[----:B------:R-:W-:-:S02]  /*24060*/  FSEL R250, R250, R252, P0 ;  /* 0x000000fcfafa7208 */ /* 0x000fc40000000000 */
[----:B------:R-:W-:Y:S01]  /*24070*/  FSEL R6, R6, R14, P1 ;  /* 0x0000000e06067208 */ /* 0x000fe20000800000 */
[----:B------:R-:W-:Y:S01]  /*24080*/  FMUL R14, R15, 0.25 ;  /* 0x3e8000000f0e7820 */ /* 0x000fe20000400000 */
[----:B------:R-:W-:Y:S01]  /*24090*/  FSEL R8, R8, R11, P0 ;  /* 0x0000000b08087208 */ /* 0x000fe20000000000 */
[----:B------:R-:W-:Y:S01]  /*240a0*/  FMUL R11, R18, 0.25 ;  /* 0x3e800000120b7820 */ /* 0x000fe20000400000 */
[----:B------:R-:W-:Y:S01]  /*240b0*/  FSEL R249, R249, R12, P0 ;  /* 0x0000000cf9f97208 */ /* 0x000fe20000000000 */
[----:B------:R-:W-:Y:S01]  /*240c0*/  FMUL R12, R17, 0.25 ;  /* 0x3e800000110c7820 */ /* 0x000fe20000400000 */
[----:B------:R-:W-:Y:S01]  /*240d0*/  FSEL R7, R7, R13, P0 ;  /* 0x0000000d07077208 */ /* 0x000fe20000000000 */
[----:B------:R-:W-:Y:S01]  /*240e0*/  FMUL R13, R16, 0.25 ;  /* 0x3e800000100d7820 */ /* 0x000fe20000400000 */
[----:B------:R-:W-:Y:S01]  /*240f0*/  FSEL R5, R5, R209, P1 ;  /* 0x000000d105057208 */ /* 0x000fe20000800000 */
[----:B------:R-:W-:Y:S01]  /*24100*/  STL [R1+0x1354], R250 ;  /* 0x001354fa01007387 */ /* 0x000fe20000100800 */
        /* <DEDUP_REMOVED lines=10> */
[----:B------:R-:W-:Y:S01]  /*241b0*/  FMUL R16, R23, 0.25 ;  /* 0x3e80000017107820 */ /* 0x000fe20000400000 */
[----:B------:R-:W-:Y:S01]  /*241c0*/  STL [R1+0x1344], R6 ;  /* 0x0013440601007387 */ /* 0x000fe20000100800 */
[----:B------:R-:W-:Y:S01]  /*241d0*/  FMUL R17, R22, 0.25 ;  /* 0x3e80000016117820 */ /* 0x000fe20000400000 */
[----:B------:R-:W-:-:S02]  /*241e0*/  FSEL R19, R19, R20, P0 ;  /* 0x0000001413137208 */ /* 0x000fc40000000000 */
[----:B------:R-:W-:Y:S01]  /*241f0*/  STL [R1+0x135c], R7 ;  /* 0x00135c0701007387 */ /* 0x000fe20000100800 */
[----:B------:R-:W-:Y:S01]  /*24200*/  FSEL R15, R15, R208, P0 ;  /* 0x000000d00f0f7208 */ /* 0x000fe20000000000 */
[----:B------:R-:W-:Y:S02]  /*24210*/  FMUL R20, R211, 0.25 ;  /* 0x3e800000d3147820 */ /* 0x000fe40000400000 */
[----:B------:R-:W-:Y:S01]  /*24220*/  STL [R1+0x1360], R8 ;  /* 0x0013600801007387 */ /* 0x000fe20000100800 */
[----:B------:R-:W-:Y:S01]  /*24230*/  FSEL R18, R18, R21, P1 ;  /* 0x0000001512127208 */ /* 0x000fe20000800000 */
[----:B------:R-:W-:Y:S02]  /*24240*/  FMUL R21, R210, 0.25 ;  /* 0x3e800000d2157820 */ /* 0x000fe40000400000 */
[----:B------:R-:W-:Y:S01]  /*24250*/  STL [R1+0x1348], R9 ;  /* 0x0013480901007387 */ /* 0x000fe20000100800 */
[----:B------:R-:W-:Y:S02]  /*24260*/  FSEL R16, R16, R23, P0 ;  /* 0x0000001710107208 */ /* 0x000fe40000000000 */
[----:B------:R-:W-:Y:S01]  /*24270*/  FSEL R17, R17, R22, P1 ;  /* 0x0000001611117208 */ /* 0x000fe20000800000 */
[----:B------:R-:W-:Y:S01]  /*24280*/  STL [R1+0x134c], R10 ;  /* 0x00134c0a01007387 */ /* 0x000fe20000100800 */
[----:B------:R-:W-:Y:S01]  /*24290*/  FMUL R22, R215, 0.25 ;  /* 0x3e800000d7167820 */ /* 0x000fe20000400000 */
[----:B------:R-:W-:-:S02]  /*242a0*/  FMUL R23, R217, 0.25 ;  /* 0x3e800000d9177820 */ /* 0x000fc40000400000 */
[----:B------:R-:W-:Y:S01]  /*242b0*/  STL [R1+0x1364], R11 ;  /* 0x0013640b01007387 */ /* 0x000fe20000100800 */
[----:B------:R-:W-:-:S03]  /*242c0*/  FMUL R24, R214, 0.25 ;  /* 0x3e800000d6187820 */ /* 0x000fc60000400000 */
[----:B------:R0:W-:Y:S01]  /*242d0*/  STL [R1+0x1368], R12 ;  /* 0x0013680c01007387 */ /* 0x0001e20000100800 */
[----:B------:R-:W-:Y:S01]  /*242e0*/  FSEL R20, R20, R211, P0 ;  /* 0x000000d314147208 */ /* 0x000fe20000000000 */
[----:B------:R-:W-:Y:S02]  /*242f0*/  FMUL R25, R216, 0.25 ;  /* 0x3e800000d8197820 */ /* 0x000fe40000400000 */
[----:B------:R-:W-:Y:S01]  /*24300*/  STL [R1+0x136c], R13 ;  /* 0x00136c0d01007387 */ /* 0x000fe20000100800 */
[----:B------:R-:W-:Y:S01]  /*24310*/  FSEL R21, R21, R210, P1 ;  /* 0x000000d215157208 */ /* 0x000fe20000800000 */
[----:B------:R-:W-:Y:S02]  /*24320*/  FMUL R26, R189, 0.25 ;  /* 0x3e800000bd1a7820 */ /* 0x000fe40000400000 */
[----:B------:R-:W-:Y:S01]  /*24330*/  STL [R1+0x1370], R14 ;  /* 0x0013700e01007387 */ /* 0x000fe20000100800 */
[----:B------:R-:W-:Y:S01]  /*24340*/  FSEL R22, R22, R215, P1 ;  /* 0x000000d716167208 */ /* 0x000fe20000800000 */
[----:B------:R-:W-:-:S02]  /*24350*/  FMUL R27, R188, 0.25 ;  /* 0x3e800000bc1b7820 */ /* 0x000fc40000400000 */
[----:B------:R-:W-:Y:S01]  /*24360*/  STL [R1+0x1374], R15 ;  /* 0x0013740f01007387 */ /* 0x000fe20000100800 */
        /* <DEDUP_REMOVED lines=258> */
[----:B------:R-:W-:-:S03]  /*25390*/  FSEL R109, R109, R157, P1 ;  /* 0x0000009d6d6d7208 */ /* 0x000fc60000800000 */
        /* <DEDUP_REMOVED lines=8> */
[----:B------:R-:W-:Y:S04]  /*25420*/  STL [R1+0x14e0], R106 ;  /* 0x0014e06a01007387 */ /* 0x000fe80000100800 */
[----:B------:R-:W-:Y:S04]  /*25430*/  STL [R1+0x14e4], R107 ;  /* 0x0014e46b01007387 */ /* 0x000fe80000100800 */
[----:B------:R-:W-:Y:S04]  /*25440*/  STL [R1+0x14e8], R108 ;  /* 0x0014e86c01007387 */ /* 0x000fe80000100800 */
[----:B------:R-:W-:Y:S04]  /*25450*/  STL [R1+0x14ec], R109 ;  /* 0x0014ec6d01007387 */ /* 0x000fe80000100800 */
[----:B------:R-:W-:Y:S04]  /*25460*/  STL [R1+0x14f0], R110 ;  /* 0x0014f06e01007387 */ /* 0x000fe80000100800 */
[----:B------:R-:W-:Y:S04]  /*25470*/  STL [R1+0x14f4], R111 ;  /* 0x0014f46f01007387 */ /* 0x000fe80000100800 */
[----:B------:R-:W-:Y:S04]  /*25480*/  STL [R1+0x14f8], R112 ;  /* 0x0014f87001007387 */ /* 0x000fe80000100800 */
[----:B------:R-:W-:Y:S04]  /*25490*/  STL [R1+0x14fc], R113 ;  /* 0x0014fc7101007387 */ /* 0x000fe80000100800 */
[----:B------:R-:W2:Y:S04]  /*254a0*/  LDL.LU R124, [R1+0x5fc] ;  /* 0x0005fc00017c7983 */ /* 0x000ea80000300800 */
[----:B------:R-:W3:Y:S04]  /*254b0*/  LDL.LU R125, [R1+0x5f8] ;  /* 0x0005f800017d7983 */ /* 0x000ee80000300800 */
[----:B------:R-:W4:Y:S04]  /*254c0*/  LDL.LU R126, [R1+0x5f4] ;  /* 0x0005f400017e7983 */ /* 0x000f280000300800 */
[----:B------:R-:W3:Y:S04]  /*254d0*/  LDL.LU R127, [R1+0x5f0] ;  /* 0x0005f000017f7983 */ /* 0x000ee80000300800 */
[----:B------:R-:W4:Y:S04]  /*254e0*/  LDL.LU R128, [R1+0x5ec] ;  /* 0x0005ec0001807983 */ /* 0x000f280000300800 */
[----:B------:R-:W2:Y:S04]  /*254f0*/  LDL.LU R129, [R1+0x5e8] ;  /* 0x0005e80001817983 */ /* 0x000ea80000300800 */
[----:B------:R-:W3:Y:S04]  /*25500*/  LDL.LU R130, [R1+0x5e4] ;  /* 0x0005e40001827983 */ /* 0x000ee80000300800 */
[----:B------:R-:W4:Y:S04]  /*25510*/  LDL.LU R131, [R1+0x5e0] ;  /* 0x0005e00001837983 */ /* 0x000f280000300800 */
[----:B------:R-:W3:Y:S04]  /*25520*/  LDL.LU R132, [R1+0x5dc] ;  /* 0x0005dc0001847983 */ /* 0x000ee80000300800 */
[----:B------:R-:W3:Y:S04]  /*25530*/  LDL.LU R133, [R1+0x5d8] ;  /* 0x0005d80001857983 */ /* 0x000ee80000300800 */
[----:B------:R-:W3:Y:S04]  /*25540*/  LDL.LU R134, [R1+0x5d4] ;  /* 0x0005d40001867983 */ /* 0x000ee80000300800 */
[----:B------:R-:W3:Y:S04]  /*25550*/  LDL.LU R135, [R1+0x5d0] ;  /* 0x0005d00001877983 */ /* 0x000ee80000300800 */
[----:B------:R-:W3:Y:S04]  /*25560*/  LDL.LU R136, [R1+0x5cc] ;  /* 0x0005cc0001887983 */ /* 0x000ee80000300800 */
        /* <DEDUP_REMOVED lines=12> */
[----:B------:R-:W-:-:S03]  /*25630*/  FMUL R114, R152, 0.25 ;  /* 0x3e80000098727820 */ /* 0x000fc60000400000 */
[----:B------:R-:W3:Y:S04]  /*25640*/  LDL.LU R149, [R1+0x598] ;  /* 0x0005980001957983 */ /* 0x000ee80000300800 */
[----:B------:R-:W3:Y:S04]  /*25650*/  LDL.LU R150, [R1+0x594] ;  /* 0x0005940001967983 */ /* 0x000ee80000300800 */
[----:B------:R-:W3:Y:S04]  /*25660*/  LDL.LU R151, [R1+0x590] ;  /* 0x0005900001977983 */ /* 0x000ee80000300800 */
[----:B------:R-:W3:Y:S04]  /*25670*/  LDL.LU R209, [R1+0x58c] ;  /* 0x00058c0001d17983 */ /* 0x000ee80000300800 */
[----:B------:R-:W3:Y:S01]  /*25680*/  LDL.LU R208, [R1+0x588] ;  /* 0x0005880001d07983 */ /* 0x000ee20000300800 */
[----:B------:R-:W-:-:S03]  /*25690*/  FSEL R114, R114, R152, P1 ;  /* 0x0000009872727208 */ /* 0x000fc60000800000 */
        /* <DEDUP_REMOVED lines=96> */
[----:B--2---:R-:W-:-:S05]  /*25ca0*/  FMUL R120, R129, 0.25 ;  /* 0x3e80000081787820 */ /* 0x004fca0000400000 */
[----:B------:R-:W-:Y:S01]  /*25cb0*/  FSEL R120, R120, R129, P0 ;  /* 0x0000008178787208 */ /* 0x000fe20000000000 */
[----:B----4-:R-:W-:Y:S01]  /*25cc0*/  FMUL R129, R138, 0.25 ;  /* 0x3e8000008a817820 */ /* 0x010fe20000400000 */
[----:B------:R-:W-:-:S04]  /*25cd0*/  FMUL R122, R131, 0.25 ;  /* 0x3e800000837a7820 */ /* 0x000fc80000400000 */
[----:B------:R-:W-:Y:S01]  /*25ce0*/  FSEL R129, R129, R138, P1 ;  /* 0x0000008a81817208 */ /* 0x000fe20000800000 */
[----:B---3--:R-:W-:Y:S01]  /*25cf0*/  FMUL R138, R147, 0.25 ;  /* 0x3e800000938a7820 */ /* 0x008fe20000400000 */
[----:B------:R-:W-:Y:S01]  /*25d00*/  FMUL R123, R132, 0.25 ;  /* 0x3e800000847b7820 */ /* 0x000fe20000400000 */
[----:B------:R-:W-:Y:S01]  /*25d10*/  FMUL R121, R130, 0.25 ;  /* 0x3e80000082797820 */ /* 0x000fe20000400000 */
[----:B------:R-:W-:Y:S02]  /*25d20*/  FSEL R122, R122, R131, P1 ;  /* 0x000000837a7a7208 */ /* 0x000fe40000800000 */
[----:B------:R-:W-:Y:S01]  /*25d30*/  FSEL R138, R138, R147, P1 ;  /* 0x000000938a8a7208 */ /* 0x000fe20000800000 */
[----:B------:R-:W-:Y:S01]  /*25d40*/  FMUL R147, R154, 0.25 ;  /* 0x3e8000009a937820 */ /* 0x000fe20000400000 */
        /* <DEDUP_REMOVED lines=95> */
[----:B------:R-:W-:-:S02]  /*26340*/  FMUL R187, R192, 0.25 ;  /* 0x3e800000c0bb7820 */ /* 0x000fc40000400000 */
        /* <DEDUP_REMOVED lines=8> */
[----:B------:R-:W-:Y:S02]  /*263d0*/  FSEL R195, R195, R204, P0 ;  /* 0x000000ccc3c37208 */ /* 0x000fe40000000000 */
        /* <DEDUP_REMOVED lines=16> */
[----:B------:R-:W-:-:S05]  /*264e0*/  FMUL R204, R205, 0.25 ;  /* 0x3e800000cdcc7820 */ /* 0x000fca0000400000 */
[----:B------:R-:W-:Y:S01]  /*264f0*/  FSEL R204, R204, R205, P0 ;  /* 0x000000cdcccc7208 */ /* 0x000fe20000000000 */
[----:B------:R-:W-:Y:S01]  /*26500*/  FMUL R205, R214, 0.25 ;  /* 0x3e800000d6cd7820 */ /* 0x000fe20000400000 */
[----:B------:R-:W-:Y:S01]  /*26510*/  FSEL R197, R197, R202, P1 ;  /* 0x000000cac5c57208 */ /* 0x000fe20000800000 */
[----:B------:R-:W-:-:S03]  /*26520*/  FMUL R202, R207, 0.25 ;  /* 0x3e800000cfca7820 */ /* 0x000fc60000400000 */
[----:B------:R-:W-:Y:S02]  /*26530*/  FSEL R205, R205, R214, P1 ;  /* 0x000000d6cdcd7208 */ /* 0x000fe40000800000 */
        /* <DEDUP_REMOVED lines=18> */
[----:B------:R-:W-:-:S04]  /*26660*/  FMUL R215, R224, 0.25 ;  /* 0x3e800000e0d77820 */ /* 0x000fc80000400000 */
        /* <DEDUP_REMOVED lines=18> */
[----:B------:R-:W-:Y:S01]  /*26790*/  FMUL R137, R146, 0.25 ;  /* 0x3e80000092897820 */ /* 0x000fe20000400000 */
[----:B------:R-:W-:-:S03]  /*267a0*/  FSEL R221, R221, R228, P1 ;  /* 0x000000e4dddd7208 */ /* 0x000fc60000800000 */
        /* <DEDUP_REMOVED lines=29> */
[----:B------:R-:W-:-:S03]  /*26980*/  FMUL R226, R233, 0.25 ;  /* 0x3e800000e9e27820 */ /* 0x000fc60000400000 */
[----:B------:R-:W-:Y:S01]  /*26990*/  FSEL R234, R234, R235, P1 ;  /* 0x000000ebeaea7208 */ /* 0x000fe20000800000 */
[----:B------:R-:W-:Y:S01]  /*269a0*/  FMUL R235, R243, 0.25 ;  /* 0x3e800000f3eb7820 */ /* 0x000fe20000400000 */
        /* <DEDUP_REMOVED lines=11> */
[C---:B------:R-:W-:Y:S01]  /*26a60*/  FMUL R243, R3.reuse, 8388608 ;  /* 0x4b00000003f37820 */ /* 0x040fe20000400000 */
[----:B------:R-:W-:Y:S01]  /*26a70*/  FSEL R226, R226, R233, P1 ;  /* 0x000000e9e2e27208 */ /* 0x000fe20000800000 */
[----:B------:R-:W-:Y:S01]  /*26a80*/  FMUL R233, R236, 0.25 ;  /* 0x3e800000ece97820 */ /* 0x000fe20000400000 */
[----:B------:R-:W-:Y:S01]  /*26a90*/  FSEL R210, R210, R247, P1 ;  /* 0x000000f7d2d27208 */ /* 0x000fe20000800000 */
[----:B------:R-:W-:Y:S01]  /*26aa0*/  FMUL R246, R2, 8388608 ;  /* 0x4b00000002f67820 */ /* 0x000fe20000400000 */
[----:B------:R-:W-:Y:S01]  /*26ab0*/  FSETP.GEU.AND P4, PT, R3, 1.175494350822287508e-38, PT ;  /* 0x008000000300780b */ /* 0x000fe20003f8e000 */
[----:B------:R-:W-:Y:S01]  /*26ac0*/  FMUL R247, R238, 0.25 ;  /* 0x3e800000eef77820 */ /* 0x000fe20000400000 */
[----:B------:R-:W-:Y:S01]  /*26ad0*/  FSEL R240, R240, R239, P1 ;  /* 0x000000eff0f07208 */ /* 0x000fe20000800000 */
[----:B------:R-:W-:Y:S01]  /*26ae0*/  FMUL R239, R0, 8388608 ;  /* 0x4b00000000ef7820 */ /* 0x000fe20000400000 */
[----:B------:R-:W-:-:S02]  /*26af0*/  FSETP.GEU.AND P6, PT, R2, 1.175494350822287508e-38, PT ;  /* 0x008000000200780b */ /* 0x000fc40003fce000 */
[----:B------:R-:W-:Y:S01]  /*26b00*/  FSEL R229, R229, R230, P1 ;  /* 0x000000e6e5e57208 */ /* 0x000fe20000800000 */
[----:B------:R-:W-:Y:S01]  /*26b10*/  FMUL R230, R244, 0.25 ;  /* 0x3e800000f4e67820 */ /* 0x000fe20000400000 */
[----:B------:R-:W-:Y:S01]  /*26b20*/  FSEL R208, R208, R212, P0 ;  /* 0x000000d4d0d07208 */ /* 0x000fe20000000000 */
[----:B------:R-:W-:Y:S01]  /*26b30*/  FMUL R212, R245, 0.25 ;  /* 0x3e800000f5d47820 */ /* 0x000fe20000400000 */
[----:B------:R-:W-:Y:S01]  /*26b40*/  FSETP.GEU.AND P5, PT, R0, 1.175494350822287508e-38, PT ;  /* 0x008000000000780b */ /* 0x000fe20003fae000 */
[----:B------:R-:W-:Y:S01]  /*26b50*/  FMUL R116, R125, 0.25 ;  /* 0x3e8000007d747820 */ /* 0x000fe20000400000 */
[----:B------:R-:W-:Y:S01]  /*26b60*/  FSEL R227, R227, R232, P0 ;  /* 0x000000e8e3e37208 */ /* 0x000fe20000000000 */
[----:B------:R-:W-:Y:S01]  /*26b70*/  FMUL R232, R237, 0.25 ;  /* 0x3e800000ede87820 */ /* 0x000fe20000400000 */
[----:B------:R-:W-:Y:S02]  /*26b80*/  FSEL R243, R243, R3, !P4 ;  /* 0x00000003f3f37208 */ /* 0x000fe40006000000 */
[----:B------:R-:W-:Y:S01]  /*26b90*/  FSEL R233, R233, R236, P1 ;  /* 0x000000ece9e97208 */ /* 0x000fe20000800000 */
[----:B------:R-:W-:Y:S01]  /*26ba0*/  FMUL R236, R242, 0.25 ;  /* 0x3e800000f2ec7820 */ /* 0x000fe20000400000 */
[----:B------:R-:W-:-:S02]  /*26bb0*/  FSEL R246, R246, R2, !P6 ;  /* 0x00000002f6f67208 */ /* 0x000fc40007000000 */
[----:B------:R-:W-:Y:S01]  /*26bc0*/  FSEL R247, R247, R238, P0 ;  /* 0x000000eef7f77208 */ /* 0x000fe20000000000 */
[----:B------:R-:W-:Y:S01]  /*26bd0*/  FMUL R238, R4, 8388608 ;  /* 0x4b00000004ee7820 */ /* 0x000fe20000400000 */
[----:B0-----:R-:W-:Y:S02]  /*26be0*/  FSEL R12, RZ, -23, P4 ;  /* 0xc1b80000ff0c7808 */ /* 0x001fe40002000000 */
[----:B------:R-:W-:Y:S02]  /*26bf0*/  FSEL R239, R239, R0, !P5 ;  /* 0x00000000efef7208 */ /* 0x000fe40006800000 */
[----:B------:R-:W-:Y:S01]  /*26c00*/  FSEL R230, R230, R244, P1 ;  /* 0x000000f4e6e67208 */ /* 0x000fe20000800000 */
[----:B------:R-:W-:Y:S01]  /*26c10*/  VIADD R244, R243, 0xc0cafb0d ;  /* 0xc0cafb0df3f47836 */ /* 0x000fe20000000000 */
[----:B------:R-:W-:Y:S02]  /*26c20*/  FSETP.GEU.AND P4, PT, R4, 1.175494350822287508e-38, PT ;  /* 0x008000000400780b */ /* 0x000fe40003f8e000 */
[----:B------:R-:W-:Y:S01]  /*26c30*/  FSEL R212, R212, R245, P0 ;  /* 0x000000f5d4d47208 */ /* 0x000fe20000000000 */
[----:B------:R-:W-:Y:S01]  /*26c40*/  VIADD R245, R246, 0xc0cafb0d ;  /* 0xc0cafb0df6f57836 */ /* 0x000fe20000000000 */
[----:B------:R-:W-:-:S02]  /*26c50*/  FSEL R116, R116, R125, P0 ;  /* 0x0000007d74747208 */ /* 0x000fc40000000000 */
[----:B------:R-:W-:Y:S01]  /*26c60*/  FSEL R232, R232, R237, P0 ;  /* 0x000000ede8e87208 */ /* 0x000fe20000000000 */
[----:B------:R-:W-:Y:S01]  /*26c70*/  FMUL R237, R241, 0.25 ;  /* 0x3e800000f1ed7820 */ /* 0x000fe20000400000 */
[----:B------:R-:W-:Y:S01]  /*26c80*/  FSEL R236, R236, R242, P0 ;  /* 0x000000f2ecec7208 */ /* 0x000fe20000000000 */
[----:B------:R-:W-:Y:S01]  /*26c90*/  VIADD R242, R239, 0xc0cafb0d ;  /* 0xc0cafb0deff27836 */ /* 0x000fe20000000000 */
[----:B------:R-:W-:Y:S01]  /*26ca0*/  FSEL R238, R238, R4, !P4 ;  /* 0x00000004eeee7208 */ /* 0x000fe20006000000 */
[----:B------:R-:W-:Y:S01]  /*26cb0*/  STL [R1+0x1500], R114 ;  /* 0x0015007201007387 */ /* 0x000fe20000100800 */
[----:B------:R-:W-:Y:S02]  /*26cc0*/  LOP3.LUT R244, R244, 0xff800000, RZ, 0xc0, !PT ;  /* 0xff800000f4f47812 */ /* 0x000fe400078ec0ff */
[----:B------:R-:W-:Y:S01]  /*26cd0*/  LOP3.LUT R245, R245, 0xff800000, RZ, 0xc0, !PT ;  /* 0xff800000f5f57812 */ /* 0x000fe200078ec0ff */
[----:B------:R-:W-:Y:S01]  /*26ce0*/  STL [R1+0x1504], R115 ;  /* 0x0015047301007387 */ /* 0x000fe20000100800 */
[----:B------:R-:W-:Y:S01]  /*26cf0*/  FSEL R237, R237, R241, P1 ;  /* 0x000000f1eded7208 */ /* 0x000fe20000800000 */
[----:B------:R-:W-:-:S02]  /*26d00*/  VIADD R241, R238, 0xc0cafb0d ;  /* 0xc0cafb0deef17836 */ /* 0x000fc40000000000 */
[----:B------:R-:W-:Y:S01]  /*26d10*/  STL [R1+0x1508], R116 ;  /* 0x0015087401007387 */ /* 0x000fe20000100800 */
[----:B------:R-:W-:-:S03]  /*26d20*/  LOP3.LUT R242, R242, 0xff800000, RZ, 0xc0, !PT ;  /* 0xff800000f2f27812 */ /* 0x000fc600078ec0ff */
[----:B------:R-:W-:Y:S01]  /*26d30*/  STL [R1+0x150c], R117 ;  /* 0x00150c7501007387 */ /* 0x000fe20000100800 */
[----:B------:R-:W-:-:S03]  /*26d40*/  I2FP.F32.S32 R11, R244 ;  /* 0x000000f4000b7245 */ /* 0x000fc60000201400 */
[----:B------:R-:W-:Y:S01]  /*26d50*/  STL [R1+0x1510], R118 ;  /* 0x0015107601007387 */ /* 0x000fe20000100800 */
[----:B------:R-:W-:Y:S02]  /*26d60*/  FSEL R10, RZ, -23, P6 ;  /* 0xc1b80000ff0a7808 */ /* 0x000fe40003000000 */
[----:B------:R-:W-:Y:S01]  /*26d70*/  I2FP.F32.S32 R9, R245 ;  /* 0x000000f500097245 */ /* 0x000fe20000201400 */
[----:B------:R-:W-:Y:S01]  /*26d80*/  STL [R1+0x1514], R119 ;  /* 0x0015147701007387 */ /* 0x000fe20000100800 */
[----:B------:R-:W-:-:S03]  /*26d90*/  FSEL R8, RZ, -23, P5 ;  /* 0xc1b80000ff087808 */ /* 0x000fc60002800000 */
[----:B------:R0:W-:Y:S01]  /*26da0*/  STL [R1+0x1518], R120 ;  /* 0x0015187801007387 */ /* 0x0001e20000100800 */
[----:B------:R-:W-:-:S03]  /*26db0*/  I2FP.F32.S32 R7, R242 ;  /* 0x000000f200077245 */ /* 0x000fc60000201400 */
[----:B------:R-:W-:Y:S01]  /*26dc0*/  STL [R1+0x1200], R243 ;  /* 0x001200f301007387 */ /* 0x000fe20000100800 */
[----:B------:R-:W-:Y:S01]  /*26dd0*/  LOP3.LUT R241, R241, 0xff800000, RZ, 0xc0, !PT ;  /* 0xff800000f1f17812 */ /* 0x000fe200078ec0ff */
[----:B------:R-:W-:Y:S02]  /*26de0*/  FFMA.FTZ R11, R11, 1.1920928955078125e-07, R12 ;  /* 0x340000000b0b7823 */ /* 0x000fe4000001000c */
[----:B------:R-:W-:Y:S01]  /*26df0*/  STL [R1+0x11f8], R246 ;  /* 0x0011f8f601007387 */ /* 0x000fe20000100800 */
[----:B------:R-:W-:-:S03]  /*26e00*/  FFMA.FTZ R9, R9, 1.1920928955078125e-07, R10 ;  /* 0x3400000009097823 */ /* 0x000fc6000001000a */
[----:B------:R-:W-:Y:S01]  /*26e10*/  STL [R1+0x11fc], R239 ;  /* 0x0011fcef01007387 */ /* 0x000fe20000100800 */
[----:B------:R-:W-:-:S03]  /*26e20*/  FFMA.FTZ R7, R7, 1.1920928955078125e-07, R8 ;  /* 0x3400000007077823 */ /* 0x000fc60000010008 */
[----:B------:R1:W-:Y:S04]  /*26e30*/  STL [R1+0x11f4], R238 ;  /* 0x0011f4ee01007387 */ /* 0x0003e80000100800 */
[----:B------:R-:W-:Y:S04]  /*26e40*/  STL [R1+0x1204], R244 ;  /* 0x001204f401007387 */ /* 0x000fe80000100800 */
[----:B------:R-:W-:Y:S04]  /*26e50*/  STL [R1+0x1208], R245 ;  /* 0x001208f501007387 */ /* 0x000fe80000100800 */
[----:B------:R-:W-:Y:S04]  /*26e60*/  STL [R1+0x120c], R242 ;  /* 0x00120cf201007387 */ /* 0x000fe80000100800 */
[----:B------:R2:W-:Y:S04]  /*26e70*/  STL [R1+0x1210], R241 ;  /* 0x001210f101007387 */ /* 0x0005e80000100800 */
[----:B------:R3:W-:Y:S01]  /*26e80*/  STL [R1+0x40c], R11 ;  /* 0x00040c0b01007387 */ /* 0x0007e20000100800 */
[----:B------:R-:W-:-:S03]  /*26e90*/  I2FP.F32.S32 R5, R241 ;  /* 0x000000f100057245 */ /* 0x000fc60000201400 */
[----:B------:R4:W-:Y:S04]  /*26ea0*/  STL [R1+0x404], R9 ;  /* 0x0004040901007387 */ /* 0x0009e80000100800 */
[----:B0-----:R-:W4:Y:S04]  /*26eb0*/  LDL.LU R120, [R1+0x858] ;  /* 0x0008580001787983 */ /* 0x001f280000300800 */
[----:B------:R0:W-:Y:S04]  /*26ec0*/  STL [R1+0x3f8], R7 ;  /* 0x0003f80701007387 */ /* 0x0001e80000100800 */
[----:B-1----:R-:W4:Y:S04]  /*26ed0*/  LDL.LU R238, [R1+0x848] ;  /* 0x0008480001ee7983 */ /* 0x002f280000300800 */
[----:B--2---:R-:W2:Y:S04]  /*26ee0*/  LDL.LU R241, [R1+0x83c] ;  /* 0x00083c0001f17983 */ /* 0x004ea80000300800 */
        /* <DEDUP_REMOVED lines=84> */
[----:B------:R-:W2:Y:S01]  /*27430*/  LDL.LU R41, [R1+0x19c] ;  /* 0x00019c0001297983 */ /* 0x000ea20000300800 */
[----:B------:R-:W-:-:S03]  /*27440*/  FMUL R125, R134, 0.25 ;  /* 0x3e800000867d7820 */ /* 0x000fc60000400000 */
[----:B------:R-:W2:Y:S04]  /*27450*/  LDL.LU R40, [R1+0x190] ;  /* 0x0001900001287983 */ /* 0x000ea80000300800 */
[----:B------:R-:W2:Y:S04]  /*27460*/  LDL.LU R39, [R1+0x18c] ;  /* 0x00018c0001277983 */ /* 0x000ea80000300800 */
[----:B------:R-:W2:Y:S04]  /*27470*/  LDL.LU R38, [R1+0x180] ;  /* 0x0001800001267983 */ /* 0x000ea80000300800 */
[----:B------:R-:W2:Y:S04]  /*27480*/  LDL.LU R37, [R1+0x17c] ;  /* 0x00017c0001257983 */ /* 0x000ea80000300800 */
[----:B------:R-:W2:Y:S01]  /*27490*/  LDL.LU R36, [R1+0x170] ;  /* 0x0001700001247983 */ /* 0x000ea20000300800 */
[----:B------:R-:W-:-:S03]  /*274a0*/  FSEL R125, R125, R134, P1 ;  /* 0x000000867d7d7208 */ /* 0x000fc60000800000 */
        /* <DEDUP_REMOVED lines=26> */
[----:B------:R-:W2:Y:S01]  /*27650*/  LDL.LU R16, [R1+0xd0] ;  /* 0x0000d00001107983 */ /* 0x000ea20000300800 */
[----:B------:R-:W-:-:S03]  /*27660*/  FSEL R6, RZ, -23, P4 ;  /* 0xc1b80000ff067808 */ /* 0x000fc60002000000 */
[----:B------:R-:W2:Y:S04]  /*27670*/  LDL.LU R15, [R1+0xcc] ;  /* 0x0000cc00010f7983 */ /* 0x000ea80000300800 */
[----:B------:R-:W2:Y:S04]  /*27680*/  LDL.LU R14, [R1+0xc0] ;  /* 0x0000c000010e7983 */ /* 0x000ea80000300800 */
[----:B------:R-:W2:Y:S04]  /*27690*/  LDL.LU R13, [R1+0xbc] ;  /* 0x0000bc00010d7983 */ /* 0x000ea80000300800 */
[----:B------:R-:W2:Y:S01]  /*276a0*/  LDL.LU R12, [R1+0xb0] ;  /* 0x0000b000010c7983 */ /* 0x000ea20000300800 */
[----:B------:R-:W-:-:S03]  /*276b0*/  FSEL R248, R248, R252, P1 ;  /* 0x000000fcf8f87208 */ /* 0x000fc60000800000 */
[----:B---3--:R-:W3:Y:S01]  /*276c0*/  LDL.LU R11, [R1+0xac] ;  /* 0x0000ac00010b7983 */ /* 0x008ee20000300800 */
[----:B------:R-:W-:-:S03]  /*276d0*/  FFMA.FTZ R252, R5, 1.1920928955078125e-07, R6 ;  /* 0x3400000005fc7823 */ /* 0x000fc60000010006 */
[----:B------:R-:W3:Y:S04]  /*276e0*/  LDL.LU R10, [R1+0xa0] ;  /* 0x0000a000010a7983 */ /* 0x000ee80000300800 */
[----:B----4-:R-:W4:Y:S04]  /*276f0*/  LDL.LU R9, [R1+0x9c] ;  /* 0x00009c0001097983 */ /* 0x010f280000300800 */
[----:B------:R-:W4:Y:S04]  /*27700*/  LDL.LU R8, [R1+0x90] ;  /* 0x0000900001087983 */ /* 0x000f280000300800 */
[----:B0-----:R-:W4:Y:S04]  /*27710*/  LDL.LU R7, [R1+0x8c] ;  /* 0x00008c0001077983 */ /* 0x001f280000300800 */
[----:B------:R-:W4:Y:S04]  /*27720*/  LDL.LU R6, [R1+0x80] ;  /* 0x0000800001067983 */ /* 0x000f280000300800 */
[----:B------:R-:W4:Y:S04]  /*27730*/  LDL.LU R5, [R1+0x7c] ;  /* 0x00007c0001057983 */ /* 0x000f280000300800 */
[----:B------:R-:W4:Y:S04]  /*27740*/  LDL.LU R249, [R1+0x68] ;  /* 0x0000680001f97983 */ /* 0x000f280000300800 */
[----:B------:R-:W4:Y:S04]  /*27750*/  LDL.LU R250, [R1+0x64] ;  /* 0x0000640001fa7983 */ /* 0x000f280000300800 */
[----:B------:R-:W4:Y:S04]  /*27760*/  LDL.LU R251, [R1+0x4c] ;  /* 0x00004c0001fb7983 */ /* 0x000f280000300800 */
[----:B------:R0:W-:Y:S04]  /*27770*/  STL [R1+0x11f0], R252 ;  /* 0x0011f0fc01007387 */ /* 0x0001e80000100800 */
[----:B0-----:R-:W3:Y:S01]  /*27780*/  LDL.LU R252, [R1+0x84c] ;  /* 0x00084c0001fc7983 */ /* 0x001ee20000300800 */
[C---:B------:R-:W-:Y:S01]  /*27790*/  FSETP.GEU.AND P6, PT, |R4|.reuse, 1.175494350822287508e-38, PT ;  /* 0x008000000400780b */ /* 0x040fe20003fce200 */
[----:B------:R-:W-:-:S12]  /*277a0*/  @P3 FMUL R4, R4, 0.25 ;  /* 0x3e80000004043820 */ /* 0x000fd80000400000 */
[----:B------:R-:W-:-:S06]  /*277b0*/  @!P6 FMUL R4, R4, 16777216 ;  /* 0x4b8000000404e820 */ /* 0x000fcc0000400000 */
[----:B------:R-:W0:Y:S01]  /*277c0*/  MUFU.RCP R4, R4 ;  /* 0x0000000400047308 */ /* 0x000e220000001000 */
[----:B------:R-:W-:Y:S01]  /*277d0*/  @!P6 FMUL R120, R120, 16777216 ;  /* 0x4b8000007878e820 */ /* 0x000fe20000400000 */
[----:B------:R-:W-:Y:S01]  /*277e0*/  @!P6 FMUL R238, R238, 16777216 ;  /* 0x4b800000eeeee820 */ /* 0x000fe20000400000 */
[----:B--2---:R-:W-:Y:S01]  /*277f0*/  @!P6 FMUL R241, R241, 16777216 ;  /* 0x4b800000f1f1e820 */ /* 0x004fe20000400000 */
[----:B------:R-:W-:Y:S01]  /*27800*/  @!P6 FMUL R243, R243, 16777216 ;  /* 0x4b800000f3f3e820 */ /* 0x000fe20000400000 */
[----:B------:R-:W-:Y:S01]  /*27810*/  @!P6 FMUL R242, R242, 16777216 ;  /* 0x4b800000f2f2e820 */ /* 0x000fe20000400000 */
[----:B------:R-:W-:Y:S01]  /*27820*/  @!P6 FMUL R244, R244, 16777216 ;  /* 0x4b800000f4f4e820 */ /* 0x000fe20000400000 */
[----:B------:R-:W-:Y:S01]  /*27830*/  @!P6 FMUL R245, R245, 16777216 ;  /* 0x4b800000f5f5e820 */ /* 0x000fe20000400000 */
[C---:B0-----:R-:W-:Y:S01]  /*27840*/  FMUL R120, R4.reuse, R120 ;  /* 0x0000007804787220 */ /* 0x041fe20000400000 */
[C---:B------:R-:W-:Y:S01]  /*27850*/  FMUL R238, R4.reuse, R238 ;  /* 0x000000ee04ee7220 */ /* 0x040fe20000400000 */
[----:B------:R-:W-:-:S03]  /*27860*/  FMUL R241, R4, R241 ;  /* 0x000000f104f17220 */ /* 0x000fc60000400000 */
[----:B------:R0:W-:Y:S01]  /*27870*/  STL [R1+0x418], R120 ;  /* 0x0004187801007387 */ /* 0x0001e20000100800 */
[----:B------:R-:W-:Y:S01]  /*27880*/  FMUL R243, R4, R243 ;  /* 0x000000f304f37220 */ /* 0x000fe20000400000 */
[----:B------:R-:W-:Y:S01]  /*27890*/  @!P6 FMUL R246, R246, 16777216 ;  /* 0x4b800000f6f6e820 */ /* 0x000fe20000400000 */
[----:B------:R-:W-:Y:S01]  /*278a0*/  @!P6 FMUL R239, R239, 16777216 ;  /* 0x4b800000efefe820 */ /* 0x000fe20000400000 */
[----:B------:R-:W-:Y:S01]  /*278b0*/  @!P6 FMUL R119, R119, 16777216 ;  /* 0x4b8000007777e820 */ /* 0x000fe20000400000 */
[----:B0-----:R-:W2:Y:S01]  /*278c0*/  LDL.LU R120, [R1+0x1518] ;  /* 0x0015180001787983 */ /* 0x001ea20000300800 */
[----:B------:R-:W-:Y:S01]  /*278d0*/  FMUL R244, R4, R244 ;  /* 0x000000f404f47220 */ /* 0x000fe20000400000 */
[----:B------:R-:W-:Y:S01]  /*278e0*/  @!P6 FMUL R118, R118, 16777216 ;  /* 0x4b8000007676e820 */ /* 0x000fe20000400000 */
[----:B------:R-:W-:Y:S01]  /*278f0*/  @!P6 FMUL R117, R117, 16777216 ;  /* 0x4b8000007575e820 */ /* 0x000fe20000400000 */
[----:B------:R-:W-:Y:S01]  /*27900*/  @!P6 FMUL R116, R116, 16777216 ;  /* 0x4b8000007474e820 */ /* 0x000fe20000400000 */
[----:B------:R-:W-:Y:S01]  /*27910*/  @!P6 FMUL R115, R115, 16777216 ;  /* 0x4b8000007373e820 */ /* 0x000fe20000400000 */
[----:B------:R-:W-:Y:S01]  /*27920*/  @!P6 FMUL R114, R114, 16777216 ;  /* 0x4b8000007272e820 */ /* 0x000fe20000400000 */
[C---:B------:R-:W-:Y:S01]  /*27930*/  FMUL R118, R4.reuse, R118 ;  /* 0x0000007604767220 */ /* 0x040fe20000400000 */
[----:B------:R-:W-:Y:S01]  /*27940*/  @!P6 FMUL R113, R113, 16777216 ;  /* 0x4b8000007171e820 */ /* 0x000fe20000400000 */
[----:B------:R-:W-:Y:S01]  /*27950*/  FMUL R117, R4, R117 ;  /* 0x0000007504757220 */ /* 0x000fe20000400000 */
[----:B------:R-:W-:Y:S01]  /*27960*/  @!P6 FMUL R112, R112, 16777216 ;  /* 0x4b8000007070e820 */ /* 0x000fe20000400000 */
[C---:B------:R-:W-:Y:S01]  /*27970*/  FMUL R116, R4.reuse, R116 ;  /* 0x0000007404747220 */ /* 0x040fe20000400000 */
[----:B------:R-:W-:Y:S01]  /*27980*/  @!P6 FMUL R111, R111, 16777216 ;  /* 0x4b8000006f6fe820 */ /* 0x000fe20000400000 */
[----:B------:R-:W-:Y:S01]  /*27990*/  FMUL R115, R4, R115 ;  /* 0x0000007304737220 */ /* 0x000fe20000400000 */
[----:B------:R-:W-:Y:S01]  /*279a0*/  @!P6 FMUL R110, R110, 16777216 ;  /* 0x4b8000006e6ee820 */ /* 0x000fe20000400000 */
[----:B------:R-:W-:Y:S01]  /*279b0*/  FMUL R114, R4, R114 ;  /* 0x0000007204727220 */ /* 0x000fe20000400000 */
[----:B------:R-:W-:Y:S01]  /*279c0*/  @!P6 FMUL R108, R108, 16777216 ;  /* 0x4b8000006c6ce820 */ /* 0x000fe20000400000 */
[C---:B------:R-:W-:Y:S01]  /*279d0*/  FMUL R113, R4.reuse, R113 ;  /* 0x0000007104717220 */ /* 0x040fe20000400000 */
[----:B------:R-:W-:Y:S01]  /*279e0*/  @!P6 FMUL R109, R109, 16777216 ;  /* 0x4b8000006d6de820 */ /* 0x000fe20000400000 */
[C---:B------:R-:W-:Y:S01]  /*279f0*/  FMUL R112, R4.reuse, R112 ;  /* 0x0000007004707220 */ /* 0x040fe20000400000 */
[----:B------:R-:W-:Y:S01]  /*27a00*/  @!P6 FMUL R107, R107, 16777216 ;  /* 0x4b8000006b6be820 */ /* 0x000fe20000400000 */
[----:B------:R-:W-:Y:S01]  /*27a10*/  FMUL R111, R4, R111 ;  /* 0x0000006f046f7220 */ /* 0x000fe20000400000 */
[----:B------:R-:W-:Y:S01]  /*27a20*/  @!P6 FMUL R106, R106, 16777216 ;  /* 0x4b8000006a6ae820 */ /* 0x000fe20000400000 */
[----:B------:R-:W-:Y:S01]  /*27a30*/  FMUL R110, R4, R110 ;  /* 0x0000006e046e7220 */ /* 0x000fe20000400000 */
[----:B------:R-:W-:Y:S01]  /*27a40*/  @!P6 FMUL R105, R105, 16777216 ;  /* 0x4b8000006969e820 */ /* 0x000fe20000400000 */
[----:B------:R-:W-:Y:S01]  /*27a50*/  @!P6 FMUL R104, R104, 16777216 ;  /* 0x4b8000006868e820 */ /* 0x000fe20000400000 */
[----:B------:R-:W-:Y:S01]  /*27a60*/  FMUL R109, R4, R109 ;  /* 0x0000006d046d7220 */ /* 0x000fe20000400000 */
        /* <DEDUP_REMOVED lines=119> */
[----:B---3--:R-:W-:-:S04]  /*281e0*/  @!P6 FMUL R252, R252, 16777216 ;  /* 0x4b800000fcfce820 */ /* 0x008fc80000400000 */
[----:B------:R-:W-:-:S05]  /*281f0*/  FMUL R252, R4, R252 ;  /* 0x000000fc04fc7220 */ /* 0x000fca0000400000 */
[----:B------:R-:W-:Y:S04]  /*28200*/  STL [R1+0x1214], R252 ;  /* 0x001214fc01007387 */ /* 0x000fe80000100800 */
[----:B------:R0:W-:Y:S04]  /*28210*/  STL [R1+0x1218], R238 ;  /* 0x001218ee01007387 */ /* 0x0001e80000100800 */
[----:B------:R1:W-:Y:S01]  /*28220*/  STL [R1+0x508], R241 ;  /* 0x000508f101007387 */ /* 0x0003e20000100800 */
[----:B0-----:R-:W-:-:S03]  /*28230*/  FMUL R238, R4, R242 ;  /* 0x000000f204ee7220 */ /* 0x001fc60000400000 */
[----:B------:R-:W-:Y:S01]  /*28240*/  STL [R1+0x1220], R243 ;  /* 0x001220f301007387 */ /* 0x000fe20000100800 */
[C---:B------:R-:W-:Y:S01]  /*28250*/  FMUL R242, R4.reuse, R245 ;  /* 0x000000f504f27220 */ /* 0x040fe20000400000 */
[C---:B-1----:R-:W-:Y:S02]  /*28260*/  FMUL R241, R4.reuse, R246 ;  /* 0x000000f604f17220 */ /* 0x042fe40000400000 */
[----:B------:R0:W-:Y:S01]  /*28270*/  STL [R1+0x504], R238 ;  /* 0x000504ee01007387 */ /* 0x0001e20000100800 */
[----:B------:R-:W-:-:S03]  /*28280*/  FMUL R252, R4, R119 ;  /* 0x0000007704fc7220 */ /* 0x000fc60000400000 */
[----:B------:R-:W-:Y:S01]  /*28290*/  STL [R1+0x1224], R244 ;  /* 0x001224f401007387 */ /* 0x000fe20000100800 */
[----:B0-----:R-:W-:-:S03]  /*282a0*/  FMUL R238, R4, R239 ;  /* 0x000000ef04ee7220 */ /* 0x001fc60000400000 */
[----:B------:R-:W-:Y:S04]  /*282b0*/  STL [R1+0x500], R242 ;  /* 0x000500f201007387 */ /* 0x000fe80000100800 */
[----:B------:R0:W-:Y:S04]  /*282c0*/  STL [R1+0x1230], R241 ;  /* 0x001230f101007387 */ /* 0x0001e80000100800 */
[----:B------:R-:W-:Y:S04]  /*282d0*/  STL [R1+0x4fc], R238 ;  /* 0x0004fcee01007387 */ /* 0x000fe80000100800 */
[----:B------:R1:W-:Y:S04]  /*282e0*/  STL [R1+0x1234], R252 ;  /* 0x001234fc01007387 */ /* 0x0003e80000100800 */
[----:B------:R-:W-:Y:S01]  /*282f0*/  STL [R1+0x4f8], R118 ;  /* 0x0004f87601007387 */ /* 0x000fe20000100800 */
[----:B0-----:R-:W-:-:S03]  /*28300*/  FMUL R241, R4, R108 ;  /* 0x0000006c04f17220 */ /* 0x001fc60000400000 */
[----:B------:R-:W-:Y:S04]  /*28310*/  STL [R1+0x4f4], R117 ;  /* 0x0004f47501007387 */ /* 0x000fe80000100800 */
[----:B------:R-:W-:Y:S01]  /*28320*/  STL [R1+0x33c], R116 ;  /* 0x00033c7401007387 */ /* 0x000fe20000100800 */
[----:B-1----:R-:W-:-:S03]  /*28330*/  FMUL R252, R4, R107 ;  /* 0x0000006b04fc7220 */ /* 0x002fc60000400000 */
[----:B------:R-:W-:Y:S04]  /*28340*/  STL [R1+0x334], R115 ;  /* 0x0003347301007387 */ /* 0x000fe80000100800 */
[----:B------:R-:W-:Y:S04]  /*28350*/  STL [R1+0x4f0], R114 ;  /* 0x0004f07201007387 */ /* 0x000fe80000100800 */
[----:B------:R-:W-:Y:S04]  /*28360*/  STL [R1+0x4ec], R113 ;  /* 0x0004ec7101007387 */ /* 0x000fe80000100800 */
[----:B------:R-:W-:Y:S04]  /*28370*/  STL [R1+0x320], R112 ;  /* 0x0003207001007387 */ /* 0x000fe80000100800 */
[----:B------:R-:W-:Y:S04]  /*28380*/  STL [R1+0x31c], R111 ;  /* 0x00031c6f01007387 */ /* 0x000fe80000100800 */
        /* <DEDUP_REMOVED lines=59> */
[----:B------:R1:W-:Y:S01]  /*28740*/  STL [R1+0x12cc], R252 ;  /* 0x0012ccfc01007387 */ /* 0x0003e20000100800 */
[----:B0-----:R-:W-:-:S03]  /*28750*/  FMUL R241, R4, R52 ;  /* 0x0000003404f17220 */ /* 0x001fc60000400000 */
[----:B------:R0:W-:Y:S01]  /*28760*/  STL [R1+0x450], R58 ;  /* 0x0004503a01007387 */ /* 0x0001e20000100800 */
[----:B------:R-:W-:-:S03]  /*28770*/  FMUL R52, R4, R50 ;  /* 0x0000003204347220 */ /* 0x000fc60000400000 */
[----:B------:R3:W-:Y:S01]  /*28780*/  STL [R1+0x44c], R57 ;  /* 0x00044c3901007387 */ /* 0x0007e20000100800 */
[----:B-1----:R-:W-:-:S03]  /*28790*/  FMUL R252, R4, R51 ;  /* 0x0000003304fc7220 */ /* 0x002fc60000400000 */
[----:B------:R1:W-:Y:S01]  /*287a0*/  STL [R1+0x284], R56 ;  /* 0x0002843801007387 */ /* 0x0003e20000100800 */
[C---:B------:R-:W-:Y:S01]  /*287b0*/  FMUL R51, R4.reuse, R49 ;  /* 0x0000003104337220 */ /* 0x040fe20000400000 */
[C---:B------:R-:W-:Y:S02]  /*287c0*/  FMUL R50, R4.reuse, R48 ;  /* 0x0000003004327220 */ /* 0x040fe40000400000 */
[----:B------:R2:W-:Y:S01]  /*287d0*/  STL [R1+0x280], R55 ;  /* 0x0002803701007387 */ /* 0x0005e20000100800 */
[----:B------:R-:W-:-:S03]  /*287e0*/  FMUL R49, R4, R47 ;  /* 0x0000002f04317220 */ /* 0x000fc60000400000 */
[----:B------:R2:W-:Y:S01]  /*287f0*/  STL [R1+0x438], R54 ;  /* 0x0004383601007387 */ /* 0x0005e20000100800 */
[----:B------:R-:W-:-:S03]  /*28800*/  FMUL R48, R4, R46 ;  /* 0x0000002e04307220 */ /* 0x000fc60000400000 */
[----:B------:R-:W-:Y:S01]  /*28810*/  STL [R1+0x12d8], R241 ;  /* 0x0012d8f101007387 */ /* 0x000fe20000100800 */
[----:B------:R-:W-:-:S03]  /*28820*/  FMUL R47, R4, R45 ;  /* 0x0000002d042f7220 */ /* 0x000fc60000400000 */
[----:B------:R2:W-:Y:S01]  /*28830*/  STL [R1+0x434], R53 ;  /* 0x0004343501007387 */ /* 0x0005e20000100800 */
[----:B------:R-:W-:-:S03]  /*28840*/  FMUL R46, R4, R44 ;  /* 0x0000002c042e7220 */ /* 0x000fc60000400000 */
[----:B------:R-:W-:Y:S01]  /*28850*/  STL [R1+0x12dc], R252 ;  /* 0x0012dcfc01007387 */ /* 0x000fe20000100800 */
[----:B------:R-:W-:-:S03]  /*28860*/  FMUL R45, R4, R43 ;  /* 0x0000002b042d7220 */ /* 0x000fc60000400000 */
[----:B------:R2:W-:Y:S01]  /*28870*/  STL [R1+0x430], R52 ;  /* 0x0004303401007387 */ /* 0x0005e20000100800 */
        /* <DEDUP_REMOVED lines=16> */
[----:B------:R-:W-:Y:S01]  /*28980*/  @!P6 FMUL R30, R30, 16777216 ;  /* 0x4b8000001e1ee820 */ /* 0x000fe20000400000 */
[C---:B------:R-:W-:Y:S02]  /*28990*/  FMUL R36, R4.reuse, R34 ;  /* 0x0000002204247220 */ /* 0x040fe40000400000 */
[----:B------:R2:W-:Y:S01]  /*289a0*/  STL [R1+0x3fc], R43 ;  /* 0x0003fc2b01007387 */ /* 0x0005e20000100800 */
[----:B------:R-:W-:Y:S01]  /*289b0*/  @!P6 FMUL R29, R29, 16777216 ;  /* 0x4b8000001d1de820 */ /* 0x000fe20000400000 */
[----:B------:R-:W-:Y:S02]  /*289c0*/  FMUL R35, R4, R33 ;  /* 0x0000002104237220 */ /* 0x000fe40000400000 */
[----:B------:R2:W-:Y:S01]  /*289d0*/  STL [R1+0x25c], R42 ;  /* 0x00025c2a01007387 */ /* 0x0005e20000100800 */
[----:B------:R-:W-:Y:S01]  /*289e0*/  @!P6 FMUL R28, R28, 16777216 ;  /* 0x4b8000001c1ce820 */ /* 0x000fe20000400000 */
[----:B------:R-:W-:-:S02]  /*289f0*/  FMUL R34, R4, R32 ;  /* 0x0000002004227220 */ /* 0x000fc40000400000 */
[----:B------:R2:W-:Y:S01]  /*28a00*/  STL [R1+0x258], R41 ;  /* 0x0002582901007387 */ /* 0x0005e20000100800 */
[----:B------:R-:W-:Y:S01]  /*28a10*/  @!P6 FMUL R27, R27, 16777216 ;  /* 0x4b8000001b1be820 */ /* 0x000fe20000400000 */
[----:B------:R-:W-:Y:S02]  /*28a20*/  FMUL R33, R4, R31 ;  /* 0x0000001f04217220 */ /* 0x000fe40000400000 */
[----:B------:R2:W-:Y:S01]  /*28a30*/  STL [R1+0x3e0], R40 ;  /* 0x0003e02801007387 */ /* 0x0005e20000100800 */
[----:B------:R-:W-:Y:S01]  /*28a40*/  @!P6 FMUL R26, R26, 16777216 ;  /* 0x4b8000001a1ae820 */ /* 0x000fe20000400000 */
[C---:B------:R-:W-:Y:S02]  /*28a50*/  FMUL R32, R4.reuse, R30 ;  /* 0x0000001e04207220 */ /* 0x040fe40000400000 */
[----:B------:R2:W-:Y:S01]  /*28a60*/  STL [R1+0x3dc], R39 ;  /* 0x0003dc2701007387 */ /* 0x0005e20000100800 */
[----:B------:R-:W-:Y:S01]  /*28a70*/  @!P6 FMUL R25, R25, 16777216 ;  /* 0x4b8000001919e820 */ /* 0x000fe20000400000 */
[----:B------:R-:W-:-:S02]  /*28a80*/  FMUL R31, R4, R29 ;  /* 0x0000001d041f7220 */ /* 0x000fc40000400000 */
        /* <DEDUP_REMOVED lines=45> */
[----:B------:R-:W-:Y:S01]  /*28d60*/  STL [R1+0x374], R23 ;  /* 0x0003741701007387 */ /* 0x000fe20000100800 */
[----:B----4-:R-:W-:Y:S01]  /*28d70*/  @!P6 FMUL R9, R9, 16777216 ;  /* 0x4b8000000909e820 */ /* 0x010fe20000400000 */
[----:B------:R-:W-:Y:S02]  /*28d80*/  FMUL R15, R4, R13 ;  /* 0x0000000d040f7220 */ /* 0x000fe40000400000 */
[----:B------:R-:W-:Y:S01]  /*28d90*/  STL [R1+0x20c], R22 ;  /* 0x00020c1601007387 */ /* 0x000fe20000100800 */
[----:B------:R-:W-:Y:S01]  /*28da0*/  @!P6 FMUL R8, R8, 16777216 ;  /* 0x4b8000000808e820 */ /* 0x000fe20000400000 */
[C---:B------:R-:W-:Y:S02]  /*28db0*/  FMUL R14, R4.reuse, R12 ;  /* 0x0000000c040e7220 */ /* 0x040fe40000400000 */
[----:B------:R-:W-:Y:S01]  /*28dc0*/  STL [R1+0x208], R21 ;  /* 0x0002081501007387 */ /* 0x000fe20000100800 */
[----:B------:R-:W-:Y:S01]  /*28dd0*/  @!P6 FMUL R7, R7, 16777216 ;  /* 0x4b8000000707e820 */ /* 0x000fe20000400000 */
[----:B------:R-:W-:-:S02]  /*28de0*/  FMUL R13, R4, R11 ;  /* 0x0000000b040d7220 */ /* 0x000fc40000400000 */
[----:B------:R-:W-:Y:S01]  /*28df0*/  STL [R1+0x35c], R20 ;  /* 0x00035c1401007387 */ /* 0x000fe20000100800 */
[----:B------:R-:W-:Y:S01]  /*28e00*/  @!P6 FMUL R6, R6, 16777216 ;  /* 0x4b8000000606e820 */ /* 0x000fe20000400000 */
[C---:B------:R-:W-:Y:S02]  /*28e10*/  FMUL R12, R4.reuse, R10 ;  /* 0x0000000a040c7220 */ /* 0x040fe40000400000 */
[----:B------:R-:W-:Y:S01]  /*28e20*/  STL [R1+0x354], R19 ;  /* 0x0003541301007387 */ /* 0x000fe20000100800 */
[----:B------:R-:W-:Y:S01]  /*28e30*/  @!P6 FMUL R5, R5, 16777216 ;  /* 0x4b8000000505e820 */ /* 0x000fe20000400000 */
[C---:B------:R-:W-:Y:S02]  /*28e40*/  FMUL R11, R4.reuse, R9 ;  /* 0x00000009040b7220 */ /* 0x040fe40000400000 */
[----:B------:R-:W-:Y:S01]  /*28e50*/  STL [R1+0x1fc], R18 ;  /* 0x0001fc1201007387 */ /* 0x000fe20000100800 */
[----:B------:R-:W-:Y:S01]  /*28e60*/  @!P6 FMUL R249, R249, 16777216 ;  /* 0x4b800000f9f9e820 */ /* 0x000fe20000400000 */
[----:B------:R-:W-:-:S02]  /*28e70*/  FMUL R10, R4, R8 ;  /* 0x00000008040a7220 */ /* 0x000fc40000400000 */
[----:B------:R-:W-:Y:S01]  /*28e80*/  STL [R1+0x1e0], R17 ;  /* 0x0001e01101007387 */ /* 0x000fe20000100800 */
[----:B------:R-:W-:-:S03]  /*28e90*/  FMUL R9, R4, R7 ;  /* 0x0000000704097220 */ /* 0x000fc60000400000 */
[----:B------:R-:W-:Y:S01]  /*28ea0*/  STL [R1+0x328], R16 ;  /* 0x0003281001007387 */ /* 0x000fe20000100800 */
[----:B------:R-:W-:Y:S01]  /*28eb0*/  @!P6 FMUL R250, R250, 16777216 ;  /* 0x4b800000fafae820 */ /* 0x000fe20000400000 */
[C---:B------:R-:W-:Y:S02]  /*28ec0*/  FMUL R8, R4.reuse, R6 ;  /* 0x0000000604087220 */ /* 0x040fe40000400000 */
[----:B------:R-:W-:Y:S01]  /*28ed0*/  STL [R1+0x324], R15 ;  /* 0x0003240f01007387 */ /* 0x000fe20000100800 */
[----:B------:R-:W-:-:S03]  /*28ee0*/  FMUL R7, R4, R5 ;  /* 0x0000000504077220 */ /* 0x000fc60000400000 */
[----:B------:R-:W-:Y:S01]  /*28ef0*/  STL [R1+0x1bc], R14 ;  /* 0x0001bc0e01007387 */ /* 0x000fe20000100800 */
[----:B------:R-:W-:Y:S01]  /*28f00*/  @!P6 FMUL R251, R251, 16777216 ;  /* 0x4b800000fbfbe820 */ /* 0x000fe20000400000 */
[C---:B------:R-:W-:Y:S02]  /*28f10*/  FMUL R6, R4.reuse, R249 ;  /* 0x000000f904067220 */ /* 0x040fe40000400000 */
[----:B------:R-:W-:Y:S01]  /*28f20*/  STL [R1+0x1b0], R13 ;  /* 0x0001b00d01007387 */ /* 0x000fe20000100800 */
[----:B------:R-:W-:-:S03]  /*28f30*/  FMUL R5, R4, R250 ;  /* 0x000000fa04057220 */ /* 0x000fc60000400000 */
[----:B------:R-:W-:Y:S04]  /*28f40*/  STL [R1+0x30c], R12 ;  /* 0x00030c0c01007387 */ /* 0x000fe80000100800 */
[----:B------:R-:W-:Y:S01]  /*28f50*/  STL [R1+0x304], R11 ;  /* 0x0003040b01007387 */ /* 0x000fe20000100800 */
[----:B------:R-:W-:-:S03]  /*28f60*/  FMUL R4, R4, R251 ;  /* 0x000000fb04047220 */ /* 0x000fc60000400000 */
[----:B------:R-:W-:Y:S04]  /*28f70*/  STL [R1+0x180], R10 ;  /* 0x0001800a01007387 */ /* 0x000fe80000100800 */
[----:B------:R-:W-:Y:S04]  /*28f80*/  STL [R1+0x170], R9 ;  /* 0x0001700901007387 */ /* 0x000fe80000100800 */
[----:B------:R-:W-:Y:S04]  /*28f90*/  STL [R1+0x2e8], R8 ;  /* 0x0002e80801007387 */ /* 0x000fe80000100800 */
[----:B------:R-:W-:Y:S04]  /*28fa0*/  STL [R1+0x2e0], R7 ;  /* 0x0002e00701007387 */ /* 0x000fe80000100800 */
[----:B------:R-:W-:Y:S04]  /*28fb0*/  STL [R1+0x14c], R6 ;  /* 0x00014c0601007387 */ /* 0x000fe80000100800 */
[----:B------:R-:W4:Y:S04]  /*28fc0*/  LDL.LU R119, [R1+0x85c] ;  /* 0x00085c0001777983 */ /* 0x000f280000300800 */
[----:B------:R-:W-:Y:S04]  /*28fd0*/  STL [R1+0x140], R5 ;  /* 0x0001400501007387 */ /* 0x000fe80000100800 */
[----:B------:R-:W4:Y:S04]  /*28fe0*/  LDL.LU R246, [R1+0x854] ;  /* 0x0008540001f67983 */ /* 0x000f280000300800 */
[----:B------:R2:W-:Y:S04]  /*28ff0*/  STL [R1+0x2d4], R4 ;  /* 0x0002d40401007387 */ /* 0x0005e80000100800 */
        /* <DEDUP_REMOVED lines=66> */
[----:B0-----:R-:W4:Y:S04]  /*29420*/  LDL.LU R58, [R1+0x638] ;  /* 0x00063800013a7983 */ /* 0x001f280000300800 */
[----:B---3--:R-:W3:Y:S04]  /*29430*/  LDL.LU R57, [R1+0x62c] ;  /* 0x00062c0001397983 */ /* 0x008ee80000300800 */
[----:B-1----:R-:W3:Y:S04]  /*29440*/  LDL.LU R56, [R1+0x628] ;  /* 0x0006280001387983 */ /* 0x002ee80000300800 */
        /* <DEDUP_REMOVED lines=40> */
[----:B------:R-:W-:-:S03]  /*296d0*/  FSETP.GEU.AND P4, PT, |R0|, 1.175494350822287508e-38, PT ;  /* 0x008000000000780b */ /* 0x000fc60003f8e200 */
[----:B------:R-:W2:Y:S04]  /*296e0*/  LDL.LU R22, [R1+0xd8] ;  /* 0x0000d80001167983 */ /* 0x000ea80000300800 */
[----:B------:R-:W2:Y:S04]  /*296f0*/  LDL.LU R21, [R1+0xd4] ;  /* 0x0000d40001157983 */ /* 0x000ea80000300800 */
[----:B------:R-:W2:Y:S01]  /*29700*/  LDL.LU R20, [R1+0xc8] ;  /* 0x0000c80001147983 */ /* 0x000ea20000300800 */
[----:B------:R-:W-:-:S03]  /*29710*/  @P2 FMUL R0, R0, 0.25 ;  /* 0x3e80000000002820 */ /* 0x000fc60000400000 */
[----:B------:R-:W2:Y:S04]  /*29720*/  LDL.LU R19, [R1+0xc4] ;  /* 0x0000c40001137983 */ /* 0x000ea80000300800 */
[----:B------:R-:W2:Y:S04]  /*29730*/  LDL.LU R18, [R1+0xb8] ;  /* 0x0000b80001127983 */ /* 0x000ea80000300800 */
[----:B------:R-:W2:Y:S01]  /*29740*/  LDL.LU R17, [R1+0xb4] ;  /* 0x0000b40001117983 */ /* 0x000ea20000300800 */
[----:B------:R-:W-:-:S03]  /*29750*/  @!P4 FMUL R0, R0, 16777216 ;  /* 0x4b8000000000c820 */ /* 0x000fc60000400000 */
[----:B------:R-:W2:Y:S04]  /*29760*/  LDL.LU R16, [R1+0xa8] ;  /* 0x0000a80001107983 */ /* 0x000ea80000300800 */
[----:B------:R-:W2:Y:S04]  /*29770*/  LDL.LU R15, [R1+0xa4] ;  /* 0x0000a400010f7983 */ /* 0x000ea80000300800 */
[----:B------:R-:W2:Y:S01]  /*29780*/  LDL.LU R14, [R1+0x98] ;  /* 0x00009800010e7983 */ /* 0x000ea20000300800 */
[----:B------:R-:W0:Y:S03]  /*29790*/  MUFU.RCP R0, R0 ;  /* 0x0000000000007308 */ /* 0x000e260000001000 */
[----:B------:R-:W2:Y:S04]  /*297a0*/  LDL.LU R13, [R1+0x94] ;  /* 0x00009400010d7983 */ /* 0x000ea80000300800 */
[----:B------:R-:W2:Y:S04]  /*297b0*/  LDL.LU R12, [R1+0x88] ;  /* 0x00008800010c7983 */ /* 0x000ea80000300800 */
[----:B------:R-:W2:Y:S04]  /*297c0*/  LDL.LU R11, [R1+0x84] ;  /* 0x00008400010b7983 */ /* 0x000ea80000300800 */
[----:B------:R-:W2:Y:S04]  /*297d0*/  LDL.LU R8, [R1+0x74] ;  /* 0x0000740001087983 */ /* 0x000ea80000300800 */
[----:B------:R-:W2:Y:S04]  /*297e0*/  LDL.LU R7, [R1+0x6c] ;  /* 0x00006c0001077983 */ /* 0x000ea80000300800 */
[----:B------:R-:W2:Y:S04]  /*297f0*/  LDL.LU R249, [R1+0x60] ;  /* 0x0000600001f97983 */ /* 0x000ea80000300800 */
[----:B------:R-:W2:Y:S01]  /*29800*/  LDL.LU R250, [R1+0x5c] ;  /* 0x00005c0001fa7983 */ /* 0x000ea20000300800 */
[----:B----4-:R-:W-:-:S03]  /*29810*/  @!P4 FMUL R119, R119, 16777216 ;  /* 0x4b8000007777c820 */ /* 0x010fc60000400000 */
[----:B------:R-:W4:Y:S01]  /*29820*/  LDL.LU R251, [R1+0x50] ;  /* 0x0000500001fb7983 */ /* 0x000f220000300800 */
[----:B------:R-:W-:Y:S01]  /*29830*/  @!P4 FMUL R246, R246, 16777216 ;  /* 0x4b800000f6f6c820 */ /* 0x000fe20000400000 */
[----:B------:R-:W-:Y:S01]  /*29840*/  @!P4 FMUL R239, R239, 16777216 ;  /* 0x4b800000efefc820 */ /* 0x000fe20000400000 */
[C---:B0-----:R-:W-:Y:S02]  /*29850*/  FMUL R119, R0.reuse, R119 ;  /* 0x0000007700777220 */ /* 0x041fe40000400000 */
[----:B------:R-:W-:Y:S01]  /*29860*/  FMUL R246, R0, R246 ;  /* 0x000000f600f67220 */ /* 0x000fe20000400000 */
[----:B------:R-:W-:Y:S01]  /*29870*/  @!P4 FMUL R118, R118, 16777216 ;  /* 0x4b8000007676c820 */ /* 0x000fe20000400000 */
[----:B------:R-:W-:Y:S01]  /*29880*/  FMUL R239, R0, R239 ;  /* 0x000000ef00ef7220 */ /* 0x000fe20000400000 */
[----:B------:R-:W-:Y:S01]  /*29890*/  @!P4 FMUL R245, R245, 16777216 ;  /* 0x4b800000f5f5c820 */ /* 0x000fe20000400000 */
[----:B------:R0:W-:Y:S01]  /*298a0*/  STL [R1+0x2c8], R119 ;  /* 0x0002c87701007387 */ /* 0x0001e20000100800 */
[----:B------:R-:W-:Y:S01]  /*298b0*/  @!P4 FMUL R117, R117, 16777216 ;  /* 0x4b8000007575c820 */ /* 0x000fe20000400000 */
[----:B------:R-:W-:Y:S01]  /*298c0*/  @!P4 FMUL R242, R242, 16777216 ;  /* 0x4b800000f2f2c820 */ /* 0x000fe20000400000 */
[C---:B------:R-:W-:Y:S01]  /*298d0*/  FMUL R245, R0.reuse, R245 ;  /* 0x000000f500f57220 */ /* 0x040fe20000400000 */
[----:B0-----:R-:W4:Y:S04]  /*298e0*/  LDL.LU R119, [R1+0x1514] ;  /* 0x0015140001777983 */ /* 0x001f280000300800 */
[----:B------:R0:W-:Y:S01]  /*298f0*/  STL [R1+0x121c], R246 ;  /* 0x00121cf601007387 */ /* 0x0001e20000100800 */
[----:B------:R-:W-:-:S03]  /*29900*/  FMUL R242, R0, R242 ;  /* 0x000000f200f27220 */ /* 0x000fc60000400000 */
[----:B------:R1:W-:Y:S01]  /*29910*/  STL [R1+0x1228], R239 ;  /* 0x001228ef01007387 */ /* 0x0003e20000100800 */
[----:B------:R-:W-:Y:S01]  /*29920*/  @!P4 FMUL R116, R116, 16777216 ;  /* 0x4b8000007474c820 */ /* 0x000fe20000400000 */
[C---:B0-----:R-:W-:Y:S02]  /*29930*/  FMUL R246, R0.reuse, R118 ;  /* 0x0000007600f67220 */ /* 0x041fe40000400000 */
[----:B------:R-:W4:Y:S01]  /*29940*/  LDL.LU R118, [R1+0x1510] ;  /* 0x0015100001767983 */ /* 0x000f220000300800 */
[----:B-1----:R-:W-:-:S03]  /*29950*/  FMUL R239, R0, R117 ;  /* 0x0000007500ef7220 */ /* 0x002fc60000400000 */
[----:B------:R-:W4:Y:S01]  /*29960*/  LDL.LU R117, [R1+0x150c] ;  /* 0x00150c0001757983 */ /* 0x000f220000300800 */
[----:B------:R-:W-:Y:S01]  /*29970*/  @!P4 FMUL R238, R238, 16777216 ;  /* 0x4b800000eeeec820 */ /* 0x000fe20000400000 */
[----:B------:R-:W-:Y:S02]  /*29980*/  @!P4 FMUL R115, R115, 16777216 ;  /* 0x4b8000007373c820 */ /* 0x000fe40000400000 */
[----:B------:R0:W-:Y:S04]  /*29990*/  STL [R1+0x4a8], R246 ;  /* 0x0004a8f601007387 */ /* 0x0001e80000100800 */
[----:B------:R-:W-:Y:S01]  /*299a0*/  STL [R1+0x122c], R245 ;  /* 0x00122cf501007387 */ /* 0x000fe20000100800 */
[----:B------:R-:W-:-:S03]  /*299b0*/  @!P4 FMUL R114, R114, 16777216 ;  /* 0x4b8000007272c820 */ /* 0x000fc60000400000 */
[----:B------:R1:W-:Y:S01]  /*299c0*/  STL [R1+0x4a4], R239 ;  /* 0x0004a4ef01007387 */ /* 0x0003e20000100800 */
[----:B------:R-:W-:-:S03]  /*299d0*/  FMUL R238, R0, R238 ;  /* 0x000000ee00ee7220 */ /* 0x000fc60000400000 */
[----:B------:R1:W-:Y:S01]  /*299e0*/  STL [R1+0x1238], R242 ;  /* 0x001238f201007387 */ /* 0x0003e20000100800 */
[----:B------:R-:W-:Y:S01]  /*299f0*/  @!P4 FMUL R113, R113, 16777216 ;  /* 0x4b8000007171c820 */ /* 0x000fe20000400000 */
[----:B------:R-:W-:Y:S01]  /*29a00*/  @!P4 FMUL R243, R243, 16777216 ;  /* 0x4b800000f3f3c820 */ /* 0x000fe20000400000 */
[C---:B0-----:R-:W-:Y:S01]  /*29a10*/  FMUL R246, R0.reuse, R114 ;  /* 0x0000007200f67220 */ /* 0x041fe20000400000 */
[C---:B-1----:R-:W-:Y:S01]  /*29a20*/  FMUL R239, R0.reuse, R115 ;  /* 0x0000007300ef7220 */ /* 0x042fe20000400000 */
[----:B------:R-:W-:Y:S02]  /*29a30*/  FMUL R242, R0, R116 ;  /* 0x0000007400f27220 */ /* 0x000fe40000400000 */
[----:B------:R-:W4:Y:S01]  /*29a40*/  LDL.LU R116, [R1+0x1508] ;  /* 0x0015080001747983 */ /* 0x000f220000300800 */
[----:B------:R-:W-:-:S03]  /*29a50*/  @!P4 FMUL R112, R112, 16777216 ;  /* 0x4b8000007070c820 */ /* 0x000fc60000400000 */
[----:B------:R-:W4:Y:S01]  /*29a60*/  LDL.LU R115, [R1+0x1504] ;  /* 0x0015040001737983 */ /* 0x000f220000300800 */
[----:B------:R-:W-:-:S03]  /*29a70*/  @!P4 FMUL R244, R244, 16777216 ;  /* 0x4b800000f4f4c820 */ /* 0x000fc60000400000 */
[----:B------:R-:W-:Y:S01]  /*29a80*/  STL [R1+0x4a0], R242 ;  /* 0x0004a0f201007387 */ /* 0x000fe20000100800 */
[----:B------:R-:W-:-:S03]  /*29a90*/  FMUL R243, R0, R243 ;  /* 0x000000f300f37220 */ /* 0x000fc60000400000 */
[----:B------:R0:W-:Y:S01]  /*29aa0*/  STL [R1+0x123c], R238 ;  /* 0x00123cee01007387 */ /* 0x0001e20000100800 */
[----:B------:R-:W-:-:S03]  /*29ab0*/  @!P4 FMUL R111, R111, 16777216 ;  /* 0x4b8000006f6fc820 */ /* 0x000fc60000400000 */
[----:B------:R1:W-:Y:S01]  /*29ac0*/  STL [R1+0x49c], R239 ;  /* 0x00049cef01007387 */ /* 0x0003e20000100800 */
[----:B------:R-:W-:-:S03]  /*29ad0*/  FMUL R244, R0, R244 ;  /* 0x000000f400f47220 */ /* 0x000fc60000400000 */
[----:B------:R-:W4:Y:S01]  /*29ae0*/  LDL.LU R114, [R1+0x1500] ;  /* 0x0015000001727983 */ /* 0x000f220000300800 */
[----:B0-----:R-:W-:-:S03]  /*29af0*/  FMUL R238, R0, R112 ;  /* 0x0000007000ee7220 */ /* 0x001fc60000400000 */
[----:B------:R-:W-:Y:S01]  /*29b00*/  STL [R1+0x1240], R246 ;  /* 0x001240f601007387 */ /* 0x000fe20000100800 */
[----:B-1----:R-:W-:Y:S01]  /*29b10*/  FMUL R239, R0, R113 ;  /* 0x0000007100ef7220 */ /* 0x002fe20000400000 */
[----:B------:R-:W-:Y:S02]  /*29b20*/  @!P4 FMUL R110, R110, 16777216 ;  /* 0x4b8000006e6ec820 */ /* 0x000fe40000400000 */
[----:B------:R-:W4:Y:S04]  /*29b30*/  LDL.LU R113, [R1+0x14fc] ;  /* 0x0014fc0001717983 */ /* 0x000f280000300800 */
[----:B------:R-:W4:Y:S01]  /*29b40*/  LDL.LU R112, [R1+0x14f8] ;  /* 0x0014f80001707983 */ /* 0x000f220000300800 */
[----:B------:R-:W-:-:S03]  /*29b50*/  @!P4 FMUL R109, R109, 16777216 ;  /* 0x4b8000006d6dc820 */ /* 0x000fc60000400000 */
[----:B------:R0:W-:Y:S04]  /*29b60*/  STL [R1+0x488], R239 ;  /* 0x000488ef01007387 */ /* 0x0001e80000100800 */
[----:B------:R-:W-:Y:S04]  /*29b70*/  STL [R1+0x1244], R243 ;  /* 0x001244f301007387 */ /* 0x000fe80000100800 */
[----:B------:R1:W-:Y:S01]  /*29b80*/  STL [R1+0x484], R238 ;  /* 0x000484ee01007387 */ /* 0x0003e20000100800 */
[----:B0-----:R-:W-:-:S03]  /*29b90*/  FMUL R239, R0, R111 ;  /* 0x0000006f00ef7220 */ /* 0x001fc60000400000 */
[----:B------:R-:W-:Y:S01]  /*29ba0*/  STL [R1+0x1248], R244 ;  /* 0x001248f401007387 */ /* 0x000fe20000100800 */
[----:B------:R-:W-:-:S03]  /*29bb0*/  @!P4 FMUL R108, R108, 16777216 ;  /* 0x4b8000006c6cc820 */ /* 0x000fc60000400000 */
[----:B------:R-:W4:Y:S01]  /*29bc0*/  LDL.LU R111, [R1+0x14f4] ;  /* 0x0014f400016f7983 */ /* 0x000f220000300800 */
[----:B-1----:R-:W-:-:S03]  /*29bd0*/  FMUL R238, R0, R110 ;  /* 0x0000006e00ee7220 */ /* 0x002fc60000400000 */
[----:B------:R-:W4:Y:S01]  /*29be0*/  LDL.LU R110, [R1+0x14f0] ;  /* 0x0014f000016e7983 */ /* 0x000f220000300800 */
[----:B------:R-:W-:-:S03]  /*29bf0*/  @!P4 FMUL R107, R107, 16777216 ;  /* 0x4b8000006b6bc820 */ /* 0x000fc60000400000 */
[----:B------:R0:W-:Y:S01]  /*29c00*/  STL [R1+0x480], R239 ;  /* 0x000480ef01007387 */ /* 0x0001e20000100800 */
[----:B------:R-:W-:Y:S01]  /*29c10*/  FMUL R245, R0, R108 ;  /* 0x0000006c00f57220 */ /* 0x000fe20000400000 */
[----:B------:R-:W-:Y:S01]  /*29c20*/  @!P4 FMUL R106, R106, 16777216 ;  /* 0x4b8000006a6ac820 */ /* 0x000fe20000400000 */
[----:B------:R-:W-:Y:S01]  /*29c30*/  @!P4 FMUL R105, R105, 16777216 ;  /* 0x4b8000006969c820 */ /* 0x000fe20000400000 */
[----:B0-----:R-:W-:Y:S02]  /*29c40*/  FMUL R239, R0, R109 ;  /* 0x0000006d00ef7220 */ /* 0x001fe40000400000 */
[----:B------:R-:W4:Y:S04]  /*29c50*/  LDL.LU R109, [R1+0x14ec] ;  /* 0x0014ec00016d7983 */ /* 0x000f280000300800 */
[----:B------:R0:W-:Y:S04]  /*29c60*/  STL [R1+0x47c], R238 ;  /* 0x00047cee01007387 */ /* 0x0001e80000100800 */
[----:B------:R1:W-:Y:S01]  /*29c70*/  STL [R1+0x124c], R239 ;  /* 0x00124cef01007387 */ /* 0x0003e20000100800 */
[----:B------:R-:W-:-:S03]  /*29c80*/  @!P4 FMUL R104, R104, 16777216 ;  /* 0x4b8000006868c820 */ /* 0x000fc60000400000 */
[----:B------:R-:W4:Y:S01]  /*29c90*/  LDL.LU R108, [R1+0x14e8] ;  /* 0x0014e800016c7983 */ /* 0x000f220000300800 */
[----:B0-----:R-:W-:-:S03]  /*29ca0*/  FMUL R238, R0, R106 ;  /* 0x0000006a00ee7220 */ /* 0x001fc60000400000 */
[----:B------:R-:W-:Y:S01]  /*29cb0*/  STL [R1+0x1258], R245 ;  /* 0x001258f501007387 */ /* 0x000fe20000100800 */
[----:B-1----:R-:W-:-:S03]  /*29cc0*/  FMUL R239, R0, R107 ;  /* 0x0000006b00ef7220 */ /* 0x002fc60000400000 */
[----:B------:R-:W4:Y:S01]  /*29cd0*/  LDL.LU R107, [R1+0x14e4] ;  /* 0x0014e400016b7983 */ /* 0x000f220000300800 */
[----:B------:R-:W-:-:S03]  /*29ce0*/  FMUL R242, R0, R105 ;  /* 0x0000006900f27220 */ /* 0x000fc60000400000 */
[----:B------:R-:W4:Y:S01]  /*29cf0*/  LDL.LU R106, [R1+0x14e0] ;  /* 0x0014e000016a7983 */ /* 0x000f220000300800 */
[----:B------:R-:W-:-:S03]  /*29d00*/  @!P4 FMUL R103, R103, 16777216 ;  /* 0x4b8000006767c820 */ /* 0x000fc60000400000 */
[----:B------:R0:W-:Y:S04]  /*29d10*/  STL [R1+0x468], R239 ;  /* 0x000468ef01007387 */ /* 0x0001e80000100800 */
[----:B------:R-:W4:Y:S01]  /*29d20*/  LDL.LU R105, [R1+0x14dc] ;  /* 0x0014dc0001697983 */ /* 0x000f220000300800 */
[----:B------:R-:W-:-:S03]  /*29d30*/  @!P4 FMUL R102, R102, 16777216 ;  /* 0x4b8000006666c820 */ /* 0x000fc60000400000 */
[----:B------:R1:W-:Y:S01]  /*29d40*/  STL [R1+0x464], R238 ;  /* 0x000464ee01007387 */ /* 0x0003e20000100800 */
[----:B------:R-:W-:Y:S01]  /*29d50*/  @!P4 FMUL R101, R101, 16777216 ;  /* 0x4b8000006565c820 */ /* 0x000fe20000400000 */
[----:B0-----:R-:W-:Y:S02]  /*29d60*/  FMUL R239, R0, R103 ;  /* 0x0000006700ef7220 */ /* 0x001fe40000400000 */
[----:B------:R-:W-:Y:S01]  /*29d70*/  STL [R1+0x125c], R242 ;  /* 0x00125cf201007387 */ /* 0x000fe20000100800 */
[----:B------:R-:W-:Y:S01]  /*29d80*/  @!P4 FMUL R100, R100, 16777216 ;  /* 0x4b8000006464c820 */ /* 0x000fe20000400000 */
[C---:B-1----:R-:W-:Y:S02]  /*29d90*/  FMUL R238, R0.reuse, R104 ;  /* 0x0000006800ee7220 */ /* 0x042fe40000400000 */
[----:B------:R-:W4:Y:S01]  /*29da0*/  LDL.LU R104, [R1+0x14d8] ;  /* 0x0014d80001687983 */ /* 0x000f220000300800 */
[----:B------:R-:W-:-:S03]  /*29db0*/  FMUL R246, R0, R101 ;  /* 0x0000006500f67220 */ /* 0x000fc60000400000 */
[----:B------:R0:W-:Y:S01]  /*29dc0*/  STL [R1+0x1260], R238 ;  /* 0x001260ee01007387 */ /* 0x0001e20000100800 */
[----:B------:R-:W-:Y:S01]  /*29dd0*/  @!P4 FMUL R99, R99, 16777216 ;  /* 0x4b8000006363c820 */ /* 0x000fe20000400000 */
[----:B------:R-:W-:Y:S02]  /*29de0*/  FMUL R243, R0, R100 ;  /* 0x0000006400f37220 */ /* 0x000fe40000400000 */
[----:B------:R-:W4:Y:S01]  /*29df0*/  LDL.LU R103, [R1+0x14d4] ;  /* 0x0014d40001677983 */ /* 0x000f220000300800 */
[----:B------:R-:W-:Y:S01]  /*29e00*/  @!P4 FMUL R98, R98, 16777216 ;  /* 0x4b8000006262c820 */ /* 0x000fe20000400000 */
[----:B0-----:R-:W-:Y:S02]  /*29e10*/  FMUL R238, R0, R102 ;  /* 0x0000006600ee7220 */ /* 0x001fe40000400000 */
[----:B------:R-:W4:Y:S01]  /*29e20*/  LDL.LU R102, [R1+0x14d0] ;  /* 0x0014d00001667983 */ /* 0x000f220000300800 */
[----:B------:R-:W-:-:S03]  /*29e30*/  @!P4 FMUL R97, R97, 16777216 ;  /* 0x4b8000006161c820 */ /* 0x000fc60000400000 */
[----:B------:R0:W-:Y:S04]  /*29e40*/  STL [R1+0x460], R239 ;  /* 0x000460ef01007387 */ /* 0x0001e80000100800 */
[----:B------:R-:W4:Y:S01]  /*29e50*/  LDL.LU R101, [R1+0x14cc] ;  /* 0x0014cc0001657983 */ /* 0x000f220000300800 */
[----:B------:R-:W-:-:S03]  /*29e60*/  @!P4 FMUL R96, R96, 16777216 ;  /* 0x4b8000006060c820 */ /* 0x000fc60000400000 */
[----:B------:R1:W-:Y:S01]  /*29e70*/  STL [R1+0x45c], R238 ;  /* 0x00045cee01007387 */ /* 0x0003e20000100800 */
[----:B0-----:R-:W-:-:S03]  /*29e80*/  FMUL R239, R0, R99 ;  /* 0x0000006300ef7220 */ /* 0x001fc60000400000 */
[----:B------:R-:W-:Y:S01]  /*29e90*/  STL [R1+0x1264], R246 ;  /* 0x001264f601007387 */ /* 0x000fe20000100800 */
[----:B------:R-:W-:-:S03]  /*29ea0*/  FMUL R244, R0, R97 ;  /* 0x0000006100f47220 */ /* 0x000fc60000400000 */
[----:B------:R-:W4:Y:S01]  /*29eb0*/  LDL.LU R100, [R1+0x14c8] ;  /* 0x0014c80001647983 */ /* 0x000f220000300800 */
[----:B-1----:R-:W-:-:S03]  /*29ec0*/  FMUL R238, R0, R98 ;  /* 0x0000006200ee7220 */ /* 0x002fc60000400000 */
[----:B------:R-:W-:Y:S04]  /*29ed0*/  STL [R1+0x1268], R243 ;  /* 0x001268f301007387 */ /* 0x000fe80000100800 */
[----:B------:R-:W4:Y:S04]  /*29ee0*/  LDL.LU R99, [R1+0x14c4] ;  /* 0x0014c40001637983 */ /* 0x000f280000300800 */
[----:B------:R-:W4:Y:S01]  /*29ef0*/  LDL.LU R98, [R1+0x14c0] ;  /* 0x0014c00001627983 */ /* 0x000f220000300800 */
[----:B------:R-:W-:-:S03]  /*29f00*/  @!P4 FMUL R95, R95, 16777216 ;  /* 0x4b8000005f5fc820 */ /* 0x000fc60000400000 */
[----:B------:R0:W-:Y:S01]  /*29f10*/  STL [R1+0x448], R239 ;  /* 0x000448ef01007387 */ /* 0x0001e20000100800 */
[----:B------:R-:W-:-:S03]  /*29f20*/  @!P4 FMUL R94, R94, 16777216 ;  /* 0x4b8000005e5ec820 */ /* 0x000fc60000400000 */
[----:B------:R-:W4:Y:S01]  /*29f30*/  LDL.LU R97, [R1+0x14bc] ;  /* 0x0014bc0001617983 */ /* 0x000f220000300800 */
[----:B------:R-:W-:-:S03]  /*29f40*/  @!P4 FMUL R93, R93, 16777216 ;  /* 0x4b8000005d5dc820 */ /* 0x000fc60000400000 */
[----:B------:R1:W-:Y:S01]  /*29f50*/  STL [R1+0x444], R238 ;  /* 0x000444ee01007387 */ /* 0x0003e20000100800 */
[----:B0-----:R-:W-:-:S03]  /*29f60*/  FMUL R239, R0, R96 ;  /* 0x0000006000ef7220 */ /* 0x001fc60000400000 */
[----:B------:R-:W-:Y:S01]  /*29f70*/  STL [R1+0x126c], R244 ;  /* 0x00126cf401007387 */ /* 0x000fe20000100800 */
[----:B------:R-:W-:-:S03]  /*29f80*/  @!P4 FMUL R92, R92, 16777216 ;  /* 0x4b8000005c5cc820 */ /* 0x000fc60000400000 */
[----:B------:R-:W4:Y:S04]  /*29f90*/  LDL.LU R96, [R1+0x14b8] ;  /* 0x0014b80001607983 */ /* 0x000f280000300800 */
[----:B------:R0:W-:Y:S01]  /*29fa0*/  STL [R1+0x1278], R239 ;  /* 0x001278ef01007387 */ /* 0x0001e20000100800 */
[C---:B-1----:R-:W-:Y:S01]  /*29fb0*/  FMUL R238, R0.reuse, R94 ;  /* 0x0000005e00ee7220 */ /* 0x042fe20000400000 */
[C---:B------:R-:W-:Y:S01]  /*29fc0*/  FMUL R245, R0.reuse, R93 ;  /* 0x0000005d00f57220 */ /* 0x040fe20000400000 */
[----:B------:R-:W-:Y:S01]  /*29fd0*/  @!P4 FMUL R91, R91, 16777216 ;  /* 0x4b8000005b5bc820 */ /* 0x000fe20000400000 */
[C---:B------:R-:W-:Y:S01]  /*29fe0*/  FMUL R242, R0.reuse, R92 ;  /* 0x0000005c00f27220 */ /* 0x040fe20000400000 */
[----:B0-----:R-:W-:Y:S02]  /*29ff0*/  FMUL R239, R0, R95 ;  /* 0x0000005f00ef7220 */ /* 0x001fe40000400000 */
[----:B------:R-:W4:Y:S01]  /*2a000*/  LDL.LU R95, [R1+0x14b4] ;  /* 0x0014b400015f7983 */ /* 0x000f220000300800 */
[----:B------:R-:W-:-:S03]  /*2a010*/  @!P4 FMUL R90, R90, 16777216 ;  /* 0x4b8000005a5ac820 */ /* 0x000fc60000400000 */
[----:B------:R-:W4:Y:S04]  /*2a020*/  LDL.LU R94, [R1+0x14b0] ;  /* 0x0014b000015e7983 */ /* 0x000f280000300800 */
[----:B------:R0:W-:Y:S04]  /*2a030*/  STL [R1+0x440], R239 ;  /* 0x000440ef01007387 */ /* 0x0001e80000100800 */
[----:B------:R-:W4:Y:S01]  /*2a040*/  LDL.LU R93, [R1+0x14ac] ;  /* 0x0014ac00015d7983 */ /* 0x000f220000300800 */
[----:B------:R-:W-:-:S03]  /*2a050*/  @!P4 FMUL R89, R89, 16777216 ;  /* 0x4b8000005959c820 */ /* 0x000fc60000400000 */
[----:B------:R1:W-:Y:S04]  /*2a060*/  STL [R1+0x43c], R238 ;  /* 0x00043cee01007387 */ /* 0x0003e80000100800 */
[----:B------:R-:W-:Y:S01]  /*2a070*/  STL [R1+0x127c], R245 ;  /* 0x00127cf501007387 */ /* 0x000fe20000100800 */
[----:B0-----:R-:W-:-:S03]  /*2a080*/  FMUL R239, R0, R90 ;  /* 0x0000005a00ef7220 */ /* 0x001fc60000400000 */
[----:B------:R-:W4:Y:S01]  /*2a090*/  LDL.LU R92, [R1+0x14a8] ;  /* 0x0014a800015c7983 */ /* 0x000f220000300800 */
[----:B-1----:R-:W-:-:S03]  /*2a0a0*/  FMUL R238, R0, R91 ;  /* 0x0000005b00ee7220 */ /* 0x002fc60000400000 */
[----:B------:R-:W-:Y:S01]  /*2a0b0*/  STL [R1+0x1280], R242 ;  /* 0x001280f201007387 */ /* 0x000fe20000100800 */
[----:B------:R-:W-:-:S03]  /*2a0c0*/  @!P4 FMUL R88, R88, 16777216 ;  /* 0x4b8000005858c820 */ /* 0x000fc60000400000 */
[----:B------:R-:W4:Y:S01]  /*2a0d0*/  LDL.LU R91, [R1+0x14a4] ;  /* 0x0014a400015b7983 */ /* 0x000f220000300800 */
[----:B------:R-:W-:-:S03]  /*2a0e0*/  @!P4 FMUL R87, R87, 16777216 ;  /* 0x4b8000005757c820 */ /* 0x000fc60000400000 */
[----:B------:R-:W4:Y:S01]  /*2a0f0*/  LDL.LU R90, [R1+0x14a0] ;  /* 0x0014a000015a7983 */ /* 0x000f220000300800 */
[----:B------:R-:W-:-:S03]  /*2a100*/  FMUL R246, R0, R88 ;  /* 0x0000005800f67220 */ /* 0x000fc60000400000 */
[----:B------:R0:W-:Y:S01]  /*2a110*/  STL [R1+0x428], R238 ;  /* 0x000428ee01007387 */ /* 0x0001e20000100800 */
[----:B------:R-:W-:Y:S01]  /*2a120*/  @!P4 FMUL R86, R86, 16777216 ;  /* 0x4b8000005656c820 */ /* 0x000fe20000400000 */
[----:B------:R-:W-:Y:S01]  /*2a130*/  @!P4 FMUL R85, R85, 16777216 ;  /* 0x4b8000005555c820 */ /* 0x000fe20000400000 */
[----:B------:R-:W-:Y:S01]  /*2a140*/  @!P4 FMUL R84, R84, 16777216 ;  /* 0x4b8000005454c820 */ /* 0x000fe20000400000 */
[C---:B0-----:R-:W-:Y:S02]  /*2a150*/  FMUL R238, R0.reuse, R89 ;  /* 0x0000005900ee7220 */ /* 0x041fe40000400000 */
[----:B------:R-:W4:Y:S04]  /*2a160*/  LDL.LU R89, [R1+0x149c] ;  /* 0x00149c0001597983 */ /* 0x000f280000300800 */
[----:B------:R0:W-:Y:S01]  /*2a170*/  STL [R1+0x424], R239 ;  /* 0x000424ef01007387 */ /* 0x0001e20000100800 */
[----:B------:R-:W-:-:S03]  /*2a180*/  FMUL R243, R0, R85 ;  /* 0x0000005500f37220 */ /* 0x000fc60000400000 */
[----:B------:R1:W-:Y:S01]  /*2a190*/  STL [R1+0x1284], R238 ;  /* 0x001284ee01007387 */ /* 0x0003e20000100800 */
[----:B------:R-:W-:-:S03]  /*2a1a0*/  @!P4 FMUL R83, R83, 16777216 ;  /* 0x4b8000005353c820 */ /* 0x000fc60000400000 */
[----:B------:R-:W4:Y:S01]  /*2a1b0*/  LDL.LU R88, [R1+0x1498] ;  /* 0x0014980001587983 */ /* 0x000f220000300800 */
[----:B0-----:R-:W-:-:S03]  /*2a1c0*/  FMUL R239, R0, R87 ;  /* 0x0000005700ef7220 */ /* 0x001fc60000400000 */
[----:B------:R-:W-:Y:S01]  /*2a1d0*/  STL [R1+0x1288], R246 ;  /* 0x001288f601007387 */ /* 0x000fe20000100800 */
[----:B-1----:R-:W-:-:S03]  /*2a1e0*/  FMUL R238, R0, R86 ;  /* 0x0000005600ee7220 */ /* 0x002fc60000400000 */
[----:B------:R-:W4:Y:S01]  /*2a1f0*/  LDL.LU R87, [R1+0x1494] ;  /* 0x0014940001577983 */ /* 0x000f220000300800 */
[----:B------:R-:W-:Y:S01]  /*2a200*/  FMUL R244, R0, R84 ;  /* 0x0000005400f47220 */ /* 0x000fe20000400000 */
[----:B------:R-:W-:Y:S02]  /*2a210*/  @!P4 FMUL R82, R82, 16777216 ;  /* 0x4b8000005252c820 */ /* 0x000fe40000400000 */
[----:B------:R-:W4:Y:S04]  /*2a220*/  LDL.LU R86, [R1+0x1490] ;  /* 0x0014900001567983 */ /* 0x000f280000300800 */
[----:B------:R0:W-:Y:S04]  /*2a230*/  STL [R1+0x420], R239 ;  /* 0x000420ef01007387 */ /* 0x0001e80000100800 */
[----:B------:R-:W4:Y:S01]  /*2a240*/  LDL.LU R85, [R1+0x148c] ;  /* 0x00148c0001557983 */ /* 0x000f220000300800 */
[----:B------:R-:W-:-:S03]  /*2a250*/  @!P4 FMUL R81, R81, 16777216 ;  /* 0x4b8000005151c820 */ /* 0x000fc60000400000 */
[----:B------:R1:W-:Y:S01]  /*2a260*/  STL [R1+0x41c], R238 ;  /* 0x00041cee01007387 */ /* 0x0003e20000100800 */
[----:B0-----:R-:W-:-:S03]  /*2a270*/  FMUL R239, R0, R83 ;  /* 0x0000005300ef7220 */ /* 0x001fc60000400000 */
[----:B------:R-:W-:Y:S04]  /*2a280*/  STL [R1+0x128c], R243 ;  /* 0x00128cf301007387 */ /* 0x000fe80000100800 */
[----:B------:R-:W4:Y:S01]  /*2a290*/  LDL.LU R84, [R1+0x1488] ;  /* 0x0014880001547983 */ /* 0x000f220000300800 */
[----:B-1----:R-:W-:-:S03]  /*2a2a0*/  FMUL R238, R0, R82 ;  /* 0x0000005200ee7220 */ /* 0x002fc60000400000 */
[----:B------:R-:W-:Y:S01]  /*2a2b0*/  STL [R1+0x1298], R244 ;  /* 0x001298f401007387 */ /* 0x000fe20000100800 */
[----:B------:R-:W-:-:S03]  /*2a2c0*/  @!P4 FMUL R80, R80, 16777216 ;  /* 0x4b8000005050c820 */ /* 0x000fc60000400000 */
[----:B------:R-:W4:Y:S04]  /*2a2d0*/  LDL.LU R83, [R1+0x1484] ;  /* 0x0014840001537983 */ /* 0x000f280000300800 */
        /* <DEDUP_REMOVED lines=85> */
[----:B---3--:R-:W-:Y:S01]  /*2a830*/  @!P4 FMUL R57, R57, 16777216 ;  /* 0x4b8000003939c820 */ /* 0x008fe20000400000 */
[----:B------:R-:W-:Y:S01]  /*2a840*/  @!P4 FMUL R56, R56, 16777216 ;  /* 0x4b8000003838c820 */ /* 0x000fe20000400000 */
[C---:B0-----:R-:W-:Y:S02]  /*2a850*/  FMUL R238, R0.reuse, R61 ;  /* 0x0000003d00ee7220 */ /* 0x041fe40000400000 */
[----:B------:R-:W3:Y:S04]  /*2a860*/  LDL.LU R61, [R1+0x142c] ;  /* 0x00142c00013d7983 */ /* 0x000ee80000300800 */
[----:B------:R0:W-:Y:S01]  /*2a870*/  STL [R1+0x384], R239 ;  /* 0x000384ef01007387 */ /* 0x0001e20000100800 */
[----:B------:R-:W-:-:S03]  /*2a880*/  FMUL R243, R0, R57 ;  /* 0x0000003900f37220 */ /* 0x000fc60000400000 */
[----:B------:R1:W-:Y:S01]  /*2a890*/  STL [R1+0x12d4], R238 ;  /* 0x0012d4ee01007387 */ /* 0x0003e20000100800 */
[----:B--2---:R-:W-:-:S03]  /*2a8a0*/  @!P4 FMUL R55, R55, 16777216 ;  /* 0x4b8000003737c820 */ /* 0x004fc60000400000 */
[----:B------:R-:W2:Y:S01]  /*2a8b0*/  LDL.LU R60, [R1+0x1428] ;  /* 0x00142800013c7983 */ /* 0x000ea20000300800 */
[----:B0-----:R-:W-:-:S03]  /*2a8c0*/  FMUL R239, R0, R59 ;  /* 0x0000003b00ef7220 */ /* 0x001fc60000400000 */
[----:B------:R-:W-:Y:S01]  /*2a8d0*/  STL [R1+0x12e0], R246 ;  /* 0x0012e0f601007387 */ /* 0x000fe20000100800 */
[----:B-1----:R-:W-:-:S03]  /*2a8e0*/  FMUL R238, R0, R58 ;  /* 0x0000003a00ee7220 */ /* 0x002fc60000400000 */
[----:B------:R-:W3:Y:S01]  /*2a8f0*/  LDL.LU R59, [R1+0x1424] ;  /* 0x00142400013b7983 */ /* 0x000ee20000300800 */
[----:B------:R-:W-:Y:S01]  /*2a900*/  FMUL R244, R0, R56 ;  /* 0x0000003800f47220 */ /* 0x000fe20000400000 */
[----:B------:R-:W-:Y:S02]  /*2a910*/  @!P4 FMUL R54, R54, 16777216 ;  /* 0x4b8000003636c820 */ /* 0x000fe40000400000 */
[----:B------:R-:W2:Y:S04]  /*2a920*/  LDL.LU R58, [R1+0x1420] ;  /* 0x00142000013a7983 */ /* 0x000ea80000300800 */
[----:B------:R0:W-:Y:S04]  /*2a930*/  STL [R1+0x350], R239 ;  /* 0x000350ef01007387 */ /* 0x0001e80000100800 */
[----:B------:R-:W3:Y:S01]  /*2a940*/  LDL.LU R57, [R1+0x141c] ;  /* 0x00141c0001397983 */ /* 0x000ee20000300800 */
[----:B------:R-:W-:-:S03]  /*2a950*/  @!P4 FMUL R53, R53, 16777216 ;  /* 0x4b8000003535c820 */ /* 0x000fc60000400000 */
[----:B------:R1:W-:Y:S01]  /*2a960*/  STL [R1+0x34c], R238 ;  /* 0x00034cee01007387 */ /* 0x0003e20000100800 */
[----:B0-----:R-:W-:-:S03]  /*2a970*/  FMUL R239, R0, R55 ;  /* 0x0000003700ef7220 */ /* 0x001fc60000400000 */
[----:B------:R-:W-:Y:S04]  /*2a980*/  STL [R1+0x12e4], R243 ;  /* 0x0012e4f301007387 */ /* 0x000fe80000100800 */
[----:B------:R-:W2:Y:S01]  /*2a990*/  LDL.LU R56, [R1+0x1418] ;  /* 0x0014180001387983 */ /* 0x000ea20000300800 */
[----:B-1----:R-:W-:-:S03]  /*2a9a0*/  FMUL R238, R0, R54 ;  /* 0x0000003600ee7220 */ /* 0x002fc60000400000 */
[----:B------:R-:W-:Y:S01]  /*2a9b0*/  STL [R1+0x12e8], R244 ;  /* 0x0012e8f401007387 */ /* 0x000fe20000100800 */
[----:B------:R-:W-:-:S03]  /*2a9c0*/  @!P4 FMUL R52, R52, 16777216 ;  /* 0x4b8000003434c820 */ /* 0x000fc60000400000 */
[----:B------:R-:W3:Y:S04]  /*2a9d0*/  LDL.LU R55, [R1+0x1414] ;  /* 0x0014140001377983 */ /* 0x000ee80000300800 */
[----:B------:R-:W2:Y:S01]  /*2a9e0*/  LDL.LU R54, [R1+0x1410] ;  /* 0x0014100001367983 */ /* 0x000ea20000300800 */
[----:B------:R-:W-:-:S03]  /*2a9f0*/  @!P4 FMUL R51, R51, 16777216 ;  /* 0x4b8000003333c820 */ /* 0x000fc60000400000 */
[----:B------:R0:W-:Y:S01]  /*2aa00*/  STL [R1+0x340], R239 ;  /* 0x000340ef01007387 */ /* 0x0001e20000100800 */
[----:B------:R-:W-:Y:S01]  /*2aa10*/  FMUL R245, R0, R52 ;  /* 0x0000003400f57220 */ /* 0x000fe20000400000 */
[----:B------:R-:W-:Y:S01]  /*2aa20*/  @!P4 FMUL R50, R50, 16777216 ;  /* 0x4b8000003232c820 */ /* 0x000fe20000400000 */
[----:B------:R-:W-:Y:S01]  /*2aa30*/  @!P4 FMUL R49, R49, 16777216 ;  /* 0x4b8000003131c820 */ /* 0x000fe20000400000 */
[----:B0-----:R-:W-:Y:S02]  /*2aa40*/  FMUL R239, R0, R53 ;  /* 0x0000003500ef7220 */ /* 0x001fe40000400000 */
[----:B------:R-:W2:Y:S04]  /*2aa50*/  LDL.LU R53, [R1+0x140c] ;  /* 0x00140c0001357983 */ /* 0x000ea80000300800 */
[----:B------:R0:W-:Y:S04]  /*2aa60*/  STL [R1+0x338], R238 ;  /* 0x000338ee01007387 */ /* 0x0001e80000100800 */
[----:B------:R1:W-:Y:S01]  /*2aa70*/  STL [R1+0x12ec], R239 ;  /* 0x0012ecef01007387 */ /* 0x0003e20000100800 */
[----:B------:R-:W-:-:S03]  /*2aa80*/  @!P4 FMUL R48, R48, 16777216 ;  /* 0x4b8000003030c820 */ /* 0x000fc60000400000 */
[----:B------:R-:W2:Y:S01]  /*2aa90*/  LDL.LU R52, [R1+0x1408] ;  /* 0x0014080001347983 */ /* 0x000ea20000300800 */
[----:B0-----:R-:W-:-:S03]  /*2aaa0*/  FMUL R238, R0, R50 ;  /* 0x0000003200ee7220 */ /* 0x001fc60000400000 */
[----:B------:R-:W-:Y:S01]  /*2aab0*/  STL [R1+0x12f0], R245 ;  /* 0x0012f0f501007387 */ /* 0x000fe20000100800 */
[----:B-1----:R-:W-:-:S03]  /*2aac0*/  FMUL R239, R0, R51 ;  /* 0x0000003300ef7220 */ /* 0x002fc60000400000 */
[----:B------:R-:W2:Y:S01]  /*2aad0*/  LDL.LU R51, [R1+0x1404] ;  /* 0x0014040001337983 */ /* 0x000ea20000300800 */
[----:B------:R-:W-:-:S03]  /*2aae0*/  FMUL R242, R0, R49 ;  /* 0x0000003100f27220 */ /* 0x000fc60000400000 */
[----:B------:R-:W2:Y:S01]  /*2aaf0*/  LDL.LU R50, [R1+0x1400] ;  /* 0x0014000001327983 */ /* 0x000ea20000300800 */
[----:B------:R-:W-:-:S03]  /*2ab00*/  @!P4 FMUL R47, R47, 16777216 ;  /* 0x4b8000002f2fc820 */ /* 0x000fc60000400000 */
[----:B------:R0:W-:Y:S01]  /*2ab10*/  STL [R1+0x300], R239 ;  /* 0x000300ef01007387 */ /* 0x0001e20000100800 */
[----:B------:R-:W-:-:S03]  /*2ab20*/  @!P4 FMUL R241, R241, 16777216 ;  /* 0x4b800000f1f1c820 */ /* 0x000fc60000400000 */
[----:B------:R-:W2:Y:S01]  /*2ab30*/  LDL.LU R49, [R1+0x13fc] ;  /* 0x0013fc0001317983 */ /* 0x000ea20000300800 */
[----:B------:R-:W-:-:S03]  /*2ab40*/  @!P4 FMUL R46, R46, 16777216 ;  /* 0x4b8000002e2ec820 */ /* 0x000fc60000400000 */
[----:B------:R1:W-:Y:S01]  /*2ab50*/  STL [R1+0x2fc], R238 ;  /* 0x0002fcee01007387 */ /* 0x0003e20000100800 */
[----:B------:R-:W-:Y:S01]  /*2ab60*/  @!P4 FMUL R252, R252, 16777216 ;  /* 0x4b800000fcfcc820 */ /* 0x000fe20000400000 */
[C---:B0-----:R-:W-:Y:S02]  /*2ab70*/  FMUL R239, R0.reuse, R47 ;  /* 0x0000002f00ef7220 */ /* 0x041fe40000400000 */
[----:B------:R-:W-:Y:S01]  /*2ab80*/  STL [R1+0x12f4], R242 ;  /* 0x0012f4f201007387 */ /* 0x000fe20000100800 */
[C---:B------:R-:W-:Y:S01]  /*2ab90*/  FMUL R241, R0.reuse, R241 ;  /* 0x000000f100f17220 */ /* 0x040fe20000400000 */
[C---:B-1----:R-:W-:Y:S02]  /*2aba0*/  FMUL R238, R0.reuse, R48 ;  /* 0x0000003000ee7220 */ /* 0x042fe40000400000 */
[----:B------:R-:W3:Y:S01]  /*2abb0*/  LDL.LU R48, [R1+0x13f8] ;  /* 0x0013f80001307983 */ /* 0x000ee20000300800 */
[----:B------:R-:W-:Y:S01]  /*2abc0*/  @!P4 FMUL R45, R45, 16777216 ;  /* 0x4b8000002d2dc820 */ /* 0x000fe20000400000 */
[----:B------:R-:W-:-:S02]  /*2abd0*/  FMUL R252, R0, R252 ;  /* 0x000000fc00fc7220 */ /* 0x000fc40000400000 */
[----:B------:R0:W-:Y:S01]  /*2abe0*/  STL [R1+0x12f8], R238 ;  /* 0x0012f8ee01007387 */ /* 0x0001e20000100800 */
[----:B------:R-:W-:Y:S01]  /*2abf0*/  @!P4 FMUL R44, R44, 16777216 ;  /* 0x4b8000002c2cc820 */ /* 0x000fe20000400000 */
[----:B------:R-:W-:Y:S02]  /*2ac00*/  @!P4 FMUL R43, R43, 16777216 ;  /* 0x4b8000002b2bc820 */ /* 0x000fe40000400000 */
[----:B------:R-:W2:Y:S01]  /*2ac10*/  LDL.LU R47, [R1+0x13f4] ;  /* 0x0013f400012f7983 */ /* 0x000ea20000300800 */
[----:B------:R-:W-:Y:S01]  /*2ac20*/  @!P4 FMUL R42, R42, 16777216 ;  /* 0x4b8000002a2ac820 */ /* 0x000fe20000400000 */
[C---:B0-----:R-:W-:Y:S02]  /*2ac30*/  FMUL R238, R0.reuse, R46 ;  /* 0x0000002e00ee7220 */ /* 0x041fe40000400000 */
[----:B------:R-:W3:Y:S04]  /*2ac40*/  LDL.LU R46, [R1+0x13f0] ;  /* 0x0013f000012e7983 */ /* 0x000ee80000300800 */
[----:B------:R0:W-:Y:S01]  /*2ac50*/  STL [R1+0x2f0], R239 ;  /* 0x0002f0ef01007387 */ /* 0x0001e20000100800 */
[----:B------:R-:W-:-:S03]  /*2ac60*/  FMUL R246, R0, R43 ;  /* 0x0000002b00f67220 */ /* 0x000fc60000400000 */
[----:B------:R-:W-:Y:S01]  /*2ac70*/  STL [R1+0x12fc], R241 ;  /* 0x0012fcf101007387 */ /* 0x000fe20000100800 */
[----:B------:R-:W-:-:S03]  /*2ac80*/  @!P4 FMUL R41, R41, 16777216 ;  /* 0x4b8000002929c820 */ /* 0x000fc60000400000 */
[----:B------:R1:W-:Y:S01]  /*2ac90*/  STL [R1+0x1f8], R238 ;  /* 0x0001f8ee01007387 */ /* 0x0003e20000100800 */
[----:B0-----:R-:W-:-:S03]  /*2aca0*/  FMUL R239, R0, R45 ;  /* 0x0000002d00ef7220 */ /* 0x001fc60000400000 */
[----:B------:R-:W-:Y:S01]  /*2acb0*/  STL [R1+0x1300], R252 ;  /* 0x001300fc01007387 */ /* 0x000fe20000100800 */
[----:B------:R-:W-:-:S03]  /*2acc0*/  FMUL R243, R0, R42 ;  /* 0x0000002a00f37220 */ /* 0x000fc60000400000 */
[----:B------:R-:W3:Y:S01]  /*2acd0*/  LDL.LU R45, [R1+0x13ec] ;  /* 0x0013ec00012d7983 */ /* 0x000ee20000300800 */
[----:B-1----:R-:W-:-:S03]  /*2ace0*/  FMUL R238, R0, R44 ;  /* 0x0000002c00ee7220 */ /* 0x002fc60000400000 */
[----:B------:R-:W3:Y:S01]  /*2acf0*/  LDL.LU R44, [R1+0x13e8] ;  /* 0x0013e800012c7983 */ /* 0x000ee20000300800 */
[----:B------:R-:W-:-:S03]  /*2ad00*/  @!P4 FMUL R40, R40, 16777216 ;  /* 0x4b8000002828c820 */ /* 0x000fc60000400000 */
[----:B------:R0:W-:Y:S01]  /*2ad10*/  STL [R1+0x1d4], R239 ;  /* 0x0001d4ef01007387 */ /* 0x0001e20000100800 */
[----:B------:R-:W-:-:S03]  /*2ad20*/  @!P4 FMUL R39, R39, 16777216 ;  /* 0x4b8000002727c820 */ /* 0x000fc60000400000 */
[----:B------:R-:W3:Y:S01]  /*2ad30*/  LDL.LU R43, [R1+0x13e4] ;  /* 0x0013e400012b7983 */ /* 0x000ee20000300800 */
[----:B------:R-:W-:-:S03]  /*2ad40*/  @!P4 FMUL R38, R38, 16777216 ;  /* 0x4b8000002626c820 */ /* 0x000fc60000400000 */
[----:B------:R1:W-:Y:S01]  /*2ad50*/  STL [R1+0x1c8], R238 ;  /* 0x0001c8ee01007387 */ /* 0x0003e20000100800 */
[----:B0-----:R-:W-:-:S03]  /*2ad60*/  FMUL R239, R0, R41 ;  /* 0x0000002900ef7220 */ /* 0x001fc60000400000 */
[----:B------:R-:W-:Y:S01]  /*2ad70*/  STL [R1+0x1304], R246 ;  /* 0x001304f601007387 */ /* 0x000fe20000100800 */
[----:B------:R-:W-:-:S03]  /*2ad80*/  FMUL R244, R0, R39 ;  /* 0x0000002700f47220 */ /* 0x000fc60000400000 */
[----:B------:R-:W3:Y:S01]  /*2ad90*/  LDL.LU R42, [R1+0x13e0] ;  /* 0x0013e000012a7983 */ /* 0x000ee20000300800 */
[----:B-1----:R-:W-:-:S03]  /*2ada0*/  FMUL R238, R0, R40 ;  /* 0x0000002800ee7220 */ /* 0x002fc60000400000 */
[----:B------:R-:W-:Y:S04]  /*2adb0*/  STL [R1+0x1308], R243 ;  /* 0x001308f301007387 */ /* 0x000fe80000100800 */
[----:B------:R-:W3:Y:S04]  /*2adc0*/  LDL.LU R41, [R1+0x13dc] ;  /* 0x0013dc0001297983 */ /* 0x000ee80000300800 */
[----:B------:R-:W2:Y:S01]  /*2add0*/  LDL.LU R40, [R1+0x13d8] ;  /* 0x0013d80001287983 */ /* 0x000ea20000300800 */
        /* <DEDUP_REMOVED lines=8> */
[----:B------:R-:W-:-:S03]  /*2ae60*/  @!P4 FMUL R34, R34, 16777216 ;  /* 0x4b8000002222c820 */ /* 0x000fc60000400000 */
[----:B------:R-:W2:Y:S04]  /*2ae70*/  LDL.LU R38, [R1+0x13d0] ;  /* 0x0013d00001267983 */ /* 0x000ea80000300800 */
[----:B------:R0:W-:Y:S01]  /*2ae80*/  STL [R1+0x1310], R239 ;  /* 0x001310ef01007387 */ /* 0x0001e20000100800 */
[C---:B-1----:R-:W-:Y:S01]  /*2ae90*/  FMUL R238, R0.reuse, R36 ;  /* 0x0000002400ee7220 */ /* 0x042fe20000400000 */
[C---:B------:R-:W-:Y:S01]  /*2aea0*/  FMUL R245, R0.reuse, R35 ;  /* 0x0000002300f57220 */ /* 0x040fe20000400000 */
[----:B------:R-:W-:Y:S01]  /*2aeb0*/  @!P4 FMUL R33, R33, 16777216 ;  /* 0x4b8000002121c820 */ /* 0x000fe20000400000 */
[C---:B------:R-:W-:Y:S01]  /*2aec0*/  FMUL R242, R0.reuse, R34 ;  /* 0x0000002200f27220 */ /* 0x040fe20000400000 */
[----:B0-----:R-:W-:Y:S02]  /*2aed0*/  FMUL R239, R0, R37 ;  /* 0x0000002500ef7220 */ /* 0x001fe40000400000 */
[----:B------:R-:W2:Y:S01]  /*2aee0*/  LDL.LU R37, [R1+0x13cc] ;  /* 0x0013cc0001257983 */ /* 0x000ea20000300800 */
[----:B------:R-:W-:-:S03]  /*2aef0*/  @!P4 FMUL R32, R32, 16777216 ;  /* 0x4b8000002020c820 */ /* 0x000fc60000400000 */
[----:B------:R-:W2:Y:S04]  /*2af00*/  LDL.LU R36, [R1+0x13c8] ;  /* 0x0013c80001247983 */ /* 0x000ea80000300800 */
[----:B------:R0:W-:Y:S04]  /*2af10*/  STL [R1+0x194], R239 ;  /* 0x000194ef01007387 */ /* 0x0001e80000100800 */
[----:B------:R-:W2:Y:S01]  /*2af20*/  LDL.LU R35, [R1+0x13c4] ;  /* 0x0013c40001237983 */ /* 0x000ea20000300800 */
[----:B------:R-:W-:-:S03]  /*2af30*/  @!P4 FMUL R31, R31, 16777216 ;  /* 0x4b8000001f1fc820 */ /* 0x000fc60000400000 */
[----:B------:R1:W-:Y:S04]  /*2af40*/  STL [R1+0x188], R238 ;  /* 0x000188ee01007387 */ /* 0x0003e80000100800 */
[----:B------:R-:W-:Y:S01]  /*2af50*/  STL [R1+0x1314], R245 ;  /* 0x001314f501007387 */ /* 0x000fe20000100800 */
[----:B0-----:R-:W-:-:S03]  /*2af60*/  FMUL R239, R0, R32 ;  /* 0x0000002000ef7220 */ /* 0x001fc60000400000 */
[----:B------:R-:W2:Y:S01]  /*2af70*/  LDL.LU R34, [R1+0x13c0] ;  /* 0x0013c00001227983 */ /* 0x000ea20000300800 */
[----:B-1----:R-:W-:-:S03]  /*2af80*/  FMUL R238, R0, R33 ;  /* 0x0000002100ee7220 */ /* 0x002fc60000400000 */
[----:B------:R-:W-:Y:S01]  /*2af90*/  STL [R1+0x1318], R242 ;  /* 0x001318f201007387 */ /* 0x000fe20000100800 */
[----:B------:R-:W-:-:S03]  /*2afa0*/  @!P4 FMUL R30, R30, 16777216 ;  /* 0x4b8000001e1ec820 */ /* 0x000fc60000400000 */
[----:B------:R-:W2:Y:S01]  /*2afb0*/  LDL.LU R33, [R1+0x13bc] ;  /* 0x0013bc0001217983 */ /* 0x000ea20000300800 */
[----:B------:R-:W-:-:S03]  /*2afc0*/  @!P4 FMUL R29, R29, 16777216 ;  /* 0x4b8000001d1dc820 */ /* 0x000fc60000400000 */
[----:B------:R-:W3:Y:S01]  /*2afd0*/  LDL.LU R32, [R1+0x13b8] ;  /* 0x0013b80001207983 */ /* 0x000ee20000300800 */
[----:B------:R-:W-:-:S03]  /*2afe0*/  FMUL R241, R0, R30 ;  /* 0x0000001e00f17220 */ /* 0x000fc60000400000 */
[----:B------:R0:W-:Y:S01]  /*2aff0*/  STL [R1+0x184], R238 ;  /* 0x000184ee01007387 */ /* 0x0001e20000100800 */
[----:B------:R-:W-:Y:S01]  /*2b000*/  @!P4 FMUL R28, R28, 16777216 ;  /* 0x4b8000001c1cc820 */ /* 0x000fe20000400000 */
[----:B------:R-:W-:Y:S01]  /*2b010*/  @!P4 FMUL R27, R27, 16777216 ;  /* 0x4b8000001b1bc820 */ /* 0x000fe20000400000 */
[----:B------:R-:W-:Y:S01]  /*2b020*/  @!P4 FMUL R26, R26, 16777216 ;  /* 0x4b8000001a1ac820 */ /* 0x000fe20000400000 */
[C---:B0-----:R-:W-:Y:S02]  /*2b030*/  FMUL R238, R0.reuse, R31 ;  /* 0x0000001f00ee7220 */ /* 0x041fe40000400000 */
[----:B------:R-:W2:Y:S04]  /*2b040*/  LDL.LU R31, [R1+0x13b4] ;  /* 0x0013b400011f7983 */ /* 0x000ea80000300800 */
[----:B------:R0:W-:Y:S01]  /*2b050*/  STL [R1+0x178], R239 ;  /* 0x000178ef01007387 */ /* 0x0001e20000100800 */
[----:B------:R-:W-:-:S03]  /*2b060*/  FMUL R252, R0, R27 ;  /* 0x0000001b00fc7220 */ /* 0x000fc60000400000 */
[----:B------:R1:W-:Y:S01]  /*2b070*/  STL [R1+0x131c], R238 ;  /* 0x00131cee01007387 */ /* 0x0003e20000100800 */
[----:B------:R-:W-:-:S03]  /*2b080*/  @!P4 FMUL R25, R25, 16777216 ;  /* 0x4b8000001919c820 */ /* 0x000fc60000400000 */
[----:B------:R-:W2:Y:S01]  /*2b090*/  LDL.LU R30, [R1+0x13b0] ;  /* 0x0013b000011e7983 */ /* 0x000ea20000300800 */
[----:B0-----:R-:W-:-:S03]  /*2b0a0*/  FMUL R239, R0, R29 ;  /* 0x0000001d00ef7220 */ /* 0x001fc60000400000 */
[----:B------:R-:W-:Y:S01]  /*2b0b0*/  STL [R1+0x1320], R241 ;  /* 0x001320f101007387 */ /* 0x000fe20000100800 */
[----:B-1----:R-:W-:-:S03]  /*2b0c0*/  FMUL R238, R0, R28 ;  /* 0x0000001c00ee7220 */ /* 0x002fc60000400000 */
[----:B------:R-:W2:Y:S01]  /*2b0d0*/  LDL.LU R29, [R1+0x13ac] ;  /* 0x0013ac00011d7983 */ /* 0x000ea20000300800 */
[----:B------:R-:W-:Y:S01]  /*2b0e0*/  @!P4 FMUL R4, R4, 16777216 ;  /* 0x4b8000000404c820 */ /* 0x000fe20000400000 */
[----:B------:R-:W-:Y:S02]  /*2b0f0*/  FMUL R246, R0, R26 ;  /* 0x0000001a00f67220 */ /* 0x000fe40000400000 */
[----:B------:R-:W2:Y:S01]  /*2b100*/  LDL.LU R28, [R1+0x13a8] ;  /* 0x0013a800011c7983 */ /* 0x000ea20000300800 */
[----:B------:R-:W-:Y:S01]  /*2b110*/  @!P4 FMUL R24, R24, 16777216 ;  /* 0x4b8000001818c820 */ /* 0x000fe20000400000 */
[----:B------:R-:W-:Y:S02]  /*2b120*/  @!P4 FMUL R10, R10, 16777216 ;  /* 0x4b8000000a0ac820 */ /* 0x000fe40000400000 */
[----:B------:R0:W-:Y:S01]  /*2b130*/  STL [R1+0x138], R239 ;  /* 0x000138ef01007387 */ /* 0x0001e20000100800 */
[----:B------:R-:W-:-:S03]  /*2b140*/  @!P4 FMUL R9, R9, 16777216 ;  /* 0x4b8000000909c820 */ /* 0x000fc60000400000 */
[----:B------:R-:W2:Y:S01]  /*2b150*/  LDL.LU R27, [R1+0x13a4] ;  /* 0x0013a400011b7983 */ /* 0x000ea20000300800 */
[----:B------:R-:W-:-:S03]  /*2b160*/  FMUL R243, R0, R4 ;  /* 0x0000000400f37220 */ /* 0x000fc60000400000 */
[----:B------:R1:W-:Y:S01]  /*2b170*/  STL [R1+0x134], R238 ;  /* 0x000134ee01007387 */ /* 0x0003e20000100800 */
[----:B0-----:R-:W-:-:S03]  /*2b180*/  FMUL R239, R0, R25 ;  /* 0x0000001900ef7220 */ /* 0x001fc60000400000 */
[----:B------:R-:W-:Y:S01]  /*2b190*/  STL [R1+0x1324], R252 ;  /* 0x001324fc01007387 */ /* 0x000fe20000100800 */
[----:B------:R-:W-:Y:S01]  /*2b1a0*/  @!P4 FMUL R6, R6, 16777216 ;  /* 0x4b8000000606c820 */ /* 0x000fe20000400000 */
[C---:B------:R-:W-:Y:S02]  /*2b1b0*/  FMUL R244, R0.reuse, R10 ;  /* 0x0000000a00f47220 */ /* 0x040fe40000400000 */
[----:B------:R-:W2:Y:S01]  /*2b1c0*/  LDL.LU R26, [R1+0x13a0] ;  /* 0x0013a000011a7983 */ /* 0x000ea20000300800 */
[----:B-1----:R-:W-:-:S03]  /*2b1d0*/  FMUL R238, R0, R24 ;  /* 0x0000001800ee7220 */ /* 0x002fc60000400000 */
[----:B------:R-:W-:Y:S01]  /*2b1e0*/  STL [R1+0x1328], R246 ;  /* 0x001328f601007387 */ /* 0x000fe20000100800 */
[----:B------:R-:W-:-:S03]  /*2b1f0*/  FMUL R9, R0, R9 ;  /* 0x0000000900097220 */ /* 0x000fc60000400000 */
[----:B------:R-:W2:Y:S01]  /*2b200*/  LDL.LU R25, [R1+0x139c] ;  /* 0x00139c0001197983 */ /* 0x000ea20000300800 */
[----:B------:R-:W-:-:S03]  /*2b210*/  FMUL R4, R0, R6 ;  /* 0x0000000600047220 */ /* 0x000fc60000400000 */
[----:B------:R-:W2:Y:S01]  /*2b220*/  LDL.LU R24, [R1+0x1398] ;  /* 0x0013980001187983 */ /* 0x000ea20000300800 */
[----:B------:R-:W-:-:S03]  /*2b230*/  @!P4 FMUL R5, R5, 16777216 ;  /* 0x4b8000000505c820 */ /* 0x000fc60000400000 */
[----:B------:R0:W-:Y:S01]  /*2b240*/  STL [R1+0x118], R239 ;  /* 0x000118ef01007387 */ /* 0x0001e20000100800 */
[----:B------:R-:W-:-:S03]  /*2b250*/  @!P4 FMUL R23, R23, 16777216 ;  /* 0x4b8000001717c820 */ /* 0x000fc60000400000 */
[----:B------:R-:W-:Y:S04]  /*2b260*/  STL [R1+0x132c], R243 ;  /* 0x00132cf301007387 */ /* 0x000fe80000100800 */
[----:B------:R-:W-:Y:S04]  /*2b270*/  STL [R1+0x114], R238 ;  /* 0x000114ee01007387 */ /* 0x000fe80000100800 */
[----:B------:R-:W-:Y:S01]  /*2b280*/  STL [R1+0x1330], R244 ;  /* 0x001330f401007387 */ /* 0x000fe20000100800 */
[----:B0-----:R-:W-:-:S03]  /*2b290*/  FMUL R239, R0, R5 ;  /* 0x0000000500ef7220 */ /* 0x001fc60000400000 */
[----:B------:R0:W-:Y:S01]  /*2b2a0*/  STL [R1+0xf8], R9 ;  /* 0x0000f80901007387 */ /* 0x0001e20000100800 */
[----:B------:R-:W-:-:S03]  /*2b2b0*/  @!P4 FMUL R22, R22, 16777216 ;  /* 0x4b8000001616c820 */ /* 0x000fc60000400000 */
[----:B------:R-:W2:Y:S01]  /*2b2c0*/  LDL.LU R10, [R1+0x860] ;  /* 0x00086000010a7983 */ /* 0x000ea20000300800 */
[----:B------:R-:W-:-:S03]  /*2b2d0*/  FMUL R245, R0, R23 ;  /* 0x0000001700f57220 */ /* 0x000fc60000400000 */
[----:B------:R1:W-:Y:S01]  /*2b2e0*/  STL [R1+0xf4], R4 ;  /* 0x0000f40401007387 */ /* 0x0003e20000100800 */
[----:B------:R-:W-:-:S03]  /*2b2f0*/  @!P4 FMUL R21, R21, 16777216 ;  /* 0x4b8000001515c820 */ /* 0x000fc60000400000 */
[----:B0-----:R-:W2:Y:S01]  /*2b300*/  LDL.LU R9, [R1+0x40] ;  /* 0x0000400001097983 */ /* 0x001ea20000300800 */
[----:B------:R-:W-:-:S03]  /*2b310*/  @!P4 FMUL R20, R20, 16777216 ;  /* 0x4b8000001414c820 */ /* 0x000fc60000400000 */
[----:B------:R-:W2:Y:S04]  /*2b320*/  LDL.LU R6, [R1+0x38] ;  /* 0x0000380001067983 */ /* 0x000ea80000300800 */
[----:B-1----:R-:W2:Y:S04]  /*2b330*/  LDL.LU R4, [R1+0x30] ;  /* 0x0000300001047983 */ /* 0x002ea80000300800 */
[----:B------:R-:W2:Y:S01]  /*2b340*/  LDL.LU R5, [R1+0x20] ;  /* 0x0000200001057983 */ /* 0x000ea20000300800 */
[----:B------:R-:W-:-:S03]  /*2b350*/  FMUL R238, R0, R21 ;  /* 0x0000001500ee7220 */ /* 0x000fc60000400000 */
[----:B------:R0:W-:Y:S01]  /*2b360*/  STL [R1+0x1334], R239 ;  /* 0x001334ef01007387 */ /* 0x0001e20000100800 */
[----:B------:R-:W-:-:S03]  /*2b370*/  FMUL R242, R0, R20 ;  /* 0x0000001400f27220 */ /* 0x000fc60000400000 */
[----:B------:R-:W2:Y:S01]  /*2b380*/  LDL.LU R23, [R1+0x1394] ;  /* 0x0013940001177983 */ /* 0x000ea20000300800 */
[----:B------:R-:W-:-:S03]  /*2b390*/  @!P4 FMUL R19, R19, 16777216 ;  /* 0x4b8000001313c820 */ /* 0x000fc60000400000 */
[----:B------:R1:W-:Y:S01]  /*2b3a0*/  STL [R1+0x1338], R245 ;  /* 0x001338f501007387 */ /* 0x0003e20000100800 */
[----:B0-----:R-:W-:Y:S01]  /*2b3b0*/  FMUL R239, R0, R22 ;  /* 0x0000001600ef7220 */ /* 0x001fe20000400000 */
[----:B------:R-:W-:Y:S01]  /*2b3c0*/  @!P4 FMUL R18, R18, 16777216 ;  /* 0x4b8000001212c820 */ /* 0x000fe20000400000 */
[----:B------:R-:W-:Y:S01]  /*2b3d0*/  @!P4 FMUL R17, R17, 16777216 ;  /* 0x4b8000001111c820 */ /* 0x000fe20000400000 */
[----:B-1----:R-:W2:Y:S04]  /*2b3e0*/  LDL.LU R245, [R1+0x48] ;  /* 0x0000480001f57983 */ /* 0x002ea80000300800 */
[----:B------:R-:W2:Y:S04]  /*2b3f0*/  LDL.LU R22, [R1+0x1390] ;  /* 0x0013900001167983 */ /* 0x000ea80000300800 */
[----:B------:R-:W2:Y:S01]  /*2b400*/  LDL.LU R21, [R1+0x138c] ;  /* 0x00138c0001157983 */ /* 0x000ea20000300800 */
[----:B------:R-:W-:-:S03]  /*2b410*/  FMUL R241, R0, R18 ;  /* 0x0000001200f17220 */ /* 0x000fc60000400000 */
[----:B------:R0:W-:Y:S01]  /*2b420*/  STL [R1+0xd8], R239 ;  /* 0x0000d8ef01007387 */ /* 0x0001e20000100800 */
[----:B------:R-:W-:-:S03]  /*2b430*/  @!P4 FMUL R16, R16, 16777216 ;  /* 0x4b8000001010c820 */ /* 0x000fc60000400000 */
[----:B------:R-:W2:Y:S04]  /*2b440*/  LDL.LU R20, [R1+0x1388] ;  /* 0x0013880001147983 */ /* 0x000ea80000300800 */
[----:B------:R1:W-:Y:S01]  /*2b450*/  STL [R1+0xd4], R238 ;  /* 0x0000d4ee01007387 */ /* 0x0003e20000100800 */
[----:B------:R-:W-:-:S03]  /*2b460*/  @!P4 FMUL R15, R15, 16777216 ;  /* 0x4b8000000f0fc820 */ /* 0x000fc60000400000 */
[----:B------:R4:W-:Y:S01]  /*2b470*/  STL [R1+0x133c], R242 ;  /* 0x00133cf201007387 */ /* 0x0009e20000100800 */
[----:B------:R-:W-:Y:S01]  /*2b480*/  @!P4 FMUL R14, R14, 16777216 ;  /* 0x4b8000000e0ec820 */ /* 0x000fe20000400000 */
[C---:B0-----:R-:W-:Y:S01]  /*2b490*/  FMUL R239, R0.reuse, R17 ;  /* 0x0000001100ef7220 */ /* 0x041fe20000400000 */
[----:B-1----:R-:W-:Y:S01]  /*2b4a0*/  FMUL R238, R0, R19 ;  /* 0x0000001300ee7220 */ /* 0x002fe20000400000 */
[----:B----4-:R-:W4:Y:S01]  /*2b4b0*/  LDL.LU R242, [R1+0x44] ;  /* 0x0000440001f27983 */ /* 0x010f220000300800 */
[----:B------:R-:W-:-:S03]  /*2b4c0*/  @!P4 FMUL R13, R13, 16777216 ;  /* 0x4b8000000d0dc820 */ /* 0x000fc60000400000 */
[----:B------:R-:W4:Y:S04]  /*2b4d0*/  LDL.LU R19, [R1+0x1384] ;  /* 0x0013840001137983 */ /* 0x000f280000300800 */
[----:B------:R-:W4:Y:S01]  /*2b4e0*/  LDL.LU R18, [R1+0x1380] ;  /* 0x0013800001127983 */ /* 0x000f220000300800 */
[----:B------:R-:W-:-:S03]  /*2b4f0*/  @!P4 FMUL R12, R12, 16777216 ;  /* 0x4b8000000c0cc820 */ /* 0x000fc60000400000 */
[----:B------:R-:W4:Y:S01]  /*2b500*/  LDL.LU R17, [R1+0x137c] ;  /* 0x00137c0001117983 */ /* 0x000f220000300800 */
[----:B------:R-:W-:-:S03]  /*2b510*/  FMUL R243, R0, R14 ;  /* 0x0000000e00f37220 */ /* 0x000fc60000400000 */
[----:B------:R0:W-:Y:S01]  /*2b520*/  STL [R1+0xb8], R241 ;  /* 0x0000b8f101007387 */ /* 0x0001e20000100800 */
[----:B------:R-:W-:Y:S01]  /*2b530*/  FMUL R252, R0, R15 ;  /* 0x0000000f00fc7220 */ /* 0x000fe20000400000 */
[----:B------:R-:W-:Y:S01]  /*2b540*/  @!P4 FMUL R11, R11, 16777216 ;  /* 0x4b8000000b0bc820 */ /* 0x000fe20000400000 */
[----:B------:R-:W-:Y:S01]  /*2b550*/  @!P4 FMUL R8, R8, 16777216 ;  /* 0x4b8000000808c820 */ /* 0x000fe20000400000 */
[----:B------:R-:W-:Y:S01]  /*2b560*/  @!P4 FMUL R7, R7, 16777216 ;  /* 0x4b8000000707c820 */ /* 0x000fe20000400000 */
[C---:B0-----:R-:W-:Y:S02]  /*2b570*/  FMUL R241, R0.reuse, R16 ;  /* 0x0000001000f17220 */ /* 0x041fe40000400000 */
[----:B------:R-:W4:Y:S04]  /*2b580*/  LDL.LU R16, [R1+0x1378] ;  /* 0x0013780001107983 */ /* 0x000f280000300800 */
[----:B------:R0:W-:Y:S01]  /*2b590*/  STL [R1+0xb4], R239 ;  /* 0x0000b4ef01007387 */ /* 0x0001e20000100800 */
[----:B------:R-:W-:-:S03]  /*2b5a0*/  FMUL R246, R0, R12 ;  /* 0x0000000c00f67220 */ /* 0x000fc60000400000 */
[----:B------:R-:W4:Y:S01]  /*2b5b0*/  LDL.LU R15, [R1+0x1374] ;  /* 0x00137400010f7983 */ /* 0x000f220000300800 */
[----:B------:R-:W-:-:S03]  /*2b5c0*/  FMUL R244, R0, R8 ;  /* 0x0000000800f47220 */ /* 0x000fc60000400000 */
[----:B------:R-:W4:Y:S01]  /*2b5d0*/  LDL.LU R14, [R1+0x1370] ;  /* 0x00137000010e7983 */ /* 0x000f220000300800 */
[----:B0-----:R-:W-:-:S03]  /*2b5e0*/  FMUL R239, R0, R13 ;  /* 0x0000000d00ef7220 */ /* 0x001fc60000400000 */
[----:B------:R-:W4:Y:S01]  /*2b5f0*/  LDL.LU R13, [R1+0x136c] ;  /* 0x00136c00010d7983 */ /* 0x000f220000300800 */
[----:B------:R-:W-:-:S03]  /*2b600*/  @!P4 FMUL R249, R249, 16777216 ;  /* 0x4b800000f9f9c820 */ /* 0x000fc60000400000 */
[----:B------:R0:W-:Y:S04]  /*2b610*/  STL [R1+0x98], R243 ;  /* 0x000098f301007387 */ /* 0x0001e80000100800 */
[----:B------:R-:W4:Y:S01]  /*2b620*/  LDL.LU R12, [R1+0x1368] ;  /* 0x00136800010c7983 */ /* 0x000f220000300800 */
[----:B------:R-:W-:-:S03]  /*2b630*/  @!P4 FMUL R250, R250, 16777216 ;  /* 0x4b800000fafac820 */ /* 0x000fc60000400000 */
[----:B------:R1:W-:Y:S01]  /*2b640*/  STL [R1+0x94], R239 ;  /* 0x000094ef01007387 */ /* 0x0003e20000100800 */
[----:B0-----:R-:W-:-:S03]  /*2b650*/  FMUL R243, R0, R11 ;  /* 0x0000000b00f37220 */ /* 0x001fc60000400000 */
[----:B------:R-:W4:Y:S01]  /*2b660*/  LDL.LU R11, [R1+0x1364] ;  /* 0x00136400010b7983 */ /* 0x000f220000300800 */
[----:B------:R-:W-:-:S03]  /*2b670*/  @!P4 FMUL R251, R251, 16777216 ;  /* 0x4b800000fbfbc820 */ /* 0x000fc60000400000 */
[----:B------:R-:W4:Y:S01]  /*2b680*/  LDL.LU R8, [R1+0x1360] ;  /* 0x0013600001087983 */ /* 0x000f220000300800 */
[----:B-1----:R-:W-:-:S03]  /*2b690*/  FMUL R239, R0, R7 ;  /* 0x0000000700ef7220 */ /* 0x002fc60000400000 */
[----:B------:R-:W4:Y:S04]  /*2b6a0*/  LDL.LU R7, [R1+0x135c] ;  /* 0x00135c0001077983 */ /* 0x000f280000300800 */
[----:B------:R0:W-:Y:S02]  /*2b6b0*/  STL [R1+0x74], R244 ;  /* 0x000074f401007387 */ /* 0x0001e40000100800 */
[C---:B0-----:R-:W-:Y:S02]  /*2b6c0*/  FMUL R244, R0.reuse, R249 ;  /* 0x000000f900f47220 */ /* 0x041fe40000400000 */
[----:B------:R-:W4:Y:S04]  /*2b6d0*/  LDL.LU R249, [R1+0x1358] ;  /* 0x0013580001f97983 */ /* 0x000f280000300800 */
[----:B------:R0:W-:Y:S02]  /*2b6e0*/  STL [R1+0x6c], R239 ;  /* 0x00006cef01007387 */ /* 0x0001e40000100800 */
[C---:B0-----:R-:W-:Y:S01]  /*2b6f0*/  FMUL R239, R0.reuse, R250 ;  /* 0x000000fa00ef7220 */ /* 0x041fe20000400000 */
[----:B------:R-:W-:Y:S01]  /*2b700*/  FMUL R0, R0, R251 ;  /* 0x000000fb00007220 */ /* 0x000fe20000400000 */
[----:B------:R-:W4:Y:S04]  /*2b710*/  LDL.LU R250, [R1+0x1354] ;  /* 0x0013540001fa7983 */ /* 0x000f280000300800 */
[----:B------:R-:W4:Y:S01]  /*2b720*/  LDL.LU R251, [R1+0x1350] ;  /* 0x0013500001fb7983 */ /* 0x000f220000300800 */
[C---:B------:R-:W-:Y:S01]  /*2b730*/  FSETP.GEU.AND P3, PT, |R2|.reuse, 1.175494350822287508e-38, PT ;  /* 0x008000000200780b */ /* 0x040fe20003f6e200 */
[----:B------:R-:W-:-:S12]  /*2b740*/  @P0 FMUL R2, R2, 0.25 ;  /* 0x3e80000002020820 */ /* 0x000fd80000400000 */
[----:B------:R-:W-:-:S06]  /*2b750*/  @!P3 FMUL R2, R2, 16777216 ;  /* 0x4b8000000202b820 */ /* 0x000fcc0000400000 */
[----:B------:R-:W0:Y:S01]  /*2b760*/  MUFU.RCP R2, R2 ;  /* 0x0000000200027308 */ /* 0x000e220000001000 */
[----:B------:R1:W-:Y:S04]  /*2b770*/  STL [R1+0x5c], R0 ;  /* 0x00005c0001007387 */ /* 0x0003e80000100800 */
[----:B-1----:R-:W4:Y:S01]  /*2b780*/  LDL.LU R0, [R1+0x2c] ;  /* 0x00002c0001007983 */ /* 0x002f220000300800 */
[----:B---3--:R-:W-:Y:S01]  /*2b790*/  @!P3 FMUL R32, R32, 16777216 ;  /* 0x4b8000002020b820 */ /* 0x008fe20000400000 */
[----:B------:R-:W-:Y:S01]  /*2b7a0*/  @!P3 FMUL R39, R39, 16777216 ;  /* 0x4b8000002727b820 */ /* 0x000fe20000400000 */
[----:B--2---:R-:W-:Y:S01]  /*2b7b0*/  @!P3 FMUL R31, R31, 16777216 ;  /* 0x4b8000001f1fb820 */ /* 0x004fe20000400000 */
        /* <DEDUP_REMOVED lines=11> */
[----:B------:R-:W-:-:S04]  /*2b870*/  @!P3 FMUL R10, R10, 16777216 ;  /* 0x4b8000000a0ab820 */ /* 0x000fc80000400000 */
[----:B0-----:R-:W-:Y:S01]  /*2b880*/  FMUL R10, R2, R10 ;  /* 0x0000000a020a7220 */ /* 0x001fe20000400000 */
[----:B------:R-:W-:Y:S01]  /*2b890*/  @!P3 FMUL R9, R9, 16777216 ;  /* 0x4b8000000909b820 */ /* 0x000fe20000400000 */
[----:B------:R-:W-:-:S03]  /*2b8a0*/  @!P3 FMUL R6, R6, 16777216 ;  /* 0x4b8000000606b820 */ /* 0x000fc60000400000 */
[C---:B------:R-:W-:Y:S01]  /*2b8b0*/  FMUL R9, R2.reuse, R9 ;  /* 0x0000000902097220 */ /* 0x040fe20000400000 */
[----:B------:R0:W-:Y:S01]  /*2b8c0*/  STL [R1+0x50], R10 ;  /* 0x0000500a01007387 */ /* 0x0001e20000100800 */
[C---:B------:R-:W-:Y:S01]  /*2b8d0*/  FMUL R6, R2.reuse, R6 ;  /* 0x0000000602067220 */ /* 0x040fe20000400000 */
[----:B------:R-:W-:Y:S02]  /*2b8e0*/  @!P3 FMUL R5, R5, 16777216 ;  /* 0x4b8000000505b820 */ /* 0x000fe40000400000 */
[----:B0-----:R-:W2:Y:S02]  /*2b8f0*/  LDL.LU R10, [R1+0x134c] ;  /* 0x00134c00010a7983 */ /* 0x001ea40000300800 */
[----:B------:R-:W-:Y:S02]  /*2b900*/  FMUL R5, R2, R5 ;  /* 0x0000000502057220 */ /* 0x000fe40000400000 */
[----:B------:R0:W-:Y:S04]  /*2b910*/  STL [R1+0x3d8], R9 ;  /* 0x0003d80901007387 */ /* 0x0001e80000100800 */
[----:B0-----:R-:W3:Y:S04]  /*2b920*/  LDL.LU R9, [R1+0x1348] ;  /* 0x0013480001097983 */ /* 0x001ee80000300800 */
[----:B------:R0:W-:Y:S04]  /*2b930*/  STL [R1+0x3d0], R6 ;  /* 0x0003d00601007387 */ /* 0x0001e80000100800 */
[----:B0-----:R-:W2:Y:S04]  /*2b940*/  LDL.LU R6, [R1+0x1344] ;  /* 0x0013440001067983 */ /* 0x001ea80000300800 */
[----:B------:R0:W-:Y:S01]  /*2b950*/  STL [R1+0x3c4], R5 ;  /* 0x0003c40501007387 */ /* 0x0001e20000100800 */
[----:B------:R-:W-:-:S03]  /*2b960*/  @!P3 FMUL R23, R23, 16777216 ;  /* 0x4b8000001717b820 */ /* 0x000fc60000400000 */
[----:B0-----:R-:W2:Y:S01]  /*2b970*/  LDL.LU R5, [R1+0x1340] ;  /* 0x0013400001057983 */ /* 0x001ea20000300800 */
[----:B------:R-:W-:Y:S01]  /*2b980*/  @!P3 FMUL R24, R24, 16777216 ;  /* 0x4b8000001818b820 */ /* 0x000fe20000400000 */
[----:B----4-:R-:W-:Y:S01]  /*2b990*/  @!P3 FMUL R16, R16, 16777216 ;  /* 0x4b8000001010b820 */ /* 0x010fe20000400000 */
[----:B------:R-:W-:Y:S01]  /*2b9a0*/  @!P3 FMUL R15, R15, 16777216 ;  /* 0x4b8000000f0fb820 */ /* 0x000fe20000400000 */
[----:B------:R-:W-:Y:S01]  /*2b9b0*/  @!P3 FMUL R8, R8, 16777216 ;  /* 0x4b8000000808b820 */ /* 0x000fe20000400000 */
[----:B------:R-:W-:Y:S01]  /*2b9c0*/  @!P3 FMUL R7, R7, 16777216 ;  /* 0x4b8000000707b820 */ /* 0x000fe20000400000 */
[----:B------:R-:W-:-:S04]  /*2b9d0*/  @!P3 FMUL R251, R251, 16777216 ;  /* 0x4b800000fbfbb820 */ /* 0x000fc80000400000 */
[----:B------:R-:W-:-:S05]  /*2b9e0*/  FMUL R251, R2, R251 ;  /* 0x000000fb02fb7220 */ /* 0x000fca0000400000 */
[----:B------:R0:W-:Y:S02]  /*2b9f0*/  STL [R1+0x3bc], R251 ;  /* 0x0003bcfb01007387 */ /* 0x0001e40000100800 */
[C---:B0-----:R-:W-:Y:S01]  /*2ba00*/  FMUL R251, R2.reuse, R7 ;  /* 0x0000000702fb7220 */ /* 0x041fe20000400000 */
[C---:B------:R-:W-:Y:S01]  /*2ba10*/  FMUL R7, R2.reuse, R8 ;  /* 0x0000000802077220 */ /* 0x040fe20000400000 */
[----:B------:R-:W-:-:S03]  /*2ba20*/  FMUL R8, R2, R15 ;  /* 0x0000000f02087220 */ /* 0x000fc60000400000 */
[----:B------:R-:W-:Y:S04]  /*2ba30*/  STL [R1+0x3a8], R251 ;  /* 0x0003a8fb01007387 */ /* 0x000fe80000100800 */
[----:B------:R0:W-:Y:S04]  /*2ba40*/  STL [R1+0x3a4], R7 ;  /* 0x0003a40701007387 */ /* 0x0001e80000100800 */
[----:B------:R1:W-:Y:S01]  /*2ba50*/  STL [R1+0x3a0], R8 ;  /* 0x0003a00801007387 */ /* 0x0003e20000100800 */
[C---:B0-----:R-:W-:Y:S01]  /*2ba60*/  FMUL R7, R2.reuse, R16 ;  /* 0x0000001002077220 */ /* 0x041fe20000400000 */
[----:B-1----:R-:W-:-:S04]  /*2ba70*/  FMUL R8, R2, R23 ;  /* 0x0000001702087220 */ /* 0x002fc80000400000 */
        /* <DEDUP_REMOVED lines=24> */
[----:B------:R0:W-:Y:S01]  /*2bc00*/  STL [R1+0x1d8], R7 ;  /* 0x0001d80701007387 */ /* 0x0001e20000100800 */
[----:B------:R-:W-:-:S03]  /*2bc10*/  @!P3 FMUL R87, R87, 16777216 ;  /* 0x4b8000005757b820 */ /* 0x000fc60000400000 */
[----:B------:R1:W-:Y:S01]  /*2bc20*/  STL [R1+0x1b4], R8 ;  /* 0x0001b40801007387 */ /* 0x0003e20000100800 */
[C---:B0-----:R-:W-:Y:S01]  /*2bc30*/  FMUL R7, R2.reuse, R72 ;  /* 0x0000004802077220 */ /* 0x041fe20000400000 */
[----:B-1----:R-:W-:-:S04]  /*2bc40*/  FMUL R8, R2, R79 ;  /* 0x0000004f02087220 */ /* 0x002fc80000400000 */
[----:B------:R0:W-:Y:S01]  /*2bc50*/  STL [R1+0x1a8], R7 ;  /* 0x0001a80701007387 */ /* 0x0001e20000100800 */
[----:B------:R-:W-:-:S03]  /*2bc60*/  @!P3 FMUL R88, R88, 16777216 ;  /* 0x4b8000005858b820 */ /* 0x000fc60000400000 */
[----:B------:R1:W-:Y:S01]  /*2bc70*/  STL [R1+0x1a4], R8 ;  /* 0x0001a40801007387 */ /* 0x0003e20000100800 */
[C---:B0-----:R-:W-:Y:S01]  /*2bc80*/  FMUL R7, R2.reuse, R80 ;  /* 0x0000005002077220 */ /* 0x041fe20000400000 */
[----:B------:R-:W-:Y:S01]  /*2bc90*/  @!P3 FMUL R95, R95, 16777216 ;  /* 0x4b8000005f5fb820 */ /* 0x000fe20000400000 */
[----:B-1----:R-:W-:-:S03]  /*2bca0*/  FMUL R8, R2, R87 ;  /* 0x0000005702087220 */ /* 0x002fc60000400000 */
        /* <DEDUP_REMOVED lines=31> */
[----:B------:R-:W-:Y:S01]  /*2bea0*/  @!P3 FMUL R136, R136, 16777216 ;  /* 0x4b8000008888b820 */ /* 0x000fe20000400000 */
[----:B------:R-:W-:Y:S02]  /*2beb0*/  @!P3 FMUL R143, R143, 16777216 ;  /* 0x4b8000008f8fb820 */ /* 0x000fe40000400000 */
[----:B------:R1:W-:Y:S01]  /*2bec0*/  STL [R1+0x84], R8 ;  /* 0x0000840801007387 */ /* 0x0003e20000100800 */
[----:B0-----:R-:W-:Y:S01]  /*2bed0*/  FMUL R7, R2, R128 ;  /* 0x0000008002077220 */ /* 0x001fe20000400000 */
[----:B------:R-:W-:Y:S01]  /*2bee0*/  @!P3 FMUL R144, R144, 16777216 ;  /* 0x4b8000009090b820 */ /* 0x000fe20000400000 */
[----:B-1----:R-:W-:-:S03]  /*2bef0*/  FMUL R8, R2, R135 ;  /* 0x0000008702087220 */ /* 0x002fc60000400000 */
[----:B------:R0:W-:Y:S01]  /*2bf00*/  STL [R1+0x60], R7 ;  /* 0x0000600701007387 */ /* 0x0001e20000100800 */
[----:B------:R-:W-:-:S03]  /*2bf10*/  FMUL R15, R2, R143 ;  /* 0x0000008f020f7220 */ /* 0x000fc60000400000 */
[----:B------:R1:W-:Y:S01]  /*2bf20*/  STL [R1+0x40], R8 ;  /* 0x0000400801007387 */ /* 0x0003e20000100800 */
[C---:B0-----:R-:W-:Y:S01]  /*2bf30*/  FMUL R7, R2.reuse, R136 ;  /* 0x0000008802077220 */ /* 0x041fe20000400000 */
[----:B-1----:R-:W-:-:S04]  /*2bf40*/  FMUL R8, R2, R144 ;  /* 0x0000009002087220 */ /* 0x002fc80000400000 */
[----:B------:R0:W-:Y:S04]  /*2bf50*/  STL [R1+0x38], R7 ;  /* 0x0000380701007387 */ /* 0x0001e80000100800 */
[----:B0-----:R-:W4:Y:S04]  /*2bf60*/  LDL.LU R7, [R1+0x864] ;  /* 0x0008640001077983 */ /* 0x001f280000300800 */
[----:B------:R-:W-:Y:S04]  /*2bf70*/  STL [R1+0x30], R15 ;  /* 0x0000300f01007387 */ /* 0x000fe80000100800 */
[----:B------:R-:W4:Y:S04]  /*2bf80*/  LDL.LU R32, [R1+0x78] ;  /* 0x0000780001207983 */ /* 0x000f280000300800 */
[----:B------:R0:W-:Y:S04]  /*2bf90*/  STL [R1+0x2c], R8 ;  /* 0x00002c0801007387 */ /* 0x0001e80000100800 */
[----:B0-----:R-:W4:Y:S04]  /*2bfa0*/  LDL.LU R8, [R1+0x70] ;  /* 0x0000700001087983 */ /* 0x001f280000300800 */
[----:B------:R-:W4:Y:S04]  /*2bfb0*/  LDL.LU R31, [R1+0x58] ;  /* 0x00005800011f7983 */ /* 0x000f280000300800 */
[----:B------:R-:W4:Y:S04]  /*2bfc0*/  LDL.LU R24, [R1+0x54] ;  /* 0x0000540001187983 */ /* 0x000f280000300800 */
[----:B------:R-:W4:Y:S04]  /*2bfd0*/  LDL.LU R15, [R1+0x3c] ;  /* 0x00003c00010f7983 */ /* 0x000f280000300800 */
[----:B------:R-:W4:Y:S04]  /*2bfe0*/  LDL.LU R16, [R1+0x34] ;  /* 0x0000340001107983 */ /* 0x000f280000300800 */
[----:B------:R-:W4:Y:S04]  /*2bff0*/  LDL.LU R23, [R1+0x28] ;  /* 0x0000280001177983 */ /* 0x000f280000300800 */
[----:B------:R-:W4:Y:S01]  /*2c000*/  LDL.LU R251, [R1+0x24] ;  /* 0x0000240001fb7983 */ /* 0x000f220000300800 */
[C---:B------:R-:W-:Y:S01]  /*2c010*/  FSETP.GEU.AND P2, PT, |R3|.reuse, 1.175494350822287508e-38, PT ;  /* 0x008000000300780b */ /* 0x040fe20003f4e200 */
[----:B------:R-:W-:-:S12]  /*2c020*/  @P1 FMUL R3, R3, 0.25 ;  /* 0x3e80000003031820 */ /* 0x000fd80000400000 */
[----:B------:R-:W-:-:S06]  /*2c030*/  @!P2 FMUL R3, R3, 16777216 ;  /* 0x4b8000000303a820 */ /* 0x000fcc0000400000 */
[----:B------:R-:W0:Y:S01]  /*2c040*/  MUFU.RCP R3, R3 ;  /* 0x0000000300037308 */ /* 0x000e220000001000 */
[----:B---3--:R-:W-:Y:S01]  /*2c050*/  @!P2 FMUL R9, R9, 16777216 ;  /* 0x4b8000000909a820 */ /* 0x008fe20000400000 */
        /* <DEDUP_REMOVED lines=19> */
[C---:B------:R-:W-:Y:S01]  /*2c190*/  FMUL R4, R2.reuse, R4 ;  /* 0x0000000402047220 */ /* 0x040fe20000400000 */
[C---:B------:R-:W-:Y:S01]  /*2c1a0*/  FMUL R0, R2.reuse, R0 ;  /* 0x0000000002007220 */ /* 0x040fe20000400000 */
[----:B------:R-:W-:Y:S01]  /*2c1b0*/  @!P2 FMUL R73, R73, 16777216 ;  /* 0x4b8000004949a820 */ /* 0x000fe20000400000 */
[----:B------:R-:W-:Y:S01]  /*2c1c0*/  @!P2 FMUL R173, R173, 16777216 ;  /* 0x4b800000adada820 */ /* 0x000fe20000400000 */
[C---:B------:R-:W-:Y:S01]  /*2c1d0*/  FMUL R245, R2.reuse, R245 ;  /* 0x000000f502f57220 */ /* 0x040fe20000400000 */
[----:B------:R-:W-:Y:S01]  /*2c1e0*/  FMUL R242, R2, R242 ;  /* 0x000000f202f27220 */ /* 0x000fe20000400000 */
[C---:B0-----:R-:W-:Y:S01]  /*2c1f0*/  FMUL R144, R3.reuse, R73 ;  /* 0x0000004903907220 */ /* 0x041fe20000400000 */
[----:B------:R-:W-:Y:S01]  /*2c200*/  FMUL R48, R3, R173 ;  /* 0x000000ad03307220 */ /* 0x000fe20000400000 */
[----:B------:R-:W-:-:S02]  /*2c210*/  F2FP.SATFINITE.E4M3.F32.PACK_AB_MERGE_C R173, R4, R0, RZ ;  /* 0x0000000004ad723e */ /* 0x000fc400048070ff */
[----:B------:R-:W-:Y:S01]  /*2c220*/  F2FP.SATFINITE.E4M3.F32.PACK_AB_MERGE_C R0, R245, R242, RZ ;  /* 0x000000f2f500723e */ /* 0x000fe200048070ff */
[----:B----4-:R-:W-:Y:S01]  /*2c230*/  @!P2 FMUL R31, R31, 16777216 ;  /* 0x4b8000001f1fa820 */ /* 0x010fe20000400000 */
[----:B------:R-:W-:-:S03]  /*2c240*/  @!P2 FMUL R24, R24, 16777216 ;  /* 0x4b8000001818a820 */ /* 0x000fc60000400000 */
[C---:B------:R-:W-:Y:S01]  /*2c250*/  FMUL R31, R3.reuse, R31 ;  /* 0x0000001f031f7220 */ /* 0x040fe20000400000 */
[----:B------:R-:W-:-:S04]  /*2c260*/  FMUL R24, R3, R24 ;  /* 0x0000001803187220 */ /* 0x000fc80000400000 */
[----:B------:R-:W-:Y:S01]  /*2c270*/  STL [R1+0x174], R31 ;  /* 0x0001741f01007387 */ /* 0x000fe20000100800 */
[----:B------:R-:W-:-:S03]  /*2c280*/  @!P2 FMUL R23, R23, 16777216 ;  /* 0x4b8000001717a820 */ /* 0x000fc60000400000 */
[----:B------:R0:W-:Y:S01]  /*2c290*/  STL [R1+0x168], R24 ;  /* 0x0001681801007387 */ /* 0x0001e20000100800 */
[----:B------:R-:W-:Y:S01]  /*2c2a0*/  @!P2 FMUL R251, R251, 16777216 ;  /* 0x4b800000fbfba820 */ /* 0x000fe20000400000 */
[----:B0-----:R-:W-:-:S03]  /*2c2b0*/  FMUL R24, R3, R23 ;  /* 0x0000001703187220 */ /* 0x001fc60000400000 */
[C---:B------:R-:W-:Y:S02]  /*2c2c0*/  FMUL R23, R3.reuse, R251 ;  /* 0x000000fb03177220 */ /* 0x040fe40000400000 */
[----:B------:R-:W-:Y:S04]  /*2c2d0*/  STL [R1+0x154], R24 ;  /* 0x0001541801007387 */ /* 0x000fe80000100800 */
        /* <DEDUP_REMOVED lines=26> */
[----:B------:R-:W-:Y:S01]  /*2c480*/  STL [R1+0x28], R10 ;  /* 0x0000280a01007387 */ /* 0x000fe20000100800 */
[----:B0-----:R-:W-:-:S05]  /*2c490*/  FMUL R9, R3, R58 ;  /* 0x0000003a03097220 */ /* 0x001fca0000400000 */
[----:B------:R0:W-:Y:S04]  /*2c4a0*/  STL [R1+0x24], R9 ;  /* 0x0000240901007387 */ /* 0x0001e80000100800 */
[----:B------:R-:W2:Y:S04]  /*2c4b0*/  LDL.LU R72, [R1+0x140] ;  /* 0x0001400001487983 */ /* 0x000ea80000300800 */
[----:B------:R-:W2:Y:S01]  /*2c4c0*/  LDL.LU R71, [R1+0x14c] ;  /* 0x00014c0001477983 */ /* 0x000ea20000300800 */
[----:B0-----:R-:W-:-:S05]  /*2c4d0*/  FMUL R9, R3, R65 ;  /* 0x0000004103097220 */ /* 0x001fca0000400000 */
[----:B------:R-:W-:Y:S04]  /*2c4e0*/  STL [R1+0x20], R9 ;  /* 0x0000200901007387 */ /* 0x000fe80000100800 */
[----:B------:R-:W3:Y:S04]  /*2c4f0*/  LDL.LU R64, [R1+0x1b0] ;  /* 0x0001b00001407983 */ /* 0x000ee80000300800 */
        /* <DEDUP_REMOVED lines=11> */
[----:B------:R-:W-:-:S03]  /*2c5b0*/  FMUL R251, R3, R66 ;  /* 0x0000004203fb7220 */ /* 0x000fc60000400000 */
[----:B------:R-:W4:Y:S04]  /*2c5c0*/  LDL.LU R96, [R1+0x248] ;  /* 0x0002480001607983 */ /* 0x000f280000300800 */
[----:B------:R-:W4:Y:S04]  /*2c5d0*/  LDL.LU R95, [R1+0x24c] ;  /* 0x00024c00015f7983 */ /* 0x000f280000300800 */
[----:B------:R-:W4:Y:S04]  /*2c5e0*/  LDL.LU R88, [R1+0x258] ;  /* 0x0002580001587983 */ /* 0x000f280000300800 */
[----:B------:R-:W4:Y:S04]  /*2c5f0*/  LDL.LU R80, [R1+0x25c] ;  /* 0x00025c0001507983 */ /* 0x000f280000300800 */
[----:B------:R-:W4:Y:S04]  /*2c600*/  LDL.LU R66, [R1+0x180] ;  /* 0x0001800001427983 */ /* 0x000f280000300800 */
[----:B------:R-:W4:Y:S04]  /*2c610*/  LDL.LU R73, [R1+0x170] ;  /* 0x0001700001497983 */ /* 0x000f280000300800 */
[----:B------:R-:W3:Y:S01]  /*2c620*/  LDL.LU R242, [R1+0x133c] ;  /* 0x00133c0001f27983 */ /* 0x000ee20000300800 */
        /* <DEDUP_REMOVED lines=8> */
[----:B------:R-:W-:Y:S01]  /*2c6b0*/  FMUL R6, R3, R6 ;  /* 0x0000000603067220 */ /* 0x000fe20000400000 */
[----:B------:R-:W-:Y:S01]  /*2c6c0*/  @!P3 FMUL R187, R187, 16777216 ;  /* 0x4b800000bbbbb820 */ /* 0x000fe20000400000 */
[----:B------:R-:W-:Y:S01]  /*2c6d0*/  @!P3 FMUL R188, R188, 16777216 ;  /* 0x4b800000bcbcb820 */ /* 0x000fe20000400000 */
[C---:B------:R-:W-:Y:S01]  /*2c6e0*/  FMUL R195, R2.reuse, R195 ;  /* 0x000000c302c37220 */ /* 0x040fe20000400000 */
[----:B------:R-:W-:Y:S01]  /*2c6f0*/  FMUL R196, R2, R196 ;  /* 0x000000c402c47220 */ /* 0x000fe20000400000 */
[----:B------:R-:W-:Y:S01]  /*2c700*/  @!P3 FMUL R11, R11, 16777216 ;  /* 0x4b8000000b0bb820 */ /* 0x000fe20000400000 */
[----:B------:R-:W-:Y:S01]  /*2c710*/  @!P3 FMUL R12, R12, 16777216 ;  /* 0x4b8000000c0cb820 */ /* 0x000fe20000400000 */
[C---:B------:R-:W-:Y:S01]  /*2c720*/  FMUL R13, R3.reuse, R13 ;  /* 0x0000000d030d7220 */ /* 0x040fe20000400000 */
[C---:B------:R-:W-:Y:S01]  /*2c730*/  FMUL R14, R3.reuse, R14 ;  /* 0x0000000e030e7220 */ /* 0x040fe20000400000 */
[----:B------:R-:W-:Y:S01]  /*2c740*/  FMUL R56, R3, R165 ;  /* 0x000000a503387220 */ /* 0x000fe20000400000 */
[----:B------:R-:W-:Y:S01]  /*2c750*/  @!P2 FMUL R166, R166, 16777216 ;  /* 0x4b800000a6a6a820 */ /* 0x000fe20000400000 */
[----:B------:R-:W-:Y:S01]  /*2c760*/  F2FP.SATFINITE.E4M3.F32.PACK_AB_MERGE_C R165, R5, R6, RZ ;  /* 0x0000000605a5723e */ /* 0x000fe200048070ff */
[----:B------:R-:W-:Y:S01]  /*2c770*/  @!P2 FMUL R21, R21, 16777216 ;  /* 0x4b8000001515a820 */ /* 0x000fe20000400000 */
[----:B------:R-:W-:Y:S01]  /*2c780*/  @!P2 FMUL R22, R22, 16777216 ;  /* 0x4b8000001616a820 */ /* 0x000fe20000400000 */
[----:B------:R-:W4:Y:S01]  /*2c790*/  LDL.LU R245, [R1+0x1338] ;  /* 0x0013380001f57983 */ /* 0x000f220000300800 */
[----:B------:R-:W-:Y:S01]  /*2c7a0*/  F2FP.SATFINITE.E4M3.F32.PACK_AB_MERGE_C R6, R244, R239, RZ ;  /* 0x000000eff406723e */ /* 0x000fe200048070ff */
[C---:B------:R-:W-:Y:S01]  /*2c7b0*/  FMUL R187, R2.reuse, R187 ;  /* 0x000000bb02bb7220 */ /* 0x040fe20000400000 */
[C---:B------:R-:W-:Y:S01]  /*2c7c0*/  FMUL R188, R2.reuse, R188 ;  /* 0x000000bc02bc7220 */ /* 0x040fe20000400000 */
[----:B------:R-:W4:Y:S01]  /*2c7d0*/  LDL.LU R239, [R1+0x1334] ;  /* 0x0013340001ef7983 */ /* 0x000f220000300800 */
[C---:B------:R-:W-:Y:S01]  /*2c7e0*/  FMUL R11, R2.reuse, R11 ;  /* 0x0000000b020b7220 */ /* 0x040fe20000400000 */
[----:B------:R-:W-:Y:S01]  /*2c7f0*/  FMUL R12, R2, R12 ;  /* 0x0000000c020c7220 */ /* 0x000fe20000400000 */
[----:B------:R-:W-:Y:S01]  /*2c800*/  F2FP.SATFINITE.E4M3.F32.PACK_AB_MERGE_C R195, R195, R196, RZ ;  /* 0x000000c4c3c3723e */ /* 0x000fe200048070ff */
[----:B------:R-:W-:Y:S01]  /*2c810*/  FMUL R166, R3, R166 ;  /* 0x000000a603a67220 */ /* 0x000fe20000400000 */
[----:B------:R-:W-:Y:S01]  /*2c820*/  F2FP.SATFINITE.E4M3.F32.PACK_AB_MERGE_C R196, R13, R14, RZ ;  /* 0x0000000e0dc4723e */ /* 0x000fe200048070ff */
[C---:B------:R-:W-:Y:S01]  /*2c830*/  FMUL R21, R3.reuse, R21 ;  /* 0x0000001503157220 */ /* 0x040fe20000400000 */
[----:B------:R-:W-:Y:S01]  /*2c840*/  FMUL R22, R3, R22 ;  /* 0x0000001603167220 */ /* 0x000fe20000400000 */
[----:B------:R-:W4:Y:S01]  /*2c850*/  LDL.LU R244, [R1+0x1330] ;  /* 0x0013300001f47983 */ /* 0x000f220000300800 */
[----:B------:R-:W-:Y:S01]  /*2c860*/  F2FP.SATFINITE.E4M3.F32.PACK_AB_MERGE_C R14, R246, R243, RZ ;  /* 0x000000f3f60e723e */ /* 0x000fe200048070ff */
[----:B------:R-:W-:Y:S01]  /*2c870*/  @!P2 FMUL R197, R197, 16777216 ;  /* 0x4b800000c5c5a820 */ /* 0x000fe20000400000 */
[----:B------:R-:W-:Y:S01]  /*2c880*/  @!P2 FMUL R198, R198, 16777216 ;  /* 0x4b800000c6c6a820 */ /* 0x000fe20000400000 */
[----:B------:R-:W4:Y:S01]  /*2c890*/  LDL.LU R243, [R1+0x132c] ;  /* 0x00132c0001f37983 */ /* 0x000f220000300800 */
[----:B------:R-:W-:Y:S01]  /*2c8a0*/  @!P2 FMUL R29, R29, 16777216 ;  /* 0x4b8000001d1da820 */ /* 0x000fe20000400000 */
[----:B------:R-:W-:Y:S01]  /*2c8b0*/  @!P2 FMUL R30, R30, 16777216 ;  /* 0x4b8000001e1ea820 */ /* 0x000fe20000400000 */
[----:B------:R-:W-:Y:S01]  /*2c8c0*/  F2FP.SATFINITE.E4M3.F32.PACK_AB_MERGE_C R41, R187, R188, RZ ;  /* 0x000000bcbb29723e */ /* 0x000fe200048070ff */
[----:B------:R-:W4:Y:S01]  /*2c8d0*/  LDL.LU R246, [R1+0x1328] ;  /* 0x0013280001f67983 */ /* 0x000f220000300800 */
[----:B------:R-:W-:Y:S01]  /*2c8e0*/  F2FP.SATFINITE.E4M3.F32.PACK_AB_MERGE_C R187, R11, R12, RZ ;  /* 0x0000000c0bbb723e */ /* 0x000fe200048070ff */
[C---:B------:R-:W-:Y:S01]  /*2c8f0*/  FMUL R39, R3.reuse, R197 ;  /* 0x000000c503277220 */ /* 0x040fe20000400000 */
[----:B------:R-:W-:Y:S01]  /*2c900*/  F2FP.SATFINITE.E4M3.F32.PACK_AB_MERGE_C R56, R56, R166, RZ ;  /* 0x000000a63838723e */ /* 0x000fe200048070ff */
[----:B------:R-:W-:Y:S01]  /*2c910*/  FMUL R198, R3, R198 ;  /* 0x000000c603c67220 */ /* 0x000fe20000400000 */
[----:B------:R-:W-:Y:S01]  /*2c920*/  F2FP.SATFINITE.E4M3.F32.PACK_AB_MERGE_C R166, R21, R22, RZ ;  /* 0x0000001615a6723e */ /* 0x000fe200048070ff */
[C---:B------:R-:W-:Y:S01]  /*2c930*/  FMUL R29, R3.reuse, R29 ;  /* 0x0000001d031d7220 */ /* 0x040fe20000400000 */
[----:B------:R-:W-:Y:S01]  /*2c940*/  FMUL R30, R3, R30 ;  /* 0x0000001e031e7220 */ /* 0x000fe20000400000 */
[----:B------:R-:W-:-:S02]  /*2c950*/  F2FP.SATFINITE.E4M3.F32.PACK_AB_MERGE_C R22, R241, R252, RZ ;  /* 0x000000fcf116723e */ /* 0x000fc400048070ff */
[----:B------:R-:W-:Y:S02]  /*2c960*/  F2FP.SATFINITE.E4M3.F32.PACK_AB_MERGE_C R39, R39, R198, RZ ;  /* 0x000000c62727723e */ /* 0x000fe400048070ff */
[----:B------:R-:W-:Y:S02]  /*2c970*/  F2FP.SATFINITE.E4M3.F32.PACK_AB_MERGE_C R198, R29, R30, RZ ;  /* 0x0000001e1dc6723e */ /* 0x000fe400048070ff */
[----:B--2---:R-:W-:Y:S02]  /*2c980*/  F2FP.SATFINITE.E4M3.F32.PACK_AB_MERGE_C R12, R71, R72, RZ ;  /* 0x00000048470c723e */ /* 0x004fe400048070ff */
[----:B------:R-:W2:Y:S04]  /*2c990*/  LDL.LU R72, [R1+0x268] ;  /* 0x0002680001487983 */ /* 0x000ea80000300800 */
[----:B------:R-:W2:Y:S04]  /*2c9a0*/  LDL.LU R71, [R1+0x26c] ;  /* 0x00026c0001477983 */ /* 0x000ea80000300800 */
[----:B------:R-:W2:Y:S04]  /*2c9b0*/  LDL.LU R252, [R1+0x1324] ;  /* 0x0013240001fc7983 */ /* 0x000ea80000300800 */
[----:B------:R-:W2:Y:S01]  /*2c9c0*/  LDL.LU R241, [R1+0x1320] ;  /* 0x0013200001f17983 */ /* 0x000ea20000300800 */
[----:B---3--:R-:W-:-:S03]  /*2c9d0*/  F2FP.SATFINITE.E4M3.F32.PACK_AB_MERGE_C R30, R242, R238, RZ ;  /* 0x000000eef21e723e */ /* 0x008fc600048070ff */
[----:B------:R-:W3:Y:S01]  /*2c9e0*/  LDL.LU R238, [R1+0x131c] ;  /* 0x00131c0001ee7983 */ /* 0x000ee20000300800 */
        /* <DEDUP_REMOVED lines=13> */
[----:B------:R-:W-:Y:S01]  /*2cac0*/  FMUL R10, R3, R133 ;  /* 0x00000085030a7220 */ /* 0x000fe20000400000 */
[C---:B------:R-:W-:Y:S01]  /*2cad0*/  FMUL R171, R2.reuse, R171 ;  /* 0x000000ab02ab7220 */ /* 0x040fe20000400000 */
[----:B------:R-:W-:Y:S01]  /*2cae0*/  FMUL R172, R2, R172 ;  /* 0x000000ac02ac7220 */ /* 0x000fe20000400000 */
[----:B------:R-:W-:Y:S01]  /*2caf0*/  F2FP.SATFINITE.E4M3.F32.PACK_AB_MERGE_C R133, R23, R70, RZ ;  /* 0x000000461785723e */ /* 0x000fe200048070ff */
[C---:B------:R-:W-:Y:S01]  /*2cb00*/  FMUL R37, R3.reuse, R37 ;  /* 0x0000002503257220 */ /* 0x040fe20000400000 */
[----:B------:R-:W-:Y:S01]  /*2cb10*/  FMUL R38, R3, R38 ;  /* 0x0000002603267220 */ /* 0x000fe20000400000 */
[----:B------:R-:W-:Y:S01]  /*2cb20*/  F2FP.SATFINITE.E4M3.F32.PACK_AB_MERGE_C R23, R55, R64, RZ ;  /* 0x000000403717723e */ /* 0x000fe200048070ff */
[----:B------:R-:W3:Y:S01]  /*2cb30*/  LDL.LU R242, [R1+0x1318] ;  /* 0x0013180001f27983 */ /* 0x000ee20000300800 */
[----:B------:R-:W-:Y:S01]  /*2cb40*/  F2FP.SATFINITE.E4M3.F32.PACK_AB_MERGE_C R26, R35, R36, RZ ;  /* 0x00000024231a723e */ /* 0x000fe200048070ff */
[----:B------:R-:W-:Y:S01]  /*2cb50*/  @!P3 FMUL R43, R43, 16777216 ;  /* 0x4b8000002b2bb820 */ /* 0x000fe20000400000 */
[----:B------:R-:W-:Y:S01]  /*2cb60*/  @!P3 FMUL R44, R44, 16777216 ;  /* 0x4b8000002c2cb820 */ /* 0x000fe20000400000 */
[----:B------:R-:W3:Y:S01]  /*2cb70*/  LDL.LU R64, [R1+0x270] ;  /* 0x0002700001407983 */ /* 0x000ee20000300800 */
[----:B----4-:R-:W-:-:S03]  /*2cb80*/  F2FP.SATFINITE.E4M3.F32.PACK_AB_MERGE_C R36, R239, R245, RZ ;  /* 0x000000f5ef24723e */ /* 0x010fc600048070ff */
[----:B------:R-:W4:Y:S01]  /*2cb90*/  LDL.LU R55, [R1+0x274] ;  /* 0x0002740001377983 */ /* 0x000f220000300800 */
[----:B------:R-:W-:-:S03]  /*2cba0*/  F2FP.SATFINITE.E4M3.F32.PACK_AB_MERGE_C R49, R171, R172, RZ ;  /* 0x000000acab31723e */ /* 0x000fc600048070ff */
[----:B------:R-:W4:Y:S01]  /*2cbb0*/  LDL.LU R245, [R1+0x1314] ;  /* 0x0013140001f57983 */ /* 0x000f220000300800 */
[----:B------:R-:W-:Y:S01]  /*2cbc0*/  F2FP.SATFINITE.E4M3.F32.PACK_AB_MERGE_C R171, R37, R38, RZ ;  /* 0x0000002625ab723e */ /* 0x000fe200048070ff */
[C---:B------:R-:W-:Y:S01]  /*2cbd0*/  FMUL R43, R2.reuse, R43 ;  /* 0x0000002b022b7220 */ /* 0x040fe20000400000 */
[----:B------:R-:W-:Y:S01]  /*2cbe0*/  FMUL R44, R2, R44 ;  /* 0x0000002c022c7220 */ /* 0x000fe20000400000 */
[----:B------:R-:W-:Y:S01]  /*2cbf0*/  @!P2 FMUL R189, R189, 16777216 ;  /* 0x4b800000bdbda820 */ /* 0x000fe20000400000 */
[----:B------:R-:W4:Y:S01]  /*2cc00*/  LDL.LU R239, [R1+0x1310] ;  /* 0x0013100001ef7983 */ /* 0x000f220000300800 */
[----:B------:R-:W-:Y:S01]  /*2cc10*/  F2FP.SATFINITE.E4M3.F32.PACK_AB_MERGE_C R38, R243, R244, RZ ;  /* 0x000000f4f326723e */ /* 0x000fe200048070ff */
[----:B------:R-:W-:Y:S01]  /*2cc20*/  @!P2 FMUL R45, R45, 16777216 ;  /* 0x4b8000002d2da820 */ /* 0x000fe20000400000 */
[----:B------:R-:W-:Y:S01]  /*2cc30*/  @!P2 FMUL R46, R46, 16777216 ;  /* 0x4b8000002e2ea820 */ /* 0x000fe20000400000 */
[----:B------:R-:W4:Y:S01]  /*2cc40*/  LDL.LU R244, [R1+0x130c] ;  /* 0x00130c0001f47983 */ /* 0x000f220000300800 */
[----:B------:R-:W-:Y:S01]  /*2cc50*/  FMUL R40, R3, R189 ;  /* 0x000000bd03287220 */ /* 0x000fe20000400000 */
[----:B------:R-:W-:Y:S01]  /*2cc60*/  F2FP.SATFINITE.E4M3.F32.PACK_AB_MERGE_C R189, R43, R44, RZ ;  /* 0x0000002c2bbd723e */ /* 0x000fe200048070ff */
[C---:B------:R-:W-:Y:S01]  /*2cc70*/  FMUL R45, R3.reuse, R45 ;  /* 0x0000002d032d7220 */ /* 0x040fe20000400000 */
[----:B------:R-:W-:Y:S01]  /*2cc80*/  FMUL R46, R3, R46 ;  /* 0x0000002e032e7220 */ /* 0x000fe20000400000 */
[----:B------:R-:W4:Y:S04]  /*2cc90*/  LDL.LU R243, [R1+0x1308] ;  /* 0x0013080001f37983 */ /* 0x000f280000300800 */
[----:B------:R-:W-:-:S02]  /*2cca0*/  F2FP.SATFINITE.E4M3.F32.PACK_AB_MERGE_C R197, R45, R46, RZ ;  /* 0x0000002e2dc5723e */ /* 0x000fc400048070ff */
[----:B--2---:R-:W-:Y:S02]  /*2ccb0*/  F2FP.SATFINITE.E4M3.F32.PACK_AB_MERGE_C R44, R252, R246, RZ ;  /* 0x000000f6fc2c723e */ /* 0x004fe400048070ff */
        /* <DEDUP_REMOVED lines=13> */
[C---:B------:R-:W-:Y:S01]  /*2cd90*/  FMUL R60, R2.reuse, R60 ;  /* 0x0000003c023c7220 */ /* 0x040fe20000400000 */
[C---:B------:R-:W-:Y:S01]  /*2cda0*/  FMUL R179, R2.reuse, R179 ;  /* 0x000000b302b37220 */ /* 0x040fe20000400000 */
[----:B------:R-:W-:Y:S01]  /*2cdb0*/  FMUL R180, R2, R180 ;  /* 0x000000b402b47220 */ /* 0x000fe20000400000 */
[C---:B------:R-:W-:Y:S01]  /*2cdc0*/  FMUL R61, R3.reuse, R61 ;  /* 0x0000003d033d7220 */ /* 0x040fe20000400000 */
[----:B------:R-:W-:Y:S01]  /*2cdd0*/  FMUL R62, R3, R62 ;  /* 0x0000003e033e7220 */ /* 0x000fe20000400000 */
[----:B------:R-:W-:Y:S01]  /*2cde0*/  F2FP.SATFINITE.E4M3.F32.PACK_AB_MERGE_C R48, R48, R174, RZ ;  /* 0x000000ae3030723e */ /* 0x000fe200048070ff */
[----:B------:R-:W3:Y:S01]  /*2cdf0*/  LDL.LU R238, [R1+0x12f8] ;  /* 0x0012f80001ee7983 */ /* 0x000ee20000300800 */
[----:B------:R-:W-:Y:S01]  /*2ce00*/  F2FP.SATFINITE.E4M3.F32.PACK_AB_MERGE_C R174, R59, R60, RZ ;  /* 0x0000003c3bae723e */ /* 0x000fe200048070ff */
[----:B------:R-:W-:Y:S01]  /*2ce10*/  @!P2 FMUL R101, R101, 16777216 ;  /* 0x4b8000006565a820 */ /* 0x000fe20000400000 */
[----:B------:R-:W-:-:S02]  /*2ce20*/  F2FP.SATFINITE.E4M3.F32.PACK_AB_MERGE_C R179, R179, R180, RZ ;  /* 0x000000b4b3b3723e */ /* 0x000fc400048070ff */
[----:B------:R-:W-:Y:S02]  /*2ce30*/  F2FP.SATFINITE.E4M3.F32.PACK_AB_MERGE_C R180, R61, R62, RZ ;  /* 0x0000003e3db4723e */ /* 0x000fe400048070ff */
[----:B------:R-:W-:Y:S02]  /*2ce40*/  F2FP.SATFINITE.E4M3.F32.PACK_AB_MERGE_C R61, R79, R87, RZ ;  /* 0x000000574f3d723e */ /* 0x000fe400048070ff */
[----:B------:R-:W-:Y:S02]  /*2ce50*/  F2FP.SATFINITE.E4M3.F32.PACK_AB_MERGE_C R37, R58, R65, RZ ;  /* 0x000000413a25723e */ /* 0x000fe400048070ff */
[----:B----4-:R-:W-:Y:S02]  /*2ce60*/  F2FP.SATFINITE.E4M3.F32.PACK_AB_MERGE_C R60, R245, R242, RZ ;  /* 0x000000f2f53c723e */ /* 0x010fe400048070ff */
[----:B------:R-:W4:Y:S04]  /*2ce70*/  LDL.LU R242, [R1+0x12f4] ;  /* 0x0012f40001f27983 */ /* 0x000f280000300800 */
[----:B------:R-:W4:Y:S01]  /*2ce80*/  LDL.LU R245, [R1+0x12f0] ;  /* 0x0012f00001f57983 */ /* 0x000f220000300800 */
[----:B------:R-:W-:Y:S01]  /*2ce90*/  FMUL R25, R3, R101 ;  /* 0x0000006503197220 */ /* 0x000fe20000400000 */
[----:B------:R-:W-:-:S02]  /*2cea0*/  F2FP.SATFINITE.E4M3.F32.PACK_AB_MERGE_C R58, R244, R239, RZ ;  /* 0x000000eff43a723e */ /* 0x000fc400048070ff */
[----:B------:R-:W4:Y:S01]  /*2ceb0*/  LDL.LU R87, [R1+0x280] ;  /* 0x0002800001577983 */ /* 0x000f220000300800 */
[----:B------:R-:W-:-:S03]  /*2cec0*/  @!P2 FMUL R89, R89, 16777216 ;  /* 0x4b8000005959a820 */ /* 0x000fc60000400000 */
[----:B------:R-:W4:Y:S01]  /*2ced0*/  LDL.LU R79, [R1+0x284] ;  /* 0x00028400014f7983 */ /* 0x000f220000300800 */
[----:B------:R-:W-:-:S03]  /*2cee0*/  F2FP.SATFINITE.E4M3.F32.PACK_AB_MERGE_C R43, R103, R104, RZ ;  /* 0x00000068672b723e */ /* 0x000fc600048070ff */
[----:B------:R-:W4:Y:S01]  /*2cef0*/  LDL.LU R239, [R1+0x12ec] ;  /* 0x0012ec0001ef7983 */ /* 0x000f220000300800 */
[----:B------:R-:W-:-:S03]  /*2cf00*/  F2FP.SATFINITE.E4M3.F32.PACK_AB_MERGE_C R35, R119, R120, RZ ;  /* 0x000000787723723e */ /* 0x000fc600048070ff */
[----:B------:R-:W4:Y:S01]  /*2cf10*/  LDL.LU R244, [R1+0x12e8] ;  /* 0x0012e80001f47983 */ /* 0x000f220000300800 */
[----:B------:R-:W-:Y:S01]  /*2cf20*/  @!P2 FMUL R82, R82, 16777216 ;  /* 0x4b8000005252a820 */ /* 0x000fe20000400000 */
[----:B------:R-:W-:Y:S02]  /*2cf30*/  F2FP.SATFINITE.E4M3.F32.PACK_AB_MERGE_C R45, R111, R112, RZ ;  /* 0x000000706f2d723e */ /* 0x000fe400048070ff */
[----:B------:R-:W4:Y:S04]  /*2cf40*/  LDL.LU R101, [R1+0x290] ;  /* 0x0002900001657983 */ /* 0x000f280000300800 */
[----:B------:R-:W4:Y:S01]  /*2cf50*/  LDL.LU R103, [R1+0x294] ;  /* 0x0002940001677983 */ /* 0x000f220000300800 */
[----:B------:R-:W-:-:S03]  /*2cf60*/  FMUL R127, R3, R89 ;  /* 0x00000059037f7220 */ /* 0x000fc60000400000 */
[----:B------:R-:W4:Y:S04]  /*2cf70*/  LDL.LU R119, [R1+0x298] ;  /* 0x0002980001777983 */ /* 0x000f280000300800 */
[----:B------:R-:W4:Y:S01]  /*2cf80*/  LDL.LU R112, [R1+0x29c] ;  /* 0x00029c0001707983 */ /* 0x000f220000300800 */
[----:B------:R-:W-:Y:S01]  /*2cf90*/  FMUL R135, R3, R82 ;  /* 0x0000005203877220 */ /* 0x000fe20000400000 */
[----:B--2---:R-:W-:Y:S02]  /*2cfa0*/  F2FP.SATFINITE.E4M3.F32.PACK_AB_MERGE_C R62, R246, R243, RZ ;  /* 0x000000f3f63e723e */ /* 0x004fe400048070ff */
[----:B------:R-:W2:Y:S04]  /*2cfb0*/  LDL.LU R243, [R1+0x12e4] ;  /* 0x0012e40001f37983 */ /* 0x000ea80000300800 */
[----:B------:R-:W2:Y:S04]  /*2cfc0*/  LDL.LU R246, [R1+0x12e0] ;  /* 0x0012e00001f67983 */ /* 0x000ea80000300800 */
[----:B------:R-:W2:Y:S04]  /*2cfd0*/  LDL.LU R89, [R1+0x2a8] ;  /* 0x0002a80001597983 */ /* 0x000ea80000300800 */
[----:B------:R-:W2:Y:S04]  /*2cfe0*/  LDL.LU R120, [R1+0x2ac] ;  /* 0x0002ac0001787983 */ /* 0x000ea80000300800 */
[----:B------:R-:W2:Y:S04]  /*2cff0*/  LDL.LU R82, [R1+0x2b0] ;  /* 0x0002b00001527983 */ /* 0x000ea80000300800 */
[----:B------:R-:W2:Y:S01]  /*2d000*/  LDL.LU R111, [R1+0x2b4] ;  /* 0x0002b400016f7983 */ /* 0x000ea20000300800 */
[----:B---3--:R-:W-:-:S03]  /*2d010*/  F2FP.SATFINITE.E4M3.F32.PACK_AB_MERGE_C R70, R241, R252, RZ ;  /* 0x000000fcf146723e */ /* 0x008fc600048070ff */
[----:B------:R-:W3:Y:S04]  /*2d020*/  LDL.LU R252, [R1+0x12dc] ;  /* 0x0012dc0001fc7983 */ /* 0x000ee80000300800 */
[----:B------:R-:W3:Y:S01]  /*2d030*/  LDL.LU R241, [R1+0x12d8] ;  /* 0x0012d80001f17983 */ /* 0x000ee20000300800 */
        /* <DEDUP_REMOVED lines=8> */
[----:B------:R-:W-:Y:S01]  /*2d0c0*/  @!P3 FMUL R132, R132, 16777216 ;  /* 0x4b8000008484b820 */ /* 0x000fe20000400000 */
[----:B------:R-:W-:Y:S01]  /*2d0d0*/  @!P2 FMUL R74, R74, 16777216 ;  /* 0x4b8000004a4aa820 */ /* 0x000fe20000400000 */
[----:B------:R-:W-:Y:S01]  /*2d0e0*/  @!P3 FMUL R75, R75, 16777216 ;  /* 0x4b8000004b4bb820 */ /* 0x000fe20000400000 */
[----:B------:R-:W-:Y:S01]  /*2d0f0*/  @!P3 FMUL R76, R76, 16777216 ;  /* 0x4b8000004c4cb820 */ /* 0x000fe20000400000 */
[----:B------:R-:W-:Y:S01]  /*2d100*/  FMUL R190, R3, R190 ;  /* 0x000000be03be7220 */ /* 0x000fe20000400000 */
[----:B------:R-:W-:Y:S01]  /*2d110*/  F2FP.SATFINITE.E4M3.F32.PACK_AB_MERGE_C R52, R51, R52, RZ ;  /* 0x000000343334723e */ /* 0x000fe200048070ff */
[----:B------:R-:W-:Y:S01]  /*2d120*/  @!P2 FMUL R81, R81, 16777216 ;  /* 0x4b8000005151a820 */ /* 0x000fe20000400000 */
[C---:B------:R-:W-:Y:S01]  /*2d130*/  FMUL R15, R3.reuse, R15 ;  /* 0x0000000f030f7220 */ /* 0x040fe20000400000 */
[----:B------:R-:W-:Y:S01]  /*2d140*/  FMUL R16, R3, R16 ;  /* 0x0000001003107220 */ /* 0x000fe20000400000 */
[----:B------:R-:W-:Y:S01]  /*2d150*/  F2FP.SATFINITE.E4M3.F32.PACK_AB_MERGE_C R51, R95, R96, RZ ;  /* 0x000000605f33723e */ /* 0x000fe200048070ff */
[----:B------:R-:W2:Y:S01]  /*2d160*/  LDL.LU R104, [R1+0x2c0] ;  /* 0x0002c00001687983 */ /* 0x000ea20000300800 */
[C---:B------:R-:W-:Y:S01]  /*2d170*/  FMUL R131, R2.reuse, R131 ;  /* 0x0000008302837220 */ /* 0x040fe20000400000 */
[----:B------:R-:W-:Y:S01]  /*2d180*/  FMUL R132, R2, R132 ;  /* 0x0000008402847220 */ /* 0x000fe20000400000 */
[C---:B------:R-:W-:Y:S01]  /*2d190*/  FMUL R143, R3.reuse, R74 ;  /* 0x0000004a038f7220 */ /* 0x040fe20000400000 */
[----:B------:R-:W2:Y:S01]  /*2d1a0*/  LDL.LU R96, [R1+0x2c4] ;  /* 0x0002c40001607983 */ /* 0x000ea20000300800 */
[----:B------:R-:W-:Y:S01]  /*2d1b0*/  F2FP.SATFINITE.E4M3.F32.PACK_AB_MERGE_C R59, R80, R88, RZ ;  /* 0x00000058503b723e */ /* 0x000fe200048070ff */
[C---:B------:R-:W-:Y:S01]  /*2d1c0*/  FMUL R75, R2.reuse, R75 ;  /* 0x0000004b024b7220 */ /* 0x040fe20000400000 */
[----:B------:R-:W-:Y:S01]  /*2d1d0*/  FMUL R76, R2, R76 ;  /* 0x0000004c024c7220 */ /* 0x000fe20000400000 */
[----:B------:R-:W2:Y:S01]  /*2d1e0*/  LDL.LU R95, [R1+0x2cc] ;  /* 0x0002cc00015f7983 */ /* 0x000ea20000300800 */
[----:B----4-:R-:W-:Y:S01]  /*2d1f0*/  F2FP.SATFINITE.E4M3.F32.PACK_AB_MERGE_C R74, R242, R238, RZ ;  /* 0x000000eef24a723e */ /* 0x010fe200048070ff */
[----:B------:R-:W-:Y:S01]  /*2d200*/  FMUL R136, R3, R81 ;  /* 0x0000005103887220 */ /* 0x000fe20000400000 */
[----:B------:R-:W-:Y:S01]  /*2d210*/  F2FP.SATFINITE.E4M3.F32.PACK_AB_MERGE_C R40, R40, R190, RZ ;  /* 0x000000be2828723e */ /* 0x000fe200048070ff */
[----:B------:R-:W4:Y:S01]  /*2d220*/  LDL.LU R88, [R1+0x2d0] ;  /* 0x0002d00001587983 */ /* 0x000f220000300800 */
[----:B------:R-:W-:-:S03]  /*2d230*/  F2FP.SATFINITE.E4M3.F32.PACK_AB_MERGE_C R190, R15, R16, RZ ;  /* 0x000000100fbe723e */ /* 0x000fc600048070ff */
[----:B------:R-:W4:Y:S01]  /*2d240*/  LDL.LU R238, [R1+0x12d4] ;  /* 0x0012d40001ee7983 */ /* 0x000f220000300800 */
[----:B------:R-:W-:-:S03]  /*2d250*/  F2FP.SATFINITE.E4M3.F32.PACK_AB_MERGE_C R15, R66, R73, RZ ;  /* 0x00000049420f723e */ /* 0x000fc600048070ff */
[----:B------:R-:W4:Y:S01]  /*2d260*/  LDL.LU R242, [R1+0x12d0] ;  /* 0x0012d00001f27983 */ /* 0x000f220000300800 */
[----:B------:R-:W-:-:S03]  /*2d270*/  F2FP.SATFINITE.E4M3.F32.PACK_AB_MERGE_C R131, R131, R132, RZ ;  /* 0x000000848383723e */ /* 0x000fc600048070ff */
[----:B------:R-:W4:Y:S01]  /*2d280*/  LDL.LU R81, [R1+0x2e4] ;  /* 0x0002e40001517983 */ /* 0x000f220000300800 */
[----:B------:R-:W-:-:S03]  /*2d290*/  F2FP.SATFINITE.E4M3.F32.PACK_AB_MERGE_C R132, R75, R76, RZ ;  /* 0x0000004c4b84723e */ /* 0x000fc600048070ff */
[----:B------:R-:W4:Y:S04]  /*2d2a0*/  LDL.LU R73, [R1+0x2ec] ;  /* 0x0002ec0001497983 */ /* 0x000f280000300800 */
[----:B------:R-:W4:Y:S04]  /*2d2b0*/  LDL.LU R66, [R1+0x2f4] ;  /* 0x0002f40001427983 */ /* 0x000f280000300800 */
[----:B------:R-:W4:Y:S01]  /*2d2c0*/  LDL.LU R80, [R1+0x2f8] ;  /* 0x0002f80001507983 */ /* 0x000f220000300800 */
[----:B---3--:R-:W-:-:S03]  /*2d2d0*/  F2FP.SATFINITE.E4M3.F32.PACK_AB_MERGE_C R75, R241, R252, RZ ;  /* 0x000000fcf14b723e */ /* 0x008fc600048070ff */
[----:B------:R-:W3:Y:S04]  /*2d2e0*/  LDL.LU R252, [R1+0x12cc] ;  /* 0x0012cc0001fc7983 */ /* 0x000ee80000300800 */
[----:B------:R-:W3:Y:S01]  /*2d2f0*/  LDL.LU R241, [R1+0x12c8] ;  /* 0x0012c80001f17983 */ /* 0x000ee20000300800 */
[----:B------:R-:W-:Y:S01]  /*2d300*/  @!P2 FMUL R134, R134, 16777216 ;  /* 0x4b8000008686a820 */ /* 0x000fe20000400000 */
[----:B------:R-:W-:Y:S01]  /*2d310*/  @!P2 FMUL R77, R77, 16777216 ;  /* 0x4b8000004d4da820 */ /* 0x000fe20000400000 */
[----:B------:R-:W-:Y:S01]  /*2d320*/  @!P2 FMUL R78, R78, 16777216 ;  /* 0x4b8000004e4ea820 */ /* 0x000fe20000400000 */
[----:B------:R-:W-:Y:S01]  /*2d330*/  @!P3 FMUL R67, R67, 16777216 ;  /* 0x4b8000004343b820 */ /* 0x000fe20000400000 */
[----:B------:R-:W-:Y:S01]  /*2d340*/  @!P3 FMUL R68, R68, 16777216 ;  /* 0x4b8000004444b820 */ /* 0x000fe20000400000 */
[C---:B------:R-:W-:Y:S01]  /*2d350*/  FMUL R134, R3.reuse, R134 ;  /* 0x0000008603867220 */ /* 0x040fe20000400000 */
[C---:B------:R-:W-:Y:S01]  /*2d360*/  FMUL R77, R3.reuse, R77 ;  /* 0x0000004d034d7220 */ /* 0x040fe20000400000 */
[----:B------:R-:W-:Y:S01]  /*2d370*/  FMUL R78, R3, R78 ;  /* 0x0000004e034e7220 */ /* 0x000fe20000400000 */
[----:B------:R-:W-:Y:S01]  /*2d380*/  @!P2 FMUL R125, R125, 16777216 ;  /* 0x4b8000007d7da820 */ /* 0x000fe20000400000 */
[----:B------:R-:W-:Y:S01]  /*2d390*/  @!P2 FMUL R126, R126, 16777216 ;  /* 0x4b8000007e7ea820 */ /* 0x000fe20000400000 */
[----:B------:R-:W-:Y:S01]  /*2d3a0*/  @!P2 FMUL R85, R85, 16777216 ;  /* 0x4b8000005555a820 */ /* 0x000fe20000400000 */
[----:B------:R-:W-:Y:S01]  /*2d3b0*/  @!P2 FMUL R86, R86, 16777216 ;  /* 0x4b8000005656a820 */ /* 0x000fe20000400000 */
[C---:B------:R-:W-:Y:S01]  /*2d3c0*/  FMUL R67, R2.reuse, R67 ;  /* 0x0000004302437220 */ /* 0x040fe20000400000 */
[----:B------:R-:W-:Y:S01]  /*2d3d0*/  FMUL R68, R2, R68 ;  /* 0x0000004402447220 */ /* 0x000fe20000400000 */
[----:B------:R-:W-:Y:S01]  /*2d3e0*/  F2FP.SATFINITE.E4M3.F32.PACK_AB_MERGE_C R10, R10, R134, RZ ;  /* 0x000000860a0a723e */ /* 0x000fe200048070ff */
[C---:B------:R-:W-:Y:S01]  /*2d3f0*/  FMUL R17, R3.reuse, R125 ;  /* 0x0000007d03117220 */ /* 0x040fe20000400000 */
[----:B------:R-:W-:Y:S01]  /*2d400*/  FMUL R126, R3, R126 ;  /* 0x0000007e037e7220 */ /* 0x000fe20000400000 */
[----:B------:R-:W-:Y:S01]  /*2d410*/  F2FP.SATFINITE.E4M3.F32.PACK_AB_MERGE_C R134, R77, R78, RZ ;  /* 0x0000004e4d86723e */ /* 0x000fe200048070ff */
[C---:B------:R-:W-:Y:S01]  /*2d420*/  FMUL R85, R3.reuse, R85 ;  /* 0x0000005503557220 */ /* 0x040fe20000400000 */
[----:B------:R-:W-:Y:S01]  /*2d430*/  FMUL R86, R3, R86 ;  /* 0x0000005603567220 */ /* 0x000fe20000400000 */
[----:B------:R-:W-:-:S02]  /*2d440*/  F2FP.SATFINITE.E4M3.F32.PACK_AB_MERGE_C R78, R239, R245, RZ ;  /* 0x000000f5ef4e723e */ /* 0x000fc400048070ff */
[----:B------:R-:W4:Y:S01]  /*2d450*/  LDL.LU R245, [R1+0x12c4] ;  /* 0x0012c40001f57983 */ /* 0x000f220000300800 */
[----:B------:R-:W-:Y:S02]  /*2d460*/  F2FP.SATFINITE.E4M3.F32.PACK_AB_MERGE_C R67, R67, R68, RZ ;  /* 0x000000444343723e */ /* 0x000fe400048070ff */
[----:B------:R-:W-:Y:S01]  /*2d470*/  F2FP.SATFINITE.E4M3.F32.PACK_AB_MERGE_C R68, R71, R72, RZ ;  /* 0x000000484744723e */ /* 0x000fe200048070ff */
[----:B------:R-:W4:Y:S01]  /*2d480*/  LDL.LU R239, [R1+0x12c0] ;  /* 0x0012c00001ef7983 */ /* 0x000f220000300800 */
[----:B------:R-:W-:Y:S02]  /*2d490*/  F2FP.SATFINITE.E4M3.F32.PACK_AB_MERGE_C R17, R17, R126, RZ ;  /* 0x0000007e1111723e */ /* 0x000fe400048070ff */
[----:B------:R-:W-:Y:S01]  /*2d4a0*/  F2FP.SATFINITE.E4M3.F32.PACK_AB_MERGE_C R71, R55, R64, RZ ;  /* 0x000000403747723e */ /* 0x000fe200048070ff */
[----:B------:R-:W4:Y:S01]  /*2d4b0*/  LDL.LU R65, [R1+0x31c] ;  /* 0x00031c0001417983 */ /* 0x000f220000300800 */
[----:B------:R-:W-:-:S03]  /*2d4c0*/  F2FP.SATFINITE.E4M3.F32.PACK_AB_MERGE_C R126, R85, R86, RZ ;  /* 0x00000056557e723e */ /* 0x000fc600048070ff */
[----:B------:R-:W4:Y:S01]  /*2d4d0*/  LDL.LU R72, [R1+0x320] ;  /* 0x0003200001487983 */ /* 0x000f220000300800 */
[----:B--2---:R-:W-:-:S03]  /*2d4e0*/  F2FP.SATFINITE.E4M3.F32.PACK_AB_MERGE_C R86, R243, R244, RZ ;  /* 0x000000f4f356723e */ /* 0x004fc600048070ff */
[----:B------:R-:W2:Y:S01]  /*2d4f0*/  LDL.LU R64, [R1+0x334] ;  /* 0x0003340001407983 */ /* 0x000ea20000300800 */
[----:B------:R-:W-:-:S03]  /*2d500*/  F2FP.SATFINITE.E4M3.F32.PACK_AB_MERGE_C R79, R79, R87, RZ ;  /* 0x000000574f4f723e */ /* 0x000fc600048070ff */
        /* <DEDUP_REMOVED lines=11> */
[----:B------:R-:W-:Y:S01]  /*2d5c0*/  @!P3 FMUL R116, R116, 16777216 ;  /* 0x4b8000007474b820 */ /* 0x000fe20000400000 */
[C---:B------:R-:W-:Y:S01]  /*2d5d0*/  FMUL R18, R3.reuse, R117 ;  /* 0x0000007503127220 */ /* 0x040fe20000400000 */
[----:B------:R-:W-:Y:S01]  /*2d5e0*/  FMUL R118, R3, R118 ;  /* 0x0000007603767220 */ /* 0x000fe20000400000 */
[C---:B------:R-:W-:Y:S01]  /*2d5f0*/  FMUL R115, R2.reuse, R115 ;  /* 0x0000007302737220 */ /* 0x040fe20000400000 */
[----:B------:R-:W-:Y:S01]  /*2d600*/  FMUL R116, R2, R116 ;  /* 0x0000007402747220 */ /* 0x000fe20000400000 */
[----:B------:R-:W-:-:S02]  /*2d610*/  F2FP.SATFINITE.E4M3.F32.PACK_AB_MERGE_C R25, R25, R102, RZ ;  /* 0x000000661919723e */ /* 0x000fc400048070ff */
[----:B----4-:R-:W-:Y:S02]  /*2d620*/  F2FP.SATFINITE.E4M3.F32.PACK_AB_MERGE_C R102, R238, R246, RZ ;  /* 0x000000f6ee66723e */ /* 0x010fe400048070ff */
[----:B------:R-:W4:Y:S01]  /*2d630*/  LDL.LU R246, [R1+0x12ac] ;  /* 0x0012ac0001f67983 */ /* 0x000f220000300800 */
[----:B------:R-:W-:Y:S02]  /*2d640*/  F2FP.SATFINITE.E4M3.F32.PACK_AB_MERGE_C R18, R18, R118, RZ ;  /* 0x000000761212723e */ /* 0x000fe400048070ff */
[----:B------:R-:W-:Y:S01]  /*2d650*/  F2FP.SATFINITE.E4M3.F32.PACK_AB_MERGE_C R117, R245, R242, RZ ;  /* 0x000000f2f575723e */ /* 0x000fe200048070ff */
[----:B------:R-:W4:Y:S01]  /*2d660*/  LDL.LU R238, [R1+0x12a8] ;  /* 0x0012a80001ee7983 */ /* 0x000f220000300800 */
[----:B------:R-:W-:-:S03]  /*2d670*/  F2FP.SATFINITE.E4M3.F32.PACK_AB_MERGE_C R115, R115, R116, RZ ;  /* 0x000000747373723e */ /* 0x000fc600048070ff */
[----:B------:R-:W4:Y:S01]  /*2d680*/  LDL.LU R242, [R1+0x12a4] ;  /* 0x0012a40001f27983 */ /* 0x000f220000300800 */
[----:B------:R-:W-:-:S03]  /*2d690*/  F2FP.SATFINITE.E4M3.F32.PACK_AB_MERGE_C R116, R112, R119, RZ ;  /* 0x000000777074723e */ /* 0x000fc600048070ff */
[----:B------:R-:W4:Y:S01]  /*2d6a0*/  LDL.LU R245, [R1+0x12a0] ;  /* 0x0012a00001f57983 */ /* 0x000f220000300800 */
[----:B--2---:R-:W-:-:S03]  /*2d6b0*/  F2FP.SATFINITE.E4M3.F32.PACK_AB_MERGE_C R118, R244, R239, RZ ;  /* 0x000000eff476723e */ /* 0x004fc600048070ff */
        /* <DEDUP_REMOVED lines=10> */
[C---:B------:R-:W-:Y:S01]  /*2d760*/  FMUL R124, R2.reuse, R124 ;  /* 0x0000007c027c7220 */ /* 0x040fe20000400000 */
[C---:B------:R-:W-:Y:S01]  /*2d770*/  FMUL R107, R2.reuse, R107 ;  /* 0x0000006b026b7220 */ /* 0x040fe20000400000 */
[----:B------:R-:W-:Y:S01]  /*2d780*/  FMUL R108, R2, R108 ;  /* 0x0000006c026c7220 */ /* 0x000fe20000400000 */
[----:B----4-:R-:W-:Y:S01]  /*2d790*/  F2FP.SATFINITE.E4M3.F32.PACK_AB_MERGE_C R112, R246, R243, RZ ;  /* 0x000000f3f670723e */ /* 0x010fe200048070ff */
[----:B------:R-:W-:Y:S01]  /*2d7a0*/  @!P2 FMUL R109, R109, 16777216 ;  /* 0x4b8000006d6da820 */ /* 0x000fe20000400000 */
[----:B------:R-:W-:Y:S01]  /*2d7b0*/  F2FP.SATFINITE.E4M3.F32.PACK_AB_MERGE_C R123, R123, R124, RZ ;  /* 0x0000007c7b7b723e */ /* 0x000fe200048070ff */
[----:B------:R-:W4:Y:S01]  /*2d7c0*/  LDL.LU R243, [R1+0x128c] ;  /* 0x00128c0001f37983 */ /* 0x000f220000300800 */
[----:B------:R-:W-:-:S03]  /*2d7d0*/  F2FP.SATFINITE.E4M3.F32.PACK_AB_MERGE_C R107, R107, R108, RZ ;  /* 0x0000006c6b6b723e */ /* 0x000fc600048070ff */
[----:B------:R-:W4:Y:S01]  /*2d7e0*/  LDL.LU R246, [R1+0x1288] ;  /* 0x0012880001f67983 */ /* 0x000f220000300800 */
[----:B------:R-:W-:Y:S01]  /*2d7f0*/  F2FP.SATFINITE.E4M3.F32.PACK_AB_MERGE_C R124, R242, R238, RZ ;  /* 0x000000eef27c723e */ /* 0x000fe200048070ff */
[----:B------:R-:W-:Y:S02]  /*2d800*/  FMUL R24, R3, R109 ;  /* 0x0000006d03187220 */ /* 0x000fe40000400000 */
[----:B------:R-:W4:Y:S04]  /*2d810*/  LDL.LU R238, [R1+0x1284] ;  /* 0x0012840001ee7983 */ /* 0x000f280000300800 */
        /* <DEDUP_REMOVED lines=9> */
[----:B------:R-:W-:Y:S02]  /*2d8b0*/  @!P2 FMUL R94, R94, 16777216 ;  /* 0x4b8000005e5ea820 */ /* 0x000fe40000400000 */
[C---:B------:R-:W-:Y:S01]  /*2d8c0*/  FMUL R110, R3.reuse, R110 ;  /* 0x0000006e036e7220 */ /* 0x040fe20000400000 */
[C---:B------:R-:W-:Y:S01]  /*2d8d0*/  FMUL R93, R3.reuse, R93 ;  /* 0x0000005d035d7220 */ /* 0x040fe20000400000 */
[----:B------:R-:W-:Y:S01]  /*2d8e0*/  FMUL R94, R3, R94 ;  /* 0x0000005e035e7220 */ /* 0x000fe20000400000 */
[----:B------:R-:W-:-:S02]  /*2d8f0*/  F2FP.SATFINITE.E4M3.F32.PACK_AB_MERGE_C R125, R111, R82, RZ ;  /* 0x000000526f7d723e */ /* 0x000fc400048070ff */
[----:B------:R-:W-:Y:S02]  /*2d900*/  F2FP.SATFINITE.E4M3.F32.PACK_AB_MERGE_C R24, R24, R110, RZ ;  /* 0x0000006e1818723e */ /* 0x000fe400048070ff */
        /* <DEDUP_REMOVED lines=15> */
[----:B------:R-:W-:Y:S02]  /*2da00*/  F2FP.SATFINITE.E4M3.F32.PACK_AB_MERGE_C R120, R120, R89, RZ ;  /* 0x000000597878723e */ /* 0x000fe400048070ff */
[----:B------:R-:W-:Y:S02]  /*2da10*/  F2FP.SATFINITE.E4M3.F32.PACK_AB_MERGE_C R89, R80, R66, RZ ;  /* 0x000000425059723e */ /* 0x000fe400048070ff */
[----:B----4-:R-:W-:Y:S02]  /*2da20*/  F2FP.SATFINITE.E4M3.F32.PACK_AB_MERGE_C R88, R244, R239, RZ ;  /* 0x000000eff458723e */ /* 0x010fe400048070ff */
[----:B------:R-:W4:Y:S04]  /*2da30*/  LDL.LU R239, [R1+0x124c] ;  /* 0x00124c0001ef7983 */ /* 0x000f280000300800 */
[----:B------:R-:W4:Y:S01]  /*2da40*/  LDL.LU R244, [R1+0x1248] ;  /* 0x0012480001f47983 */ /* 0x000f220000300800 */
[----:B------:R-:W-:-:S03]  /*2da50*/  F2FP.SATFINITE.E4M3.F32.PACK_AB_MERGE_C R93, R246, R243, RZ ;  /* 0x000000f3f65d723e */ /* 0x000fc600048070ff */
        /* <DEDUP_REMOVED lines=14> */
[C---:B------:R-:W-:Y:S01]  /*2db40*/  FMUL R53, R3.reuse, R53 ;  /* 0x0000003503357220 */ /* 0x040fe20000400000 */
[----:B------:R-:W-:-:S03]  /*2db50*/  FMUL R54, R3, R54 ;  /* 0x0000003603367220 */ /* 0x000fc60000400000 */
[----:B------:R-:W-:Y:S02]  /*2db60*/  F2FP.SATFINITE.E4M3.F32.PACK_AB_MERGE_C R91, R91, R92, RZ ;  /* 0x0000005c5b5b723e */ /* 0x000fe400048070ff */
[----:B------:R-:W-:Y:S02]  /*2db70*/  F2FP.SATFINITE.E4M3.F32.PACK_AB_MERGE_C R92, R73, R81, RZ ;  /* 0x00000051495c723e */ /* 0x000fe400048070ff */
[----:B----4-:R-:W-:Y:S02]  /*2db80*/  F2FP.SATFINITE.E4M3.F32.PACK_AB_MERGE_C R81, R239, R245, RZ ;  /* 0x000000f5ef51723e */ /* 0x010fe400048070ff */
[----:B------:R-:W-:Y:S01]  /*2db90*/  F2FP.SATFINITE.E4M3.F32.PACK_AB_MERGE_C R172, R53, R54, RZ ;  /* 0x0000003635ac723e */ /* 0x000fe200048070ff */
[----:B------:R-:W4:Y:S01]  /*2dba0*/  LDL.LU R245, [R1+0x122c] ;  /* 0x00122c0001f57983 */ /* 0x000f220000300800 */
[----:B------:R-:W-:-:S03]  /*2dbb0*/  F2FP.SATFINITE.E4M3.F32.PACK_AB_MERGE_C R54, R243, R244, RZ ;  /* 0x000000f4f336723e */ /* 0x000fc600048070ff */
[----:B------:R-:W4:Y:S01]  /*2dbc0*/  LDL.LU R239, [R1+0x1228] ;  /* 0x0012280001ef7983 */ /* 0x000f220000300800 */
[----:B------:R-:W-:-:S03]  /*2dbd0*/  F2FP.SATFINITE.E4M3.F32.PACK_AB_MERGE_C R55, R55, R64, RZ ;  /* 0x000000403737723e */ /* 0x000fc600048070ff */
[----:B------:R-:W4:Y:S01]  /*2dbe0*/  LDL.LU R244, [R1+0x1224] ;  /* 0x0012240001f47983 */ /* 0x000f220000300800 */
[----:B--2---:R-:W-:-:S03]  /*2dbf0*/  F2FP.SATFINITE.E4M3.F32.PACK_AB_MERGE_C R64, R238, R246, RZ ;  /* 0x000000f6ee40723e */ /* 0x004fc600048070ff */
[----:B------:R-:W2:Y:S01]  /*2dc00*/  LDL.LU R243, [R1+0x1220] ;  /* 0x0012200001f37983 */ /* 0x000ea20000300800 */
[----:B------:R-:W-:-:S03]  /*2dc10*/  F2FP.SATFINITE.E4M3.F32.PACK_AB_MERGE_C R82, R72, R65, RZ ;  /* 0x000000414852723e */ /* 0x000fc600048070ff */
        /* <DEDUP_REMOVED lines=111> */
[----:B------:R-:W3:Y:S03]  /*2e310*/  LDL.LU R241, [R1+0x1210] ;  /* 0x0012100001f17983 */ /* 0x000ee60000300800 */
[----:B------:R-:W-:-:S02]  /*2e320*/  F2FP.SATFINITE.E4M3.F32.PACK_AB_MERGE_C R164, R2, R8, RZ ;  /* 0x0000000802a4723e */ /* 0x000fc400048070ff */
[----:B----4-:R-:W-:Y:S02]  /*2e330*/  F2FP.SATFINITE.E4M3.F32.PACK_AB_MERGE_C R8, R245, R242, RZ ;  /* 0x000000f2f508723e */ /* 0x010fe400048070ff */
[----:B------:R-:W4:Y:S01]  /*2e340*/  LDL.LU R242, [R1+0x120c] ;  /* 0x00120c0001f27983 */ /* 0x000f220000300800 */
[----:B--2---:R-:W-:-:S03]  /*2e350*/  F2FP.SATFINITE.E4M3.F32.PACK_AB_MERGE_C R11, R243, R244, RZ ;  /* 0x000000f4f30b723e */ /* 0x004fc600048070ff */
[----:B------:R-:W2:Y:S01]  /*2e360*/  LDL.LU R245, [R1+0x1208] ;  /* 0x0012080001f57983 */ /* 0x000ea20000300800 */
[----:B------:R-:W-:-:S03]  /*2e370*/  F2FP.SATFINITE.E4M3.F32.PACK_AB_MERGE_C R16, R246, R239, RZ ;  /* 0x000000eff610723e */ /* 0x000fc600048070ff */
[----:B------:R-:W4:Y:S01]  /*2e380*/  LDL.LU R244, [R1+0x1204] ;  /* 0x0012040001f47983 */ /* 0x000f220000300800 */
[----:B------:R-:W-:-:S03]  /*2e390*/  F2FP.SATFINITE.E4M3.F32.PACK_AB_MERGE_C R188, R27, R28, RZ ;  /* 0x0000001c1bbc723e */ /* 0x000fc600048070ff */
[----:B------:R-:W4:Y:S04]  /*2e3a0*/  LDL.LU R243, [R1+0x1200] ;  /* 0x0012000001f37983 */ /* 0x000f280000300800 */
[----:B------:R-:W2:Y:S04]  /*2e3b0*/  LDL.LU R239, [R1+0x11fc] ;  /* 0x0011fc0001ef7983 */ /* 0x000ea80000300800 */
[----:B------:R-:W2:Y:S01]  /*2e3c0*/  LDL.LU R246, [R1+0x11f8] ;  /* 0x0011f80001f67983 */ /* 0x000ea20000300800 */
[----:B------:R-:W-:Y:S02]  /*2e3d0*/  F2FP.SATFINITE.E4M3.F32.PACK_AB_MERGE_C R103, R103, R101, RZ ;  /* 0x000000656767723e */ /* 0x000fe400048070ff */
[----:B---3--:R-:W-:-:S02]  /*2e3e0*/  F2FP.SATFINITE.E4M3.F32.PACK_AB_MERGE_C R27, R252, R238, RZ ;  /* 0x000000eefc1b723e */ /* 0x008fc400048070ff */
[----:B------:R-:W3:Y:S04]  /*2e3f0*/  LDL.LU R238, [R1+0x11f4] ;  /* 0x0011f40001ee7983 */ /* 0x000ee80000300800 */
[----:B------:R-:W3:Y:S04]  /*2e400*/  LDL.LU R252, [R1+0x11f0] ;  /* 0x0011f00001fc7983 */ /* 0x000ee80000300800 */
[----:B------:R-:W3:Y:S04]  /*2e410*/  LDL.LU R72, [R1+0x40c] ;  /* 0x00040c0001487983 */ /* 0x000ee80000300800 */
[----:B------:R-:W3:Y:S04]  /*2e420*/  LDL.LU R101, [R1+0x404] ;  /* 0x0004040001657983 */ /* 0x000ee80000300800 */
[----:B------:R-:W3:Y:S01]  /*2e430*/  LDL.LU R73, [R1+0x3f8] ;  /* 0x0003f80001497983 */ /* 0x000ee20000300800 */
[----:B------:R-:W-:Y:S01]  /*2e440*/  F2FP.SATFINITE.E4M3.F32.PACK_AB_MERGE_C R19, R19, R20, RZ ;  /* 0x000000141313723e */ /* 0x000fe200048070ff */
[----:B------:R-:W-:-:S02]  /*2e450*/  IMAD.MOV.U32 R53, RZ, RZ, 0x3dc6b27f ;  /* 0x3dc6b27fff357424 */ /* 0x000fc400078e00ff */
        /* <DEDUP_REMOVED lines=30> */
[----:B----4-:R-:W-:-:S02]  /*2e640*/  IMAD.IADD R20, R243, 0x1, -R244 ;  /* 0x00000001f3147824 */ /* 0x010fc400078e0af4 */
[----:B--2---:R-:W-:Y:S02]  /*2e650*/  IMAD.IADD R5, R239, 0x1, -R242 ;  /* 0x00000001ef057824 */ /* 0x004fe400078e0af2 */
[----:B------:R-:W-:Y:S02]  /*2e660*/  IMAD.IADD R13, R246, 0x1, -R245 ;  /* 0x00000001f60d7824 */ /* 0x000fe400078e0af5 */
[----:B------:R-:W-:Y:S01]  /*2e670*/  FADD R20, R20, -1 ;  /* 0xbf80000014147421 */ /* 0x000fe20000000000 */
[----:B------:R-:W-:Y:S01]  /*2e680*/  FADD R5, R5, -1 ;  /* 0xbf80000005057421 */ /* 0x000fe20000000000 */
[----:B------:R-:W-:Y:S02]  /*2e690*/  FADD R13, R13, -1 ;  /* 0xbf8000000d0d7421 */ /* 0x000fe40000000000 */
[-C--:B------:R-:W-:Y:S01]  /*2e6a0*/  FFMA.FTZ R21, R20, R53.reuse, -0.16845393180847167969 ;  /* 0xbe2c7f3014157423 */ /* 0x080fe20000010035 */
[-C--:B------:R-:W-:Y:S01]  /*2e6b0*/  FFMA.FTZ R29, R5, R53.reuse, -0.16845393180847167969 ;  /* 0xbe2c7f30051d7423 */ /* 0x080fe20000010035 */
[----:B------:R-:W-:-:S02]  /*2e6c0*/  FFMA.FTZ R28, R13, R53, -0.16845393180847167969 ;  /* 0xbe2c7f300d1c7423 */ /* 0x000fc40000010035 */
[----:B------:R-:W-:Y:S01]  /*2e6d0*/  FFMA.FTZ R21, R20, R21, 0.1716887056827545166 ;  /* 0x3e2fcf2a14157423 */ /* 0x000fe20000010015 */
[----:B------:R-:W-:-:S03]  /*2e6e0*/  FFMA.FTZ R29, R5, R29, 0.1716887056827545166 ;  /* 0x3e2fcf2a051d7423 */ /* 0x000fc6000001001d */
[----:B------:R-:W-:Y:S01]  /*2e6f0*/  FFMA.FTZ R21, R20, R21, -0.17900948226451873779 ;  /* 0xbe374e4314157423 */ /* 0x000fe20000010015 */
[----:B------:R-:W-:-:S03]  /*2e700*/  FFMA.FTZ R29, R5, R29, -0.17900948226451873779 ;  /* 0xbe374e43051d7423 */ /* 0x000fc6000001001d */
[----:B------:R-:W-:Y:S01]  /*2e710*/  FFMA.FTZ R21, R20, R21, 0.20512372255325317383 ;  /* 0x3e520bf414157423 */ /* 0x000fe20000010015 */
[----:B------:R-:W-:-:S03]  /*2e720*/  FFMA.FTZ R29, R5, R29, 0.20512372255325317383 ;  /* 0x3e520bf4051d7423 */ /* 0x000fc6000001001d */
[----:B------:R-:W-:Y:S01]  /*2e730*/  FFMA.FTZ R21, R20, R21, -0.24046532809734344482 ;  /* 0xbe763c8b14157423 */ /* 0x000fe20000010015 */
[----:B------:R-:W-:-:S03]  /*2e740*/  FFMA.FTZ R29, R5, R29, -0.24046532809734344482 ;  /* 0xbe763c8b051d7423 */ /* 0x000fc6000001001d */
[----:B------:R-:W-:Y:S01]  /*2e750*/  FFMA.FTZ R21, R20, R21, 0.28857114911079406738 ;  /* 0x3e93bf9914157423 */ /* 0x000fe20000010015 */
[----:B------:R-:W-:-:S03]  /*2e760*/  FFMA.FTZ R29, R5, R29, 0.28857114911079406738 ;  /* 0x3e93bf99051d7423 */ /* 0x000fc6000001001d */
[----:B------:R-:W-:Y:S01]  /*2e770*/  FFMA.FTZ R21, R20, R21, -0.36067417263984680176 ;  /* 0xbeb8aa4914157423 */ /* 0x000fe20000010015 */
[----:B------:R-:W-:-:S03]  /*2e780*/  FFMA.FTZ R29, R5, R29, -0.36067417263984680176 ;  /* 0xbeb8aa49051d7423 */ /* 0x000fc6000001001d */
[----:B------:R-:W-:Y:S01]  /*2e790*/  FFMA.FTZ R21, R20, R21, 0.48089820146560668945 ;  /* 0x3ef6384a14157423 */ /* 0x000fe20000010015 */
[----:B------:R-:W-:-:S03]  /*2e7a0*/  ISETP.GE.U32.AND P1, PT, R243, 0x7f800000, PT ;  /* 0x7f800000f300780c */ /* 0x000fc60003f26070 */
[----:B------:R-:W-:Y:S01]  /*2e7b0*/  FFMA.FTZ R21, R20, R21, -0.72134751081466674805 ;  /* 0xbf38aa3b14157423 */ /* 0x000fe20000010015 */
[----:B------:R-:W-:-:S03]  /*2e7c0*/  FFMA.FTZ R29, R5, R29, 0.48089820146560668945 ;  /* 0x3ef6384a051d7423 */ /* 0x000fc6000001001d */
[----:B------:R-:W-:Y:S01]  /*2e7d0*/  FMUL R21, R20, R21 ;  /* 0x0000001514157220 */ /* 0x000fe20000400000 */
[----:B------:R-:W-:-:S03]  /*2e7e0*/  FFMA.FTZ R29, R5, R29, -0.72134751081466674805 ;  /* 0xbf38aa3b051d7423 */ /* 0x000fc6000001001d */
[----:B------:R-:W-:Y:S01]  /*2e7f0*/  FMUL R21, R20, R21 ;  /* 0x0000001514157220 */ /* 0x000fe20000400000 */
[----:B------:R-:W-:-:S03]  /*2e800*/  FMUL R29, R5, R29 ;  /* 0x0000001d051d7220 */ /* 0x000fc60000400000 */
[----:B------:R-:W-:Y:S01]  /*2e810*/  FFMA.FTZ R21, R20, 1.4426950216293334961, R21 ;  /* 0x3fb8aa3b14157823 */ /* 0x000fe20000010015 */
[----:B------:R-:W-:Y:S01]  /*2e820*/  FMUL R29, R5, R29 ;  /* 0x0000001d051d7220 */ /* 0x000fe20000400000 */
[----:B------:R-:W-:-:S03]  /*2e830*/  FFMA.FTZ R28, R13, R28, 0.1716887056827545166 ;  /* 0x3e2fcf2a0d1c7423 */ /* 0x000fc6000001001c */
[----:B------:R-:W-:Y:S01]  /*2e840*/  FFMA.FTZ R29, R5, 1.4426950216293334961, R29 ;  /* 0x3fb8aa3b051d7823 */ /* 0x000fe2000001001d */
[----:B------:R-:W-:-:S04]  /*2e850*/  FFMA.FTZ R28, R13, R28, -0.17900948226451873779 ;  /* 0xbe374e430d1c7423 */ /* 0x000fc8000001001c */
[----:B------:R-:W-:-:S04]  /*2e860*/  FFMA.FTZ R28, R13, R28, 0.20512372255325317383 ;  /* 0x3e520bf40d1c7423 */ /* 0x000fc8000001001c */
[----:B------:R-:W-:Y:S01]  /*2e870*/  FFMA.FTZ R28, R13, R28, -0.24046532809734344482 ;  /* 0xbe763c8b0d1c7423 */ /* 0x000fe2000001001c */
        /* <DEDUP_REMOVED lines=27> */
[----:B------:R-:W-:Y:S01]  /*2ea30*/  FFMA.FTZ R28, R13, R28, 0.28857114911079406738 ;  /* 0x3e93bf990d1c7423 */ /* 0x000fe2000001001c */
[----:B---3--:R-:W-:-:S04]  /*2ea40*/  IMAD.IADD R4, R238, 0x1, -R241 ;  /* 0x00000001ee047824 */ /* 0x008fc800078e0af1 */
[----:B------:R-:W-:-:S04]  /*2ea50*/  FADD R4, R4, -1 ;  /* 0xbf80000004047421 */ /* 0x000fc80000000000 */
[----:B------:R-:W-:-:S04]  /*2ea60*/  FFMA.FTZ R53, R4, R53, -0.16845393180847167969 ;  /* 0xbe2c7f3004357423 */ /* 0x000fc80000010035 */
[----:B------:R-:W-:-:S04]  /*2ea70*/  FFMA.FTZ R53, R4, R53, 0.1716887056827545166 ;  /* 0x3e2fcf2a04357423 */ /* 0x000fc80000010035 */
[----:B------:R-:W-:-:S04]  /*2ea80*/  FFMA.FTZ R53, R4, R53, -0.17900948226451873779 ;  /* 0xbe374e4304357423 */ /* 0x000fc80000010035 */
[----:B------:R-:W-:-:S04]  /*2ea90*/  FFMA.FTZ R53, R4, R53, 0.20512372255325317383 ;  /* 0x3e520bf404357423 */ /* 0x000fc80000010035 */
[----:B------:R-:W-:-:S04]  /*2eaa0*/  FFMA.FTZ R53, R4, R53, -0.24046532809734344482 ;  /* 0xbe763c8b04357423 */ /* 0x000fc80000010035 */
[----:B------:R-:W-:-:S04]  /*2eab0*/  FFMA.FTZ R53, R4, R53, 0.28857114911079406738 ;  /* 0x3e93bf9904357423 */ /* 0x000fc80000010035 */
[----:B------:R-:W-:-:S04]  /*2eac0*/  FFMA.FTZ R53, R4, R53, -0.36067417263984680176 ;  /* 0xbeb8aa4904357423 */ /* 0x000fc80000010035 */
[----:B------:R-:W-:-:S04]  /*2ead0*/  FFMA.FTZ R53, R4, R53, 0.48089820146560668945 ;  /* 0x3ef6384a04357423 */ /* 0x000fc80000010035 */
[----:B------:R-:W-:-:S04]  /*2eae0*/  FFMA.FTZ R53, R4, R53, -0.72134751081466674805 ;  /* 0xbf38aa3b04357423 */ /* 0x000fc80000010035 */
[----:B------:R-:W-:-:S04]  /*2eaf0*/  FMUL R53, R4, R53 ;  /* 0x0000003504357220 */ /* 0x000fc80000400000 */
[----:B------:R-:W-:Y:S01]  /*2eb00*/  FMUL R53, R4, R53 ;  /* 0x0000003504357220 */ /* 0x000fe20000400000 */
[----:B------:R-:W-:-:S03]  /*2eb10*/  FADD R72, R72, R21 ;  /* 0x0000001548487221 */ /* 0x000fc60000000000 */
[----:B------:R-:W-:Y:S01]  /*2eb20*/  FFMA.FTZ R53, R4, 1.4426950216293334961, R53 ;  /* 0x3fb8aa3b04357823 */ /* 0x000fe20000010035 */
[----:B------:R-:W-:-:S03]  /*2eb30*/  @P1 IMAD.MOV.U32 R4, RZ, RZ, 0x7f800000 ;  /* 0x7f800000ff041424 */ /* 0x000fc600078e00ff */
[----:B------:R-:W-:Y:S01]  /*2eb40*/  FADD R21, R252, R53 ;  /* 0x00000035fc157221 */ /* 0x000fe20000000000 */
[----:B------:R-:W-:Y:S01]  /*2eb50*/  @P1 FFMA.FTZ R72, R243, R4, +INF ;  /* 0x7f800000f3481423 */ /* 0x000fe20000010004 */
[----:B------:R-:W2:Y:S01]  /*2eb60*/  LDL.LU R252, [R1+0x11ec] ;  /* 0x0011ec0001fc7983 */ /* 0x000ea20000300800 */
[----:B------:R-:W-:-:S03]  /*2eb70*/  FADD R20, R73, R29 ;  /* 0x0000001d49147221 */ /* 0x000fc60000000000 */
[----:B------:R-:W-:Y:S04]  /*2eb80*/  STL [R1+0xd3c], R21 ;  /* 0x000d3c1501007387 */ /* 0x000fe80000100800 */
[----:B------:R0:W-:Y:S01]  /*2eb90*/  STL [R1+0xd54], R72 ;  /* 0x000d544801007387 */ /* 0x0001e20000100800 */
[----:B------:R-:W1:Y:S01]  /*2eba0*/  S2R R73, SR_CTAID.X ;  /* 0x0000000000497919 */ /* 0x000e620000002500 */
[----:B0-----:R-:W1:Y:S01]  /*2ebb0*/  S2R R72, SR_TID.X ;  /* 0x0000000000487919 */ /* 0x001e620000002100 */
        /* <DEDUP_REMOVED lines=57> */
[C---:B------:R-:W-:Y:S01]  /*2ef50*/  FFMA.FTZ R28, R13.reuse, R28, -0.36067417263984680176 ;  /* 0xbeb8aa490d1c7423 */ /* 0x040fe2000001001c */
[----:B------:R-:W0:Y:S03]  /*2ef60*/  LDC.64 R2, c[0x0][0x228] ;  /* 0x00008a00ff027b82 */ /* 0x000e260000000a00 */
[----:B------:R-:W-:Y:S01]  /*2ef70*/  FFMA.FTZ R28, R13, R28, 0.48089820146560668945 ;  /* 0x3ef6384a0d1c7423 */ /* 0x000fe2000001001c */
[----:B------:R-:W-:-:S03]  /*2ef80*/  ISETP.GE.U32.AND P4, PT, R246, 0x7f800000, PT ;  /* 0x7f800000f600780c */ /* 0x000fc60003f86070 */
[----:B------:R-:W-:Y:S01]  /*2ef90*/  FFMA.FTZ R28, R13, R28, -0.72134751081466674805 ;  /* 0xbf38aa3b0d1c7423 */ /* 0x000fe2000001001c */
[----:B------:R-:W-:-:S03]  /*2efa0*/  ISETP.GE.U32.AND P0, PT, R239, 0x7f800000, PT ;  /* 0x7f800000ef00780c */ /* 0x000fc60003f06070 */
[----:B------:R-:W-:Y:S01]  /*2efb0*/  FMUL R28, R13, R28 ;  /* 0x0000001c0d1c7220 */ /* 0x000fe20000400000 */
[----:B-1----:R-:W-:-:S03]  /*2efc0*/  PRMT R72, R72, 0x6540, R73 ;  /* 0x0000654048487816 */ /* 0x002fc60000000049 */
[C---:B------:R-:W-:Y:S01]  /*2efd0*/  FMUL R28, R13.reuse, R28 ;  /* 0x0000001c0d1c7220 */ /* 0x040fe20000400000 */
[----:B------:R-:W1:Y:S01]  /*2efe0*/  S2R R76, SR_TID.X ;  /* 0x00000000004c7919 */ /* 0x000e620000002100 */
[----:B------:R-:W-:Y:S01]  /*2eff0*/  UIMAD UR4, UR7, UR4, URZ ;  /* 0x00000004070472a4 */ /* 0x000fe2000f8e023f */
[----:B------:R-:W-:Y:S02]  /*2f000*/  IMAD R4, R72, UR5, RZ ;  /* 0x0000000548047c24 */ /* 0x000fe4000f8e02ff */
[----:B------:R-:W-:Y:S01]  /*2f010*/  FFMA.FTZ R28, R13, 1.4426950216293334961, R28 ;  /* 0x3fb8aa3b0d1c7823 */ /* 0x000fe2000001001c */
[----:B------:R-:W-:Y:S01]  /*2f020*/  @P4 IMAD.MOV.U32 R5, RZ, RZ, 0x7f800000 ;  /* 0x7f800000ff054424 */ /* 0x000fe200078e00ff */
[----:B------:R-:W-:Y:S02]  /*2f030*/  USHF.R.S32.HI UR5, URZ, 0x1f, UR4 ;  /* 0x0000001f3f057899 */ /* 0x000fe40008011404 */
[----:B------:R-:W-:Y:S01]  /*2f040*/  FADD R13, R101, R28 ;  /* 0x0000001c650d7221 */ /* 0x000fe20000000000 */
[----:B------:R-:W-:Y:S01]  /*2f050*/  @P4 FFMA.FTZ R13, R246, R5, +INF ;  /* 0x7f800000f60d4423 */ /* 0x000fe20000010005 */
[----:B0-----:R-:W-:Y:S01]  /*2f060*/  IADD3 R2, P5, P6, R4, UR4, R2 ;  /* 0x0000000404027c10 */ /* 0x001fe2000febe002 */
[----:B------:R-:W-:Y:S01]  /*2f070*/  @P0 IMAD.MOV.U32 R5, RZ, RZ, 0x7f800000 ;  /* 0x7f800000ff050424 */ /* 0x000fe200078e00ff */
[----:B------:R-:W-:Y:S01]  /*2f080*/  SHF.R.S32.HI R4, RZ, 0x1f, R4 ;  /* 0x0000001fff047819 */ /* 0x000fe20000011404 */
[----:B------:R-:W-:-:S02]  /*2f090*/  ULDC UR4, c[0x0][0x278] ;  /* 0x00009e0000047ab9 */ /* 0x000fc40000000800 */
[----:B------:R-:W-:Y:S01]  /*2f0a0*/  @P0 FFMA.FTZ R20, R239, R5, +INF ;  /* 0x7f800000ef140423 */ /* 0x000fe20000010005 */
[----:B------:R-:W-:Y:S02]  /*2f0b0*/  IADD3.X R3, R4, UR5, R3, P5, P6 ;  /* 0x0000000504037c10 */ /* 0x000fe4000afec403 */
[----:B------:R-:W-:Y:S01]  /*2f0c0*/  IADD3 R28, P5, R2, UR4, RZ ;  /* 0x00000004021c7c10 */ /* 0x000fe2000ffbe0ff */
[----:B------:R1:W-:Y:S04]  /*2f0d0*/  STL [R1+0xd50], R13 ;  /* 0x000d500d01007387 */ /* 0x0003e80000100800 */
[----:B------:R0:W-:Y:S04]  /*2f0e0*/  STL [R1+0xd4c], R20 ;  /* 0x000d4c1401007387 */ /* 0x0001e80000100800 */
[----:B------:R3:W-:Y:S01]  /*2f0f0*/  STL [R1+0xcf0], R28 ;  /* 0x000cf01c01007387 */ /* 0x0007e20000100800 */
[----:B------:R-:W-:Y:S01]  /*2f100*/  F2FP.SATFINITE.E4M3.F32.PACK_AB_MERGE_C R50, R50, R240, RZ ;  /* 0x000000f03232723e */ /* 0x000fe200048070ff */
[----:B-1----:R-:W-:-:S02]  /*2f110*/  IMAD.SHL.U32 R13, R76, 0x10, RZ ;  /* 0x000000104c0d7824 */ /* 0x002fc400078e00ff */
[C---:B------:R-:W-:Y:S01]  /*2f120*/  IMAD.SHL.U32 R53, R76.reuse, 0x80, RZ ;  /* 0x000000804c357824 */ /* 0x040fe200078e00ff */
[----:B------:R-:W-:Y:S01]  /*2f130*/  F2FP.SATFINITE.E4M3.F32.PACK_AB_MERGE_C R235, R235, R236, RZ ;  /* 0x000000ecebeb723e */ /* 0x000fe200048070ff */
[----:B0-----:R-:W-:Y:S01]  /*2f140*/  IMAD.SHL.U32 R20, R76, 0x4, RZ ;  /* 0x000000044c147824 */ /* 0x001fe200078e00ff */
[----:B------:R-:W-:Y:S02]  /*2f150*/  F2FP.SATFINITE.E4M3.F32.PACK_AB_MERGE_C R42, R42, R230, RZ ;  /* 0x000000e62a2a723e */ /* 0x000fe400048070ff */
[----:B------:R-:W-:Y:S02]  /*2f160*/  F2FP.SATFINITE.E4M3.F32.PACK_AB_MERGE_C R227, R227, R228, RZ ;  /* 0x000000e4e3e3723e */ /* 0x000fe400048070ff */
[----:B------:R-:W-:Y:S02]  /*2f170*/  F2FP.SATFINITE.E4M3.F32.PACK_AB_MERGE_C R34, R34, R222, RZ ;  /* 0x000000de2222723e */ /* 0x000fe400048070ff */
[----:B------:R-:W-:Y:S02]  /*2f180*/  F2FP.SATFINITE.E4M3.F32.PACK_AB_MERGE_C R219, R219, R220, RZ ;  /* 0x000000dcdbdb723e */ /* 0x000fe400048070ff */
[----:B------:R-:W-:-:S02]  /*2f190*/  F2FP.SATFINITE.E4M3.F32.PACK_AB_MERGE_C R31, R31, R214, RZ ;  /* 0x000000d61f1f723e */ /* 0x000fc400048070ff */
[----:B------:R-:W-:Y:S02]  /*2f1a0*/  F2FP.SATFINITE.E4M3.F32.PACK_AB_MERGE_C R211, R211, R212, RZ ;  /* 0x000000d4d3d3723e */ /* 0x000fe400048070ff */
        /* <DEDUP_REMOVED lines=12> */
[----:B------:R-:W-:Y:S02]  /*2f270*/  FSETP.NEU.AND P3, PT, R243, RZ, PT ;  /* 0x000000fff300720b */ /* 0x000fe40003f6d000 */
[----:B------:R-:W-:Y:S02]  /*2f280*/  FSETP.NEU.AND P2, PT, R246, RZ, PT ;  /* 0x000000fff600720b */ /* 0x000fe40003f4d000 */
[----:B------:R-:W-:Y:S02]  /*2f290*/  FSETP.NEU.AND P1, PT, R239, RZ, PT ;  /* 0x000000ffef00720b */ /* 0x000fe40003f2d000 */
[----:B------:R-:W-:Y:S02]  /*2f2a0*/  ISETP.GE.U32.AND P4, PT, R238, 0x7f800000, PT ;  /* 0x7f800000ee00780c */ /* 0x000fe40003f86070 */
[----:B------:R-:W-:-:S02]  /*2f2b0*/  LOP3.LUT R4, R13, 0xf0, RZ, 0xc0, !PT ;  /* 0x000000f00d047812 */ /* 0x000fc400078ec0ff */
[----:B------:R-:W-:Y:S01]  /*2f2c0*/  LOP3.LUT R53, R53, 0x800, RZ, 0xc0, !PT ;  /* 0x0000080035357812 */ /* 0x000fe200078ec0ff */
[----:B------:R-:W4:Y:S01]  /*2f2d0*/  LDL.LU R228, [R1+0x50] ;  /* 0x0000500001e47983 */ /* 0x000f220000300800 */
[----:B------:R-:W-:Y:S01]  /*2f2e0*/  SHF.R.U32.HI R13, RZ, 0x1, R76 ;  /* 0x00000001ff0d7819 */ /* 0x000fe2000001164c */
[----:B---3--:R-:W-:Y:S01]  /*2f2f0*/  IMAD.MOV.U32 R28, RZ, RZ, R21 ;  /* 0x000000ffff1c7224 */ /* 0x008fe200078e0015 */
[----:B------:R-:W-:Y:S01]  /*2f300*/  LOP3.LUT R5, R76, 0x7, RZ, 0xc0, !PT ;  /* 0x000000074c057812 */ /* 0x000fe200078ec0ff */
[----:B------:R-:W3:Y:S01]  /*2f310*/  LDL.LU R205, [R1+0x2c8] ;  /* 0x0002c80001cd7983 */ /* 0x000ee20000300800 */
[----:B------:R-:W-:Y:S01]  /*2f320*/  IADD3 R53, R53, UR6, R4 ;  /* 0x0000000635357c10 */ /* 0x000fe2000fffe004 */
[----:B------:R-:W-:Y:S01]  /*2f330*/  ULDC.64 UR52, c[0x0][0x270] ;  /* 0x00009c0000347ab9 */ /* 0x000fe20000000a00 */
[----:B------:R-:W-:Y:S01]  /*2f340*/  LOP3.LUT R20, R20, 0x3c0, RZ, 0xc0, !PT ;  /* 0x000003c014147812 */ /* 0x000fe200078ec0ff */
[----:B------:R-:W3:Y:S01]  /*2f350*/  LDL.LU R181, [R1+0x5c] ;  /* 0x00005c0001b57983 */ /* 0x000ee20000300800 */
[----:B------:R-:W-:Y:S01]  /*2f360*/  F2FP.SATFINITE.E4M3.F32.PACK_AB_MERGE_C R29, R215, R216, R211 ;  /* 0x000000d8d71d723e */ /* 0x000fe200048070d3 */
[----:B------:R-:W-:Y:S01]  /*2f370*/  @P4 IMAD.MOV.U32 R4, RZ, RZ, 0x7f800000 ;  /* 0x7f800000ff044424 */ /* 0x000fe200078e00ff */
[----:B------:R-:W-:Y:S01]  /*2f380*/  LOP3.LUT R13, R13, 0x4, RZ, 0xc0, !PT ;  /* 0x000000040d0d7812 */ /* 0x000fe200078ec0ff */
[----:B------:R-:W4:Y:S01]  /*2f390*/  LDL.LU R157, [R1+0x418] ;  /* 0x00041800019d7983 */ /* 0x000f220000300800 */
[----:B------:R-:W-:Y:S01]  /*2f3a0*/  LEA R5, R5, UR6, 0x3 ;  /* 0x0000000605057c11 */ /* 0x000fe2000f8e18ff */
[----:B------:R-:W0:Y:S08]  /*2f3b0*/  LDC R211, c[0x0][0x278] ;  /* 0x00009e00ffd37b82 */ /* 0x000e300000000800 */
[----:B------:R-:W-:Y:S01]  /*2f3c0*/  BAR.SYNC.DEFER_BLOCKING 0x0 ;  /* 0x0000000000007b1d */ /* 0x000fe20000010000 */
[----:B------:R-:W-:-:S02]  /*2f3d0*/  LOP3.LUT R21, R76, 0xe0, RZ, 0xc0, !PT ;  /* 0x000000e04c157812 */ /* 0x000fc400078ec0ff */
[----:B------:R-:W-:Y:S02]  /*2f3e0*/  F2FP.SATFINITE.E4M3.F32.PACK_AB_MERGE_C R32, R32, R210, R33 ;  /* 0x000000d22020723e */ /* 0x000fe40004807021 */
[----:B------:R-:W-:-:S03]  /*2f3f0*/  F2FP.SATFINITE.E4M3.F32.PACK_AB_MERGE_C R40, R193, R194, R40 ;  /* 0x000000c2c128723e */ /* 0x000fc60004807028 */
[----:B------:R-:W1:Y:S01]  /*2f400*/  LDC R215, c[0x0][0x278] ;  /* 0x00009e00ffd77b82 */ /* 0x000e620000000800 */
[----:B------:R-:W-:Y:S01]  /*2f410*/  F2FP.SATFINITE.E4M3.F32.PACK_AB_MERGE_C R41, R191, R192, R41 ;  /* 0x000000c0bf29723e */ /* 0x000fe20004807029 */
[----:B------:R-:W4:Y:S01]  /*2f420*/  LDL.LU R149, [R1+0x2d4] ;  /* 0x0002d40001957983 */ /* 0x000f220000300800 */
[----:B------:R-:W-:Y:S01]  /*2f430*/  F2FP.SATFINITE.E4M3.F32.PACK_AB_MERGE_C R48, R177, R178, R48 ;  /* 0x000000b2b130723e */ /* 0x000fe20004807030 */
[----:B------:R-:W-:Y:S01]  /*2f440*/  ULDC UR54, c[0x0][0x278] ;  /* 0x00009e0000367ab9 */ /* 0x000fe20000000800 */
[----:B------:R-:W-:Y:S01]  /*2f450*/  F2FP.SATFINITE.E4M3.F32.PACK_AB_MERGE_C R49, R175, R176, R49 ;  /* 0x000000b0af31723e */ /* 0x000fe20004807031 */
[----:B------:R-:W4:Y:S01]  /*2f460*/  LDL.LU R141, [R1+0x6c] ;  /* 0x00006c00018d7983 */ /* 0x000f220000300800 */
[----:B------:R-:W-:Y:S01]  /*2f470*/  @P4 FFMA.FTZ R28, R238, R4, +INF ;  /* 0x7f800000ee1c4423 */ /* 0x000fe20000010004 */
[----:B------:R-:W-:Y:S02]  /*2f480*/  F2FP.SATFINITE.E4M3.F32.PACK_AB_MERGE_C R56, R169, R170, R56 ;  /* 0x000000aaa938723e */ /* 0x000fe40004807038 */
[----:B------:R-:W-:Y:S01]  /*2f490*/  F2FP.SATFINITE.E4M3.F32.PACK_AB_MERGE_C R57, R167, R168, R57 ;  /* 0x000000a8a739723e */ /* 0x000fe20004807039 */
[----:B------:R-:W4:Y:S01]  /*2f4a0*/  LDL.LU R101, [R1+0x74] ;  /* 0x0000740001657983 */ /* 0x000f220000300800 */
[----:B------:R-:W-:-:S02]  /*2f4b0*/  IADD3 R4, R13, R5, R20 ;  /* 0x000000050d047210 */ /* 0x000fc40007ffe014 */
[----:B------:R-:W-:Y:S01]  /*2f4c0*/  F2FP.SATFINITE.E4M3.F32.PACK_AB_MERGE_C R84, R129, R130, R17 ;  /* 0x000000828154723e */ /* 0x000fe20004807011 */
[----:B------:R-:W4:Y:S01]  /*2f4d0*/  LDL.LU R73, [R1+0x2e0] ;  /* 0x0002e00001497983 */ /* 0x000f220000300800 */
[----:B------:R-:W-:Y:S02]  /*2f4e0*/  F2FP.SATFINITE.E4M3.F32.PACK_AB_MERGE_C R100, R121, R122, R18 ;  /* 0x0000007a7964723e */ /* 0x000fe40004807012 */
[----:B------:R-:W-:Y:S01]  /*2f4f0*/  FSETP.NEU.AND P0, PT, R238, RZ, PT ;  /* 0x000000ffee00720b */ /* 0x000fe20003f0d000 */
[----:B------:R-:W4:Y:S01]  /*2f500*/  LDL.LU R72, [R1+0x2e8] ;  /* 0x0002e80001487983 */ /* 0x000f220000300800 */
[----:B------:R-:W1:Y:S01]  /*2f510*/  S2UR UR61, SR_CTAID.Y ;  /* 0x00000000003d79c3 */ /* 0x000e620000002600 */
[----:B------:R-:W-:Y:S01]  /*2f520*/  ULDC UR55, c[0x0][0x278] ;  /* 0x00009e0000377ab9 */ /* 0x000fe20000000800 */
[----:B------:R-:W-:Y:S01]  /*2f530*/  ULDC UR56, c[0x0][0x278] ;  /* 0x00009e0000387ab9 */ /* 0x000fe20000000800 */
[----:B--2---:R-:W-:Y:S01]  /*2f540*/  STL [R1+0x11ec], R252 ;  /* 0x0011ecfc01007387 */ /* 0x004fe20000100800 */
[----:B------:R-:W-:Y:S01]  /*2f550*/  ULDC UR57, c[0x0][0x278] ;  /* 0x00009e0000397ab9 */ /* 0x000fe20000000800 */
[----:B------:R-:W-:Y:S01]  /*2f560*/  ULDC UR58, c[0x0][0x278] ;  /* 0x00009e00003a7ab9 */ /* 0x000fe20000000800 */
[----:B------:R-:W-:Y:S01]  /*2f570*/  ULDC UR59, c[0x0][0x278] ;  /* 0x00009e00003b7ab9 */ /* 0x000fe20000000800 */
[----:B------:R-:W2:Y:S01]  /*2f580*/  LDL.LU R230, [R1+0x94] ;  /* 0x0000940001e67983 */ /* 0x000ea20000300800 */
[----:B------:R-:W-:Y:S01]  /*2f590*/  ULDC UR4, c[0x0][0x278] ;  /* 0x00009e0000047ab9 */ /* 0x000fe20000000800 */
[----:B------:R-:W-:Y:S01]  /*2f5a0*/  ULDC UR5, c[0x0][0x278] ;  /* 0x00009e0000057ab9 */ /* 0x000fe20000000800 */
[----:B------:R-:W-:Y:S01]  /*2f5b0*/  ULDC UR7, c[0x0][0x278] ;  /* 0x00009e0000077ab9 */ /* 0x000fe20000000800 */
[----:B------:R-:W2:Y:S01]  /*2f5c0*/  LDL.LU R236, [R1+0x98] ;  /* 0x0000980001ec7983 */ /* 0x000ea20000300800 */
[----:B------:R-:W-:Y:S01]  /*2f5d0*/  ULDC UR10, c[0x0][0x278] ;  /* 0x00009e00000a7ab9 */ /* 0x000fe20000000800 */
[----:B------:R-:W-:Y:S01]  /*2f5e0*/  ULDC UR11, c[0x0][0x278] ;  /* 0x00009e00000b7ab9 */ /* 0x000fe20000000800 */
[----:B------:R-:W-:Y:S01]  /*2f5f0*/  ULDC UR12, c[0x0][0x278] ;  /* 0x00009e00000c7ab9 */ /* 0x000fe20000000800 */
[----:B------:R-:W-:Y:S01]  /*2f600*/  @P4 STL [R1+0xd3c], R28 ;  /* 0x000d3c1c01004387 */ /* 0x000fe20000100800 */
[----:B------:R-:W-:Y:S01]  /*2f610*/  ULDC UR13, c[0x0][0x278] ;  /* 0x00009e00000d7ab9 */ /* 0x000fe20000000800 */
[----:B------:R-:W-:Y:S01]  /*2f620*/  ULDC UR14, c[0x0][0x278] ;  /* 0x00009e00000e7ab9 */ /* 0x000fe20000000800 */
[----:B------:R-:W-:Y:S01]  /*2f630*/  ULDC UR15, c[0x0][0x278] ;  /* 0x00009e00000f7ab9 */ /* 0x000fe20000000800 */
[----:B------:R0:W-:Y:S01]  /*2f640*/  STL [R1+0x11e4], R4 ;  /* 0x0011e40401007387 */ /* 0x0001e20000100800 */
        /* <DEDUP_REMOVED lines=12> */
[----:B0-----:R-:W-:Y:S01]  /*2f710*/  F2FP.SATFINITE.E4M3.F32.PACK_AB_MERGE_C R4, R248, R7, R50 ;  /* 0x00000007f804723e */ /* 0x001fe20004807032 */
        /* <DEDUP_REMOVED lines=30> */
[----:B---3--:R-:W-:Y:S01]  /*2f900*/  F2FP.SATFINITE.E4M3.F32.PACK_AB_MERGE_C R6, R181, R205, R6 ;  /* 0x000000cdb506723e */ /* 0x008fe20004807006 */
[----:B------:R-:W-:Y:S01]  /*2f910*/  IMAD R53, R21, 0x8, R53 ;  /* 0x0000000815357824 */ /* 0x000fe200078e0235 */
[----:B------:R-:W3:Y:S01]  /*2f920*/  LDL.LU R205, [R1+0xd4] ;  /* 0x0000d40001cd7983 */ /* 0x000ee20000300800 */
[----:B------:R-:W-:Y:S01]  /*2f930*/  F2FP.SATFINITE.E4M3.F32.PACK_AB_MERGE_C R33, R207, R208, R203 ;  /* 0x000000d0cf21723e */ /* 0x000fe200048070cb */
[----:B------:R-:W0:Y:S02]  /*2f940*/  LDC R17, c[0x0][0x278] ;  /* 0x00009e00ff117b82 */ /* 0x000e240000000800 */
[----:B------:R-:W3:Y:S06]  /*2f950*/  LDL.LU R181, [R1+0xd8] ;  /* 0x0000d80001b57983 */ /* 0x000eec0000300800 */
[----:B------:R-:W1:Y:S01]  /*2f960*/  LDC R167, c[0x0][0x278] ;  /* 0x00009e00ffa77b82 */ /* 0x000e620000000800 */
[----:B----4-:R-:W-:-:S02]  /*2f970*/  F2FP.SATFINITE.E4M3.F32.PACK_AB_MERGE_C R7, R149, R157, R12 ;  /* 0x0000009d9507723e */ /* 0x010fc4000480700c */
[----:B------:R-:W4:Y:S05]  /*2f980*/  LDL.LU R157, [R1+0x354] ;  /* 0x00035400019d7983 */ /* 0x000f2a0000300800 */
[----:B------:R-:W1:Y:S01]  /*2f990*/  LDC R168, c[0x0][0x278] ;  /* 0x00009e00ffa87b82 */ /* 0x000e620000000800 */
[----:B------:R-:W4:Y:S01]  /*2f9a0*/  LDL.LU R149, [R1+0x35c] ;  /* 0x00035c0001957983 */ /* 0x000f220000300800 */
[----:B------:R-:W-:-:S03]  /*2f9b0*/  F2FP.SATFINITE.E4M3.F32.PACK_AB_MERGE_C R14, R101, R141, R14 ;  /* 0x0000008d650e723e */ /* 0x000fc6000480700e */
[----:B------:R-:W3:Y:S01]  /*2f9c0*/  LDL.LU R141, [R1+0xf4] ;  /* 0x0000f400018d7983 */ /* 0x000ee20000300800 */
[----:B------:R-:W-:Y:S02]  /*2f9d0*/  LOP3.LUT R20, R76, 0xff, RZ, 0xc0, !PT ;  /* 0x000000ff4c147812 */ /* 0x000fe400078ec0ff */
[----:B------:R-:W1:Y:S01]  /*2f9e0*/  LDC R18, c[0x0][0x278] ;  /* 0x00009e00ff127b82 */ /* 0x000e620000000800 */
[----:B------:R-:W3:Y:S01]  /*2f9f0*/  LDL.LU R101, [R1+0xf8] ;  /* 0x0000f80001657983 */ /* 0x000ee20000300800 */
[----:B------:R-:W-:-:S03]  /*2fa00*/  F2FP.SATFINITE.E4M3.F32.PACK_AB_MERGE_C R15, R72, R73, R15 ;  /* 0x00000049480f723e */ /* 0x000fc6000480700f */
[----:B------:R-:W3:Y:S01]  /*2fa10*/  LDL.LU R73, [R1+0x374] ;  /* 0x0003740001497983 */ /* 0x000ee20000300800 */
[----:B------:R-:W-:Y:S02]  /*2fa20*/  F2FP.SATFINITE.E4M3.F32.PACK_AB_MERGE_C R28, R217, R218, R31 ;  /* 0x000000dad91c723e */ /* 0x000fe4000480701f */
[----:B------:R-:W1:Y:S01]  /*2fa30*/  LDC R169, c[0x0][0x278] ;  /* 0x00009e00ffa97b82 */ /* 0x000e620000000800 */
[----:B------:R-:W3:Y:S01]  /*2fa40*/  LDL.LU R72, [R1+0x378] ;  /* 0x0003780001487983 */ /* 0x000ee20000300800 */
[----:B--2---:R-:W-:-:S06]  /*2fa50*/  F2FP.SATFINITE.E4M3.F32.PACK_AB_MERGE_C R22, R236, R230, R22 ;  /* 0x000000e6ec16723e */ /* 0x004fcc0004807016 */
[----:B------:R-:W2:Y:S01]  /*2fa60*/  LDC R170, c[0x0][0x278] ;  /* 0x00009e00ffaa7b82 */ /* 0x000ea20000000800 */
[----:B------:R-:W2:Y:S04]  /*2fa70*/  LDL.LU R230, [R1+0x114] ;  /* 0x0001140001e67983 */ /* 0x000ea80000300800 */
[----:B------:R-:W2:Y:S01]  /*2fa80*/  LDL.LU R236, [R1+0x118] ;  /* 0x0001180001ec7983 */ /* 0x000ea20000300800 */
[----:B------:R-:W-:Y:S02]  /*2fa90*/  LEA R252, R20, UR6, 0x4 ;  /* 0x0000000614fc7c11 */ /* 0x000fe4000f8e20ff */
[----:B------:R-:W-:Y:S01]  /*2faa0*/  F2FP.SATFINITE.E4M3.F32.PACK_AB_MERGE_C R20, R225, R226, R34 ;  /* 0x000000e2e114723e */ /* 0x000fe20004807022 */
[----:B------:R-:W2:Y:S01]  /*2fab0*/  LDC R176, c[0x0][0x278] ;  /* 0x00009e00ffb07b82 */ /* 0x000ea20000000800 */
[----:B------:R-:W-:-:S02]  /*2fac0*/  F2FP.SATFINITE.E4M3.F32.PACK_AB_MERGE_C R23, R237, R240, R23 ;  /* 0x000000f0ed17723e */ /* 0x000fc40004807017 */
[----:B------:R-:W2:Y:S05]  /*2fad0*/  LDL.LU R240, [R1+0x394] ;  /* 0x0003940001f07983 */ /* 0x000eaa0000300800 */
[----:B------:R-:W2:Y:S01]  /*2fae0*/  LDC R177, c[0x0][0x278] ;  /* 0x00009e00ffb17b82 */ /* 0x000ea20000000800 */
[----:B------:R-:W2:Y:S01]  /*2faf0*/  LDL.LU R237, [R1+0x39c] ;  /* 0x00039c0001ed7983 */ /* 0x000ea20000300800 */
[----:B------:R-:W-:-:S03]  /*2fb00*/  F2FP.SATFINITE.E4M3.F32.PACK_AB_MERGE_C R30, R221, R229, R30 ;  /* 0x000000e5dd1e723e */ /* 0x000fc6000480701e */
[----:B------:R-:W2:Y:S01]  /*2fb10*/  LDL.LU R229, [R1+0x134] ;  /* 0x0001340001e57983 */ /* 0x000ea20000300800 */
[----:B------:R-:W-:Y:S02]  /*2fb20*/  F2FP.SATFINITE.E4M3.F32.PACK_AB_MERGE_C R5, R247, R228, R235 ;  /* 0x000000e4f705723e */ /* 0x000fe400048070eb */
[----:B------:R-:W2:Y:S01]  /*2fb30*/  LDC R178, c[0x0][0x278] ;  /* 0x00009e00ffb27b82 */ /* 0x000ea20000000800 */
[----:B------:R-:W2:Y:S01]  /*2fb40*/  LDL.LU R221, [R1+0x138] ;  /* 0x0001380001dd7983 */ /* 0x000ea20000300800 */
[----:B------:R-:W-:-:S03]  /*2fb50*/  F2FP.SATFINITE.E4M3.F32.PACK_AB_MERGE_C R31, R209, R213, R37 ;  /* 0x000000d5d11f723e */ /* 0x000fc60004807025 */
[----:B------:R-:W2:Y:S01]  /*2fb60*/  LDL.LU R213, [R1+0x3ac] ;  /* 0x0003ac0001d57983 */ /* 0x000ea20000300800 */
[----:B------:R-:W-:Y:S02]  /*2fb70*/  F2FP.SATFINITE.E4M3.F32.PACK_AB_MERGE_C R13, R231, R232, R227 ;  /* 0x000000e8e70d723e */ /* 0x000fe400048070e3 */
[----:B------:R-:W2:Y:S01]  /*2fb80*/  LDC R191, c[0x0][0x278] ;  /* 0x00009e00ffbf7b82 */ /* 0x000ea20000000800 */
[----:B------:R-:W2:Y:S01]  /*2fb90*/  LDL.LU R209, [R1+0x3b0] ;  /* 0x0003b00001d17983 */ /* 0x000ea20000300800 */
[----:B------:R-:W-:-:S06]  /*2fba0*/  F2FP.SATFINITE.E4M3.F32.PACK_AB_MERGE_C R21, R223, R224, R219 ;  /* 0x000000e0df15723e */ /* 0x000fcc00048070db */
[----:B------:R-:W2:Y:S08]  /*2fbb0*/  LDC R192, c[0x0][0x278] ;  /* 0x00009e00ffc07b82 */ /* 0x000eb00000000800 */
[----:B------:R-:W2:Y:S08]  /*2fbc0*/  LDC R193, c[0x0][0x278] ;  /* 0x00009e00ffc17b82 */ /* 0x000eb00000000800 */
[----:B------:R-:W2:Y:S08]  /*2fbd0*/  LDC R194, c[0x0][0x278] ;  /* 0x00009e00ffc27b82 */ /* 0x000eb00000000800 */
[----:B------:R-:W2:Y:S08]  /*2fbe0*/  LDC R203, c[0x0][0x278] ;  /* 0x00009e00ffcb7b82 */ /* 0x000eb00000000800 */
[----:B------:R-:W2:Y:S08]  /*2fbf0*/  LDC R207, c[0x0][0x278] ;  /* 0x00009e00ffcf7b82 */ /* 0x000eb00000000800 */
[----:B------:R-:W2:Y:S08]  /*2fc00*/  LDC R208, c[0x0][0x278] ;  /* 0x00009e00ffd07b82 */ /* 0x000eb00000000800 */
[----:B------:R-:W2:Y:S08]  /*2fc10*/  LDC R210, c[0x0][0x278] ;  /* 0x00009e00ffd27b82 */ /* 0x000eb00000000800 */
[----:B------:R-:W2:Y:S01]  /*2fc20*/  LDC R216, c[0x0][0x278] ;  /* 0x00009e00ffd87b82 */ /* 0x000ea20000000800 */
[----:B----4-:R-:W-:-:S02]  /*2fc30*/  F2FP.SATFINITE.E4M3.F32.PACK_AB_MERGE_C R35, R149, R157, R35 ;  /* 0x0000009d9523723e */ /* 0x010fc40004807023 */
[----:B---3--:R-:W-:Y:S02]  /*2fc40*/  F2FP.SATFINITE.E4M3.F32.PACK_AB_MERGE_C R38, R101, R141, R38 ;  /* 0x0000008d6526723e */ /* 0x008fe40004807026 */
[----:B------:R-:W-:Y:S02]  /*2fc50*/  F2FP.SATFINITE.E4M3.F32.PACK_AB_MERGE_C R12, R233, R234, R42 ;  /* 0x000000eae90c723e */ /* 0x000fe4000480702a */
[----:B------:R-:W-:Y:S01]  /*2fc60*/  F2FP.SATFINITE.E4M3.F32.PACK_AB_MERGE_C R76, R137, R138, R10 ;  /* 0x0000008a894c723e */ /* 0x000fe2000480700a */
[----:B0-----:R-:W-:Y:S01]  /*2fc70*/  IMAD R17, R17, 0xa9, RZ ;  /* 0x000000a911117824 */ /* 0x001fe200078e02ff */
[----:B------:R-:W-:Y:S01]  /*2fc80*/  F2FP.SATFINITE.E4M3.F32.PACK_AB_MERGE_C R34, R181, R205, R36 ;  /* 0x000000cdb522723e */ /* 0x000fe20004807024 */
[----:B-1----:R-:W-:Y:S01]  /*2fc90*/  IMAD R18, R18, 0xaa, RZ ;  /* 0x000000aa12127824 */ /* 0x002fe200078e02ff */
[----:B------:R-:W3:Y:S01]  /*2fca0*/  LDL.LU R205, [R1+0x178] ;  /* 0x0001780001cd7983 */ /* 0x000ee20000300800 */
[----:B------:R-:W-:Y:S01]  /*2fcb0*/  F2FP.SATFINITE.E4M3.F32.PACK_AB_MERGE_C R36, R201, R202, R39 ;  /* 0x000000cac924723e */ /* 0x000fe20004807027 */
[----:B------:R-:W0:Y:S01]  /*2fcc0*/  LDC R10, c[0x0][0x278] ;  /* 0x00009e00ff0a7b82 */ /* 0x000e220000000800 */
[----:B------:R-:W-:Y:S01]  /*2fcd0*/  F2FP.SATFINITE.E4M3.F32.PACK_AB_MERGE_C R39, R72, R73, R45 ;  /* 0x000000494827723e */ /* 0x000fe2000480702d */
[----:B------:R-:W3:Y:S04]  /*2fce0*/  LDL.LU R181, [R1+0x184] ;  /* 0x0001840001b57983 */ /* 0x000ee80000300800 */
[----:B------:R-:W4:Y:S01]  /*2fcf0*/  LDL.LU R157, [R1+0x3cc] ;  /* 0x0003cc00019d7983 */ /* 0x000f220000300800 */
[----:B------:R-:W-:Y:S01]  /*2fd00*/  IMAD R167, R167, 0x35, RZ ;  /* 0x00000035a7a77824 */ /* 0x000fe200078e02ff */
[----:B------:R-:W1:Y:S02]  /*2fd10*/  LDC R217, c[0x0][0x278] ;  /* 0x00009e00ffd97b82 */ /* 0x000e640000000800 */
[----:B------:R-:W4:Y:S04]  /*2fd20*/  LDL.LU R72, [R1+0x3d4] ;  /* 0x0003d40001487983 */ /* 0x000f280000300800 */
[----:B------:R-:W4:Y:S01]  /*2fd30*/  LDL.LU R149, [R1+0x188] ;  /* 0x0001880001957983 */ /* 0x000f220000300800 */
[----:B--2---:R-:W-:Y:S01]  /*2fd40*/  F2FP.SATFINITE.E4M3.F32.PACK_AB_MERGE_C R42, R236, R230, R44 ;  /* 0x000000e6ec2a723e */ /* 0x004fe2000480702c */
[----:B------:R-:W-:Y:S01]  /*2fd50*/  IMAD R168, R168, 0x36, RZ ;  /* 0x00000036a8a87824 */ /* 0x000fe200078e02ff */
[----:B------:R-:W2:Y:S01]  /*2fd60*/  LDC R218, c[0x0][0x278] ;  /* 0x00009e00ffda7b82 */ /* 0x000ea20000000800 */
[----:B------:R-:W2:Y:S04]  /*2fd70*/  LDL.LU R141, [R1+0x194] ;  /* 0x00019400018d7983 */ /* 0x000ea80000300800 */
[----:B------:R-:W2:Y:S01]  /*2fd80*/  LDL.LU R101, [R1+0x3dc] ;  /* 0x0003dc0001657983 */ /* 0x000ea20000300800 */
[----:B------:R-:W-:-:S02]  /*2fd90*/  IMAD R169, R169, 0x37, RZ ;  /* 0x00000037a9a97824 */ /* 0x000fc400078e02ff */
[----:B------:R-:W-:Y:S01]  /*2fda0*/  IMAD R170, R170, 0x38, RZ ;  /* 0x00000038aaaa7824 */ /* 0x000fe200078e02ff */
[----:B------:R-:W2:Y:S01]  /*2fdb0*/  LDL.LU R73, [R1+0x3e0] ;  /* 0x0003e00001497983 */ /* 0x000ea20000300800 */
[----:B------:R-:W-:Y:S01]  /*2fdc0*/  F2FP.SATFINITE.E4M3.F32.PACK_AB_MERGE_C R43, R237, R240, R43 ;  /* 0x000000f0ed2b723e */ /* 0x000fe2000480702b */
[----:B------:R-:W-:Y:S01]  /*2fdd0*/  IMAD R211, R211, 0x61, RZ ;  /* 0x00000061d3d37824 */ /* 0x000fe200078e02ff */
[----:B------:R-:W1:Y:S01]  /*2fde0*/  LDC R225, c[0x0][0x278] ;  /* 0x00009e00ffe17b82 */ /* 0x000e620000000800 */
[----:B------:R-:W2:Y:S01]  /*2fdf0*/  LDL.LU R240, [R1+0x1b8] ;  /* 0x0001b80001f07983 */ /* 0x000ea20000300800 */
[----:B------:R-:W-:Y:S02]  /*2fe00*/  F2FP.SATFINITE.E4M3.F32.PACK_AB_MERGE_C R44, R185, R186, R47 ;  /* 0x000000bab92c723e */ /* 0x000fe4000480702f */
[----:B------:R-:W-:Y:S01]  /*2fe10*/  F2FP.SATFINITE.E4M3.F32.PACK_AB_MERGE_C R46, R221, R229, R46 ;  /* 0x000000e5dd2e723e */ /* 0x000fe2000480702e */
[----:B------:R-:W2:Y:S01]  /*2fe20*/  LDL.LU R237, [R1+0x1c4] ;  /* 0x0001c40001ed7983 */ /* 0x000ea20000300800 */
[----:B------:R-:W-:-:S02]  /*2fe30*/  IMAD R215, R215, 0x65, RZ ;  /* 0x00000065d7d77824 */ /* 0x000fc400078e02ff */
[----:B------:R-:W1:Y:S01]  /*2fe40*/  LDC R226, c[0x0][0x278] ;  /* 0x00009e00ffe27b82 */ /* 0x000e620000000800 */
[----:B------:R-:W2:Y:S01]  /*2fe50*/  LDL.LU R229, [R1+0x3fc] ;  /* 0x0003fc0001e57983 */ /* 0x000ea20000300800 */
[----:B------:R-:W-:-:S03]  /*2fe60*/  F2FP.SATFINITE.E4M3.F32.PACK_AB_MERGE_C R47, R209, R213, R61 ;  /* 0x000000d5d12f723e */ /* 0x000fc6000480703d */
[----:B------:R-:W2:Y:S04]  /*2fe70*/  LDL.LU R221, [R1+0x400] ;  /* 0x0004000001dd7983 */ /* 0x000ea80000300800 */
[----:B------:R-:W-:Y:S01]  /*2fe80*/  STSM.16.M88.4 [R53], R4 ;  /* 0x0000000435007844 */ /* 0x000fe20000000200 */
[----:B------:R-:W-:Y:S01]  /*2fe90*/  F2FP.SATFINITE.E4M3.F32.PACK_AB_MERGE_C R37, R199, R200, R195 ;  /* 0x000000c8c725723e */ /* 0x000fe200048070c3 */
[----:B0-----:R-:W-:Y:S01]  /*2fea0*/  IMAD R10, R10, 0xa2, RZ ;  /* 0x000000a20a0a7824 */ /* 0x001fe200078e02ff */
[----:B------:R-:W-:Y:S01]  /*2feb0*/  F2FP.SATFINITE.E4M3.F32.PACK_AB_MERGE_C R45, R183, R184, R179 ;  /* 0x000000b8b72d723e */ /* 0x000fe200048070b3 */
[----:B------:R-:W2:Y:S01]  /*2fec0*/  LDL.LU R213, [R1+0x1c8] ;  /* 0x0001c80001d57983 */ /* 0x000ea20000300800 */
[----:B------:R-:W-:Y:S01]  /*2fed0*/  IMAD R176, R176, 0x3e, RZ ;  /* 0x0000003eb0b07824 */ /* 0x000fe200078e02ff */
[----:B------:R-:W0:Y:S02]  /*2fee0*/  LDC R185, c[0x0][0x278] ;  /* 0x00009e00ffb97b82 */ /* 0x000e240000000800 */
[----:B------:R-:W2:Y:S06]  /*2fef0*/  LDL.LU R209, [R1+0x1d4] ;  /* 0x0001d40001d17983 */ /* 0x000eac0000300800 */
[----:B------:R-:W-:Y:S01]  /*2ff00*/  BAR.SYNC.DEFER_BLOCKING 0x0 ;  /* 0x0000000000007b1d */ /* 0x000fe20000010000 */
[----:B------:R-:W-:-:S02]  /*2ff10*/  IMAD R177, R177, 0x3f, RZ ;  /* 0x0000003fb1b17824 */ /* 0x000fc400078e02ff */
[----:B------:R-:W-:-:S05]  /*2ff20*/  IMAD.SHL.U32 R178, R178, 0x40, RZ ;  /* 0x00000040b2b27824 */ /* 0x000fca00078e00ff */
[----:B------:R-:W1:Y:S01]  /*2ff30*/  LDC R186, c[0x0][0x278] ;  /* 0x00009e00ffba7b82 */ /* 0x000e620000000800 */
[----:B------:R-:W-:Y:S02]  /*2ff40*/  IMAD R191, R191, 0x4d, RZ ;  /* 0x0000004dbfbf7824 */ /* 0x000fe400078e02ff */
[----:B------:R-:W-:Y:S02]  /*2ff50*/  IMAD R192, R192, 0x4e, RZ ;  /* 0x0000004ec0c07824 */ /* 0x000fe400078e02ff */
[----:B------:R-:W-:-:S03]  /*2ff60*/  IMAD R193, R193, 0x4f, RZ ;  /* 0x0000004fc1c17824 */ /* 0x000fc600078e02ff */
[----:B------:R-:W1:Y:S01]  /*2ff70*/  LDC R201, c[0x0][0x278] ;  /* 0x00009e00ffc97b82 */ /* 0x000e620000000800 */
[----:B------:R-:W-:-:S07]  /*2ff80*/  IMAD R194, R194, 0x50, RZ ;  /* 0x00000050c2c27824 */ /* 0x000fce00078e02ff */
[----:B------:R-:W1:Y:S01]  /*2ff90*/  LDC R202, c[0x0][0x278] ;  /* 0x00009e00ffca7b82 */ /* 0x000e620000000800 */
[----:B------:R-:W-:Y:S07]  /*2ffa0*/  LDS.128 R4, [R252] ;  /* 0x00000000fc047984 */ /* 0x000fee0000000c00 */
[----:B------:R-:W-:Y:S08]  /*2ffb0*/  BAR.SYNC.DEFER_BLOCKING 0x0 ;  /* 0x0000000000007b1d */ /* 0x000ff00000010000 */
[----:B------:R-:W1:Y:S08]  /*2ffc0*/  LDC R219, c[0x0][0x278] ;  /* 0x00009e00ffdb7b82 */ /* 0x000e700000000800 */
[----:B------:R-:W1:Y:S08]  /*2ffd0*/  LDC R223, c[0x0][0x278] ;  /* 0x00009e00ffdf7b82 */ /* 0x000e700000000800 */
[----:B------:R-:W1:Y:S08]  /*2ffe0*/  LDC R224, c[0x0][0x278] ;  /* 0x00009e00ffe07b82 */ /* 0x000e700000000800 */
[----:B------:R-:W1:Y:S01]  /*2fff0*/  LDC R231, c[0x0][0x278] ;  /* 0x00009e00ffe77b82 */ /* 0x000e620000000800 */
[----:B---3--:R-:W-:-:S02]  /*30000*/  F2FP.SATFINITE.E4M3.F32.PACK_AB_MERGE_C R50, R181, R205, R60 ;  /* 0x000000cdb532723e */ /* 0x008fc4000480703c */
[----:B----4-:R-:W-:-:S05]  /*30010*/  F2FP.SATFINITE.E4M3.F32.PACK_AB_MERGE_C R51, R72, R157, R51 ;  /* 0x0000009d4833723e */ /* 0x010fca0004807033 */
[----:B------:R-:W3:Y:S01]  /*30020*/  LDC R179, c[0x0][0x278] ;  /* 0x00009e00ffb37b82 */ /* 0x000ee20000000800 */
[----:B------:R-:W4:Y:S04]  /*30030*/  LDL.LU R157, [R1+0x410] ;  /* 0x00041000019d7983 */ /* 0x000f280000300800 */
[----:B------:R-:W4:Y:S01]  /*30040*/  LDL.LU R72, [R1+0x414] ;  /* 0x0004140001487983 */ /* 0x000f220000300800 */
[----:B--2---:R-:W-:Y:S02]  /*30050*/  F2FP.SATFINITE.E4M3.F32.PACK_AB_MERGE_C R58, R141, R149, R58 ;  /* 0x000000958d3a723e */ /* 0x004fe4000480703a */
[----:B------:R-:W2:Y:S01]  /*30060*/  LDC R184, c[0x0][0x278] ;  /* 0x00009e00ffb87b82 */ /* 0x000ea20000000800 */
[----:B------:R-:W3:Y:S01]  /*30070*/  LDL.LU R205, [R1+0x2c] ;  /* 0x00002c0001cd7983 */ /* 0x000ee20000300800 */
[----:B------:R-:W-:-:S06]  /*30080*/  F2FP.SATFINITE.E4M3.F32.PACK_AB_MERGE_C R59, R73, R101, R59 ;  /* 0x00000065493b723e */ /* 0x000fcc000480703b */
[----:B------:R-:W1:Y:S01]  /*30090*/  LDC R195, c[0x0][0x278] ;  /* 0x00009e00ffc37b82 */ /* 0x000e620000000800 */
[----:B------:R-:W3:Y:S04]  /*300a0*/  LDL.LU R73, [R1+0x30] ;  /* 0x0000300001497983 */ /* 0x000ee80000300800 */
[----:B------:R-:W2:Y:S01]  /*300b0*/  LDL.LU R181, [R1+0x1f8] ;  /* 0x0001f80001b57983 */ /* 0x000ea20000300800 */
[----:B------:R-:W-:-:S03]  /*300c0*/  F2FP.SATFINITE.E4M3.F32.PACK_AB_MERGE_C R62, R237, R240, R62 ;  /* 0x000000f0ed3e723e */ /* 0x000fc6000480703e */
[----:B------:R-:W2:Y:S01]  /*300d0*/  LDL.LU R149, [R1+0x2f0] ;  /* 0x0002f00001957983 */ /* 0x000ea20000300800 */
[----:B------:R-:W-:Y:S01]  /*300e0*/  F2FP.SATFINITE.E4M3.F32.PACK_AB_MERGE_C R61, R159, R160, R155 ;  /* 0x000000a09f3d723e */ /* 0x000fe2000480709b */
[----:B------:R-:W1:Y:S02]  /*300f0*/  LDC R200, c[0x0][0x278] ;  /* 0x00009e00ffc87b82 */ /* 0x000e640000000800 */
[----:B------:R-:W2:Y:S04]  /*30100*/  LDL.LU R141, [R1+0x42c] ;  /* 0x00042c00018d7983 */ /* 0x000ea80000300800 */
[----:B------:R-:W2:Y:S04]  /*30110*/  LDL.LU R101, [R1+0x430] ;  /* 0x0004300001657983 */ /* 0x000ea80000300800 */
[----:B------:R-:W-:Y:S01]  /*30120*/  STSM.16.M88.4 [R53], R12 ;  /* 0x0000000c35007844 */ /* 0x000fe20000000200 */
[----:B------:R-:W-:Y:S01]  /*30130*/  BAR.SYNC.DEFER_BLOCKING 0x0 ;  /* 0x0000000000007b1d */ /* 0x000fe20000010000 */
[----:B------:R-:W-:-:S05]  /*30140*/  F2FP.SATFINITE.E4M3.F32.PACK_AB_MERGE_C R60, R161, R162, R63 ;  /* 0x000000a2a13c723e */ /* 0x000fca000480703f */
[----:B------:R-:W2:Y:S04]  /*30150*/  LDL.LU R214, [R1+0x38] ;  /* 0x0000380001d67983 */ /* 0x000ea80000300800 */
[----:B------:R-:W2:Y:S04]  /*30160*/  LDL.LU R220, [R1+0x40] ;  /* 0x0000400001dc7983 */ /* 0x000ea80000300800 */
[----:B------:R-:W2:Y:S04]  /*30170*/  LDL.LU R222, [R1+0x2fc] ;  /* 0x0002fc0001de7983 */ /* 0x000ea80000300800 */
[----:B------:R-:W2:Y:S04]  /*30180*/  LDL.LU R228, [R1+0x300] ;  /* 0x0003000001e47983 */ /* 0x000ea80000300800 */
[----:B------:R-:W-:Y:S01]  /*30190*/  LDS.128 R12, [R252] ;  /* 0x00000000fc0c7984 */ /* 0x000fe20000000c00 */
[----:B------:R-:W-:Y:S01]  /*301a0*/  BAR.SYNC.DEFER_BLOCKING 0x0 ;  /* 0x0000000000007b1d */ /* 0x000fe20000010000 */
[----:B------:R-:W-:-:S02]  /*301b0*/  F2FP.SATFINITE.E4M3.F32.PACK_AB_MERGE_C R63, R221, R229, R68 ;  /* 0x000000e5dd3f723e */ /* 0x000fc40004807044 */
[----:B------:R-:W-:-:S03]  /*301c0*/  F2FP.SATFINITE.E4M3.F32.PACK_AB_MERGE_C R70, R209, R213, R70 ;  /* 0x000000d5d146723e */ /* 0x000fc60004807046 */
[----:B------:R-:W2:Y:S04]  /*301d0*/  LDL.LU R230, [R1+0x434] ;  /* 0x0004340001e67983 */ /* 0x000ea80000300800 */
[----:B------:R-:W2:Y:S04]  /*301e0*/  LDL.LU R236, [R1+0x438] ;  /* 0x0004380001ec7983 */ /* 0x000ea80000300800 */
[----:B------:R-:W2:Y:S04]  /*301f0*/  LDL.LU R240, [R1+0x60] ;  /* 0x0000600001f07983 */ /* 0x000ea80000300800 */
[----:B------:R-:W2:Y:S04]  /*30200*/  LDL.LU R237, [R1+0x84] ;  /* 0x0000840001ed7983 */ /* 0x000ea80000300800 */
[----:B------:R-:W-:Y:S01]  /*30210*/  STSM.16.M88.4 [R53], R20 ;  /* 0x0000001435007844 */ /* 0x000fe20000000200 */
[----:B------:R-:W-:Y:S06]  /*30220*/  BAR.SYNC.DEFER_BLOCKING 0x0 ;  /* 0x0000000000007b1d */ /* 0x000fec0000010000 */
[----:B------:R-:W2:Y:S04]  /*30230*/  LDL.LU R229, [R1+0x338] ;  /* 0x0003380001e57983 */ /* 0x000ea80000300800 */
[----:B------:R-:W2:Y:S04]  /*30240*/  LDL.LU R221, [R1+0x340] ;  /* 0x0003400001dd7983 */ /* 0x000ea80000300800 */
[----:B------:R-:W2:Y:S04]  /*30250*/  LDL.LU R213, [R1+0x44c] ;  /* 0x00044c0001d57983 */ /* 0x000ea80000300800 */
[----:B------:R-:W-:Y:S01]  /*30260*/  LDS.128 R20, [R252] ;  /* 0x00000000fc147984 */ /* 0x000fe20000000c00 */
[----:B------:R-:W-:Y:S06]  /*30270*/  BAR.SYNC.DEFER_BLOCKING 0x0 ;  /* 0x0000000000007b1d */ /* 0x000fec0000010000 */
[----:B------:R-:W-:Y:S02]  /*30280*/  STSM.16.M88.4 [R53], R28 ;  /* 0x0000001c35007844 */ /* 0x000fe40000000200 */
[----:B------:R-:W-:Y:S06]  /*30290*/  BAR.SYNC.DEFER_BLOCKING 0x0 ;  /* 0x0000000000007b1d */ /* 0x000fec0000010000 */
[----:B------:R-:W-:Y:S02]  /*302a0*/  LDS.128 R28, [R252] ;  /* 0x00000000fc1c7984 */ /* 0x000fe40000000c00 */
[----:B------:R-:W-:Y:S06]  /*302b0*/  BAR.SYNC.DEFER_BLOCKING 0x0 ;  /* 0x0000000000007b1d */ /* 0x000fec0000010000 */
[----:B------:R-:W-:Y:S02]  /*302c0*/  STSM.16.M88.4 [R53], R32 ;  /* 0x0000002035007844 */ /* 0x000fe40000000200 */
[----:B------:R-:W-:Y:S06]  /*302d0*/  BAR.SYNC.DEFER_BLOCKING 0x0 ;  /* 0x0000000000007b1d */ /* 0x000fec0000010000 */
[----:B------:R-:W-:Y:S02]  /*302e0*/  LDS.128 R32, [R252] ;  /* 0x00000000fc207984 */ /* 0x000fe40000000c00 */
[----:B------:R-:W-:Y:S01]  /*302f0*/  BAR.SYNC.DEFER_BLOCKING 0x0 ;  /* 0x0000000000007b1d */ /* 0x000fe20000010000 */
[----:B----4-:R-:W-:-:S05]  /*30300*/  F2FP.SATFINITE.E4M3.F32.PACK_AB_MERGE_C R71, R72, R157, R71 ;  /* 0x0000009d4847723e */ /* 0x010fca0004807047 */
[----:B------:R-:W4:Y:S04]  /*30310*/  LDL.LU R157, [R1+0x450] ;  /* 0x00045000019d7983 */ /* 0x000f280000300800 */
[----:B------:R-:W4:Y:S01]  /*30320*/  LDL.LU R209, [R1+0x88] ;  /* 0x0000880001d17983 */ /* 0x000f220000300800 */
[----:B---3--:R-:W-:Y:S02]  /*30330*/  F2FP.SATFINITE.E4M3.F32.PACK_AB_MERGE_C R73, R73, R205, R139 ;  /* 0x000000cd4949723e */ /* 0x008fe4000480708b */
[----:B--2---:R-:W-:Y:S02]  /*30340*/  F2FP.SATFINITE.E4M3.F32.PACK_AB_MERGE_C R74, R149, R181, R74 ;  /* 0x000000b5954a723e */ /* 0x004fe4000480704a */
[----:B------:R-:W-:Y:S02]  /*30350*/  F2FP.SATFINITE.E4M3.F32.PACK_AB_MERGE_C R75, R101, R141, R75 ;  /* 0x0000008d654b723e */ /* 0x000fe4000480704b */
[----:B------:R-:W2:Y:S04]  /*30360*/  LDL.LU R101, [R1+0xa4] ;  /* 0x0000a40001657983 */ /* 0x000ea80000300800 */
[----:B------:R-:W3:Y:S04]  /*30370*/  LDL.LU R205, [R1+0x34c] ;  /* 0x00034c0001cd7983 */ /* 0x000ee80000300800 */
[----:B------:R-:W3:Y:S04]  /*30380*/  LDL.LU R181, [R1+0x350] ;  /* 0x0003500001b57983 */ /* 0x000ee80000300800 */
[----:B------:R-:W3:Y:S04]  /*30390*/  LDL.LU R149, [R1+0x454] ;  /* 0x0004540001957983 */ /* 0x000ee80000300800 */
[----:B------:R-:W3:Y:S04]  /*303a0*/  LDL.LU R141, [R1+0x458] ;  /* 0x00045800018d7983 */ /* 0x000ee80000300800 */
[----:B------:R-:W-:Y:S01]  /*303b0*/  STSM.16.M88.4 [R53], R36 ;  /* 0x0000002435007844 */ /* 0x000fe20000000200 */
[----:B------:R-:W-:Y:S01]  /*303c0*/  BAR.SYNC.DEFER_BLOCKING 0x0 ;  /* 0x0000000000007b1d */ /* 0x000fe20000010000 */
[----:B------:R-:W-:-:S05]  /*303d0*/  F2FP.SATFINITE.E4M3.F32.PACK_AB_MERGE_C R77, R220, R214, R131 ;  /* 0x000000d6dc4d723e */ /* 0x000fca0004807083 */
[----:B------:R-:W3:Y:S04]  /*303e0*/  LDL.LU R156, [R1+0xa8] ;  /* 0x0000a800019c7983 */ /* 0x000ee80000300800 */
[----:B------:R-:W3:Y:S04]  /*303f0*/  LDL.LU R158, [R1+0xc4] ;  /* 0x0000c400019e7983 */ /* 0x000ee80000300800 */
[----:B------:R-:W3:Y:S04]  /*30400*/  LDL.LU R163, [R1+0x384] ;  /* 0x0003840001a37983 */ /* 0x000ee80000300800 */
[----:B------:R-:W3:Y:S04]  /*30410*/  LDL.LU R182, [R1+0x388] ;  /* 0x0003880001b67983 */ /* 0x000ee80000300800 */
[----:B------:R-:W-:Y:S01]  /*30420*/  LDS.128 R36, [R252] ;  /* 0x00000000fc247984 */ /* 0x000fe20000000c00 */
[----:B------:R-:W-:Y:S01]  /*30430*/  BAR.SYNC.DEFER_BLOCKING 0x0 ;  /* 0x0000000000007b1d */ /* 0x000fe20000010000 */
[----:B------:R-:W-:-:S05]  /*30440*/  F2FP.SATFINITE.E4M3.F32.PACK_AB_MERGE_C R78, R228, R222, R78 ;  /* 0x000000dee44e723e */ /* 0x000fca000480704e */
[----:B------:R-:W3:Y:S04]  /*30450*/  LDL.LU R204, [R1+0x46c] ;  /* 0x00046c0001cc7983 */ /* 0x000ee80000300800 */
[----:B------:R-:W3:Y:S04]  /*30460*/  LDL.LU R206, [R1+0x470] ;  /* 0x0004700001ce7983 */ /* 0x000ee80000300800 */
[----:B------:R-:W3:Y:S04]  /*30470*/  LDL.LU R212, [R1+0xe8] ;  /* 0x0000e80001d47983 */ /* 0x000ee80000300800 */
[----:B------:R-:W3:Y:S04]  /*30480*/  LDL.LU R214, [R1+0x104] ;  /* 0x0001040001d67983 */ /* 0x000ee80000300800 */
[----:B------:R-:W-:Y:S01]  /*30490*/  STSM.16.M88.4 [R53], R40 ;  /* 0x0000002835007844 */ /* 0x000fe20000000200 */
[----:B------:R-:W-:Y:S01]  /*304a0*/  BAR.SYNC.DEFER_BLOCKING 0x0 ;  /* 0x0000000000007b1d */ /* 0x000fe20000010000 */
[----:B------:R-:W-:-:S02]  /*304b0*/  F2FP.SATFINITE.E4M3.F32.PACK_AB_MERGE_C R79, R236, R230, R79 ;  /* 0x000000e6ec4f723e */ /* 0x000fc4000480704f */
[----:B------:R-:W-:-:S03]  /*304c0*/  F2FP.SATFINITE.E4M3.F32.PACK_AB_MERGE_C R85, R237, R240, R123 ;  /* 0x000000f0ed55723e */ /* 0x000fc6000480707b */
[----:B------:R-:W3:Y:S04]  /*304d0*/  LDL.LU R220, [R1+0x38c] ;  /* 0x00038c0001dc7983 */ /* 0x000ee80000300800 */
[----:B------:R-:W3:Y:S04]  /*304e0*/  LDL.LU R222, [R1+0x390] ;  /* 0x0003900001de7983 */ /* 0x000ee80000300800 */
[----:B------:R-:W3:Y:S04]  /*304f0*/  LDL.LU R228, [R1+0x474] ;  /* 0x0004740001e47983 */ /* 0x000ee80000300800 */
        /* <DEDUP_REMOVED lines=10> */
[----:B------:R-:W-:-:S05]  /*305a0*/  F2FP.SATFINITE.E4M3.F32.PACK_AB_MERGE_C R86, R221, R229, R86 ;  /* 0x000000e5dd56723e */ /* 0x000fca0004807056 */
[----:B------:R-:W-:Y:S02]  /*305b0*/  STSM.16.M88.4 [R53], R56 ;  /* 0x0000003835007844 */ /* 0x000fe40000000200 */
[----:B------:R-:W-:Y:S01]  /*305c0*/  BAR.SYNC.DEFER_BLOCKING 0x0 ;  /* 0x0000000000007b1d */ /* 0x000fe20000010000 */
[----:B----4-:R-:W-:-:S05]  /*305d0*/  F2FP.SATFINITE.E4M3.F32.PACK_AB_MERGE_C R87, R157, R213, R87 ;  /* 0x000000d59d57723e */ /* 0x010fca0004807057 */
[----:B------:R-:W-:Y:S04]  /*305e0*/  LDS.128 R56, [R252] ;  /* 0x00000000fc387984 */ /* 0x000fe80000000c00 */
[----:B------:R-:W4:Y:S04]  /*305f0*/  LDL.LU R157, [R1+0x478] ;  /* 0x00047800019d7983 */ /* 0x000f280000300800 */
[----:B------:R-:W4:Y:S04]  /*30600*/  LDL.LU R230, [R1+0x128] ;  /* 0x0001280001e67983 */ /* 0x000f280000300800 */
[----:B------:R-:W4:Y:S04]  /*30610*/  LDL.LU R236, [R1+0x144] ;  /* 0x0001440001ec7983 */ /* 0x000f280000300800 */
[----:B------:R-:W4:Y:S04]  /*30620*/  LDL.LU R240, [R1+0x3b4] ;  /* 0x0003b40001f07983 */ /* 0x000f280000300800 */
[----:B------:R-:W4:Y:S04]  /*30630*/  LDL.LU R237, [R1+0x3b8] ;  /* 0x0003b80001ed7983 */ /* 0x000f280000300800 */
[----:B------:R-:W4:Y:S01]  /*30640*/  LDL.LU R229, [R1+0x48c] ;  /* 0x00048c0001e57983 */ /* 0x000f220000300800 */
[----:B--2---:R-:W-:-:S03]  /*30650*/  F2FP.SATFINITE.E4M3.F32.PACK_AB_MERGE_C R101, R101, R209, R115 ;  /* 0x000000d16565723e */ /* 0x004fc60004807073 */
[----:B------:R-:W2:Y:S04]  /*30660*/  LDL.LU R221, [R1+0x490] ;  /* 0x0004900001dd7983 */ /* 0x000ea80000300800 */
[----:B------:R-:W2:Y:S01]  /*30670*/  LDL.LU R213, [R1+0x158] ;  /* 0x0001580001d57983 */ /* 0x000ea20000300800 */
[----:B---3--:R-:W-:-:S03]  /*30680*/  F2FP.SATFINITE.E4M3.F32.PACK_AB_MERGE_C R102, R181, R205, R102 ;  /* 0x000000cdb566723e */ /* 0x008fc60004807066 */
[----:B------:R-:W2:Y:S04]  /*30690*/  LDL.LU R209, [R1+0x164] ;  /* 0x0001640001d17983 */ /* 0x000ea80000300800 */
[----:B------:R-:W3:Y:S01]  /*306a0*/  LDL.LU R205, [R1+0x3c0] ;  /* 0x0003c00001cd7983 */ /* 0x000ee20000300800 */
[----:B------:R-:W-:-:S03]  /*306b0*/  F2FP.SATFINITE.E4M3.F32.PACK_AB_MERGE_C R103, R141, R149, R103 ;  /* 0x000000958d67723e */ /* 0x000fc60004807067 */
[----:B------:R-:W3:Y:S04]  /*306c0*/  LDL.LU R181, [R1+0x3c8] ;  /* 0x0003c80001b57983 */ /* 0x000ee80000300800 */
[----:B------:R-:W4:Y:S04]  /*306d0*/  LDL.LU R149, [R1+0x494] ;  /* 0x0004940001957983 */ /* 0x000f280000300800 */
[----:B------:R-:W4:Y:S01]  /*306e0*/  LDL.LU R141, [R1+0x498] ;  /* 0x00049800018d7983 */ /* 0x000f220000300800 */
[----:B------:R-:W-:Y:S01]  /*306f0*/  BAR.SYNC.DEFER_BLOCKING 0x0 ;  /* 0x0000000000007b1d */ /* 0x000fe20000010000 */
[----:B------:R-:W-:-:S02]  /*30700*/  F2FP.SATFINITE.E4M3.F32.PACK_AB_MERGE_C R68, R153, R154, R69 ;  /* 0x0000009a9944723e */ /* 0x000fc40004807045 */
[----:B------:R-:W-:-:S03]  /*30710*/  F2FP.SATFINITE.E4M3.F32.PACK_AB_MERGE_C R72, R145, R146, R9 ;  /* 0x000000929148723e */ /* 0x000fc60004807009 */
[----:B------:R-:W2:Y:S04]  /*30720*/  LDL.LU R243, [R1+0x198] ;  /* 0x0001980001f37983 */ /* 0x000ea80000300800 */
[----:B------:R-:W-:Y:S01]  /*30730*/  STSM.16.M88.4 [R53], R60 ;  /* 0x0000003c35007844 */ /* 0x000fe20000000200 */
[----:B------:R-:W-:Y:S01]  /*30740*/  F2FP.SATFINITE.E4M3.F32.PACK_AB_MERGE_C R69, R151, R152, R147 ;  /* 0x000000989745723e */ /* 0x000fe20004807093 */
[----:B------:R-:W0:Y:S08]  /*30750*/  LDC R9, c[0x0][0x278] ;  /* 0x00009e00ff097b82 */ /* 0x000e300000000800 */
[----:B------:R-:W-:Y:S06]  /*30760*/  BAR.SYNC.DEFER_BLOCKING 0x0 ;  /* 0x0000000000007b1d */ /* 0x000fec0000010000 */
[----:B------:R-:W2:Y:S04]  /*30770*/  LDL.LU R241, [R1+0x1a4] ;  /* 0x0001a40001f17983 */ /* 0x000ea80000300800 */
[----:B------:R-:W2:Y:S04]  /*30780*/  LDL.LU R242, [R1+0x3e4] ;  /* 0x0003e40001f27983 */ /* 0x000ea80000300800 */
[----:B------:R-:W2:Y:S04]  /*30790*/  LDL.LU R245, [R1+0x3e8] ;  /* 0x0003e80001f57983 */ /* 0x000ea80000300800 */
[----:B------:R-:W2:Y:S04]  /*307a0*/  LDL.LU R244, [R1+0x4ac] ;  /* 0x0004ac0001f47983 */ /* 0x000ea80000300800 */
[----:B------:R-:W-:Y:S01]  /*307b0*/  LDS.128 R60, [R252] ;  /* 0x00000000fc3c7984 */ /* 0x000fe20000000c00 */
[----:B------:R-:W-:Y:S06]  /*307c0*/  BAR.SYNC.DEFER_BLOCKING 0x0 ;  /* 0x0000000000007b1d */ /* 0x000fec0000010000 */
[----:B------:R-:W2:Y:S04]  /*307d0*/  LDL.LU R250, [R1+0x4b0] ;  /* 0x0004b00001fa7983 */ /* 0x000ea80000300800 */
[----:B------:R-:W2:Y:S04]  /*307e0*/  LDL.LU R140, [R1+0x1a8] ;  /* 0x0001a800018c7983 */ /* 0x000ea80000300800 */
[----:B------:R-:W2:Y:S04]  /*307f0*/  LDL.LU R142, [R1+0x1b4] ;  /* 0x0001b400018e7983 */ /* 0x000ea80000300800 */
[----:B------:R-:W-:Y:S01]  /*30800*/  STSM.16.M88.4 [R53], R68 ;  /* 0x0000004435007844 */ /* 0x000fe20000000200 */
[----:B------:R-:W-:Y:S06]  /*30810*/  BAR.SYNC.DEFER_BLOCKING 0x0 ;  /* 0x0000000000007b1d */ /* 0x000fec0000010000 */
[----:B------:R-:W-:Y:S02]  /*30820*/  LDS.128 R68, [R252] ;  /* 0x00000000fc447984 */ /* 0x000fe40000000c00 */
        /* <DEDUP_REMOVED lines=13> */
[----:B------:R1:W-:Y:S02]  /*30900*/  STSM.16.M88.4 [R53], R100 ;  /* 0x0000006435007844 */ /* 0x0003e40000000200 */
[----:B------:R-:W-:Y:S01]  /*30910*/  BAR.SYNC.DEFER_BLOCKING 0x0 ;  /* 0x0000000000007b1d */ /* 0x000fe20000010000 */
[----:B----4-:R-:W-:-:S02]  /*30920*/  F2FP.SATFINITE.E4M3.F32.PACK_AB_MERGE_C R115, R141, R149, R125 ;  /* 0x000000958d73723e */ /* 0x010fc4000480707d */
[----:B-1----:R-:W-:Y:S02]  /*30930*/  F2FP.SATFINITE.E4M3.F32.PACK_AB_MERGE_C R102, R182, R163, R117 ;  /* 0x000000a3b666723e */ /* 0x002fe40004807075 */
[----:B------:R-:W-:Y:S01]  /*30940*/  F2FP.SATFINITE.E4M3.F32.PACK_AB_MERGE_C R103, R206, R204, R116 ;  /* 0x000000ccce67723e */ /* 0x000fe20004807074 */
[----:B------:R-:W4:Y:S04]  /*30950*/  LDL.LU R182, [R1+0x3ec] ;  /* 0x0003ec0001b67983 */ /* 0x000f280000300800 */
[----:B------:R-:W4:Y:S04]  /*30960*/  LDL.LU R204, [R1+0x3f0] ;  /* 0x0003f00001cc7983 */ /* 0x000f280000300800 */
[----:B------:R-:W4:Y:S04]  /*30970*/  LDL.LU R206, [R1+0x4b4] ;  /* 0x0004b40001ce7983 */ /* 0x000f280000300800 */
[----:B------:R-:W4:Y:S04]  /*30980*/  LDL.LU R141, [R1+0x4b8] ;  /* 0x0004b800018d7983 */ /* 0x000f280000300800 */
[----:B------:R-:W-:Y:S01]  /*30990*/  LDS.128 R152, [R252] ;  /* 0x00000000fc987984 */ /* 0x000fe20000000c00 */
[----:B------:R-:W-:-:S02]  /*309a0*/  F2FP.SATFINITE.E4M3.F32.PACK_AB_MERGE_C R100, R113, R114, R24 ;  /* 0x000000727164723e */ /* 0x000fc40004807018 */
[----:B------:R-:W-:Y:S01]  /*309b0*/  F2FP.SATFINITE.E4M3.F32.PACK_AB_MERGE_C R101, R158, R156, R107 ;  /* 0x0000009c9e65723e */ /* 0x000fe2000480706b */
[----:B------:R-:W-:Y:S01]  /*309c0*/  BAR.SYNC.DEFER_BLOCKING 0x0 ;  /* 0x0000000000007b1d */ /* 0x000fe20000010000 */
[----:B------:R-:W-:Y:S02]  /*309d0*/  F2FP.SATFINITE.E4M3.F32.PACK_AB_MERGE_C R117, R214, R212, R99 ;  /* 0x000000d4d675723e */ /* 0x000fe40004807063 */
[----:B---3--:R-:W-:Y:S02]  /*309e0*/  F2FP.SATFINITE.E4M3.F32.PACK_AB_MERGE_C R114, R181, R205, R124 ;  /* 0x000000cdb572723e */ /* 0x008fe4000480707c */
[----:B------:R-:W-:Y:S01]  /*309f0*/  F2FP.SATFINITE.E4M3.F32.PACK_AB_MERGE_C R118, R222, R220, R118 ;  /* 0x000000dcde76723e */ /* 0x000fe20004807076 */
[----:B------:R-:W3:Y:S01]  /*30a00*/  LDL.LU R212, [R1+0x20] ;  /* 0x0000200001d47983 */ /* 0x000ee20000300800 */
[----:B------:R-:W-:-:S03]  /*30a10*/  F2FP.SATFINITE.E4M3.F32.PACK_AB_MERGE_C R119, R157, R228, R119 ;  /* 0x000000e49d77723e */ /* 0x000fc60004807077 */
[----:B------:R-:W3:Y:S04]  /*30a20*/  LDL.LU R214, [R1+0x1d8] ;  /* 0x0001d80001d67983 */ /* 0x000ee80000300800 */
[----:B------:R-:W3:Y:S04]  /*30a30*/  LDL.LU R181, [R1+0x1e4] ;  /* 0x0001e40001b57983 */ /* 0x000ee80000300800 */
[----:B------:R-:W3:Y:S04]  /*30a40*/  LDL.LU R220, [R1+0x41c] ;  /* 0x00041c0001dc7983 */ /* 0x000ee80000300800 */
[----:B------:R1:W-:Y:S04]  /*30a50*/  STSM.16.M88.4 [R53], R100 ;  /* 0x0000006435007844 */ /* 0x0003e80000000200 */
[----:B------:R-:W3:Y:S04]  /*30a60*/  LDL.LU R222, [R1+0x420] ;  /* 0x0004200001de7983 */ /* 0x000ee80000300800 */
[----:B------:R-:W3:Y:S01]  /*30a70*/  LDL.LU R228, [R1+0x4bc] ;  /* 0x0004bc0001e47983 */ /* 0x000ee20000300800 */
[----:B--2---:R-:W-:-:S02]  /*30a80*/  F2FP.SATFINITE.E4M3.F32.PACK_AB_MERGE_C R113, R209, R213, R83 ;  /* 0x000000d5d171723e */ /* 0x004fc40004807053 */
[----:B------:R-:W-:Y:S01]  /*30a90*/  F2FP.SATFINITE.E4M3.F32.PACK_AB_MERGE_C R116, R105, R106, R25 ;  /* 0x0000006a6974723e */ /* 0x000fe20004807019 */
[----:B------:R-:W-:Y:S01]  /*30aa0*/  BAR.SYNC.DEFER_BLOCKING 0x0 ;  /* 0x0000000000007b1d */ /* 0x000fe20000010000 */
[----:B-1----:R-:W-:Y:S02]  /*30ab0*/  F2FP.SATFINITE.E4M3.F32.PACK_AB_MERGE_C R101, R236, R230, R91 ;  /* 0x000000e6ec65723e */ /* 0x002fe4000480705b */
[----:B------:R-:W-:Y:S01]  /*30ac0*/  F2FP.SATFINITE.E4M3.F32.PACK_AB_MERGE_C R102, R237, R240, R112 ;  /* 0x000000f0ed66723e */ /* 0x000fe20004807070 */
[----:B0-----:R-:W-:Y:S02]  /*30ad0*/  IMAD R9, R9, 0xa1, RZ ;  /* 0x000000a109097824 */ /* 0x001fe400078e02ff */
[----:B------:R-:W2:Y:S01]  /*30ae0*/  LDL.LU R230, [R1+0x4c0] ;  /* 0x0004c00001e67983 */ /* 0x000ea20000300800 */
[----:B------:R-:W-:Y:S01]  /*30af0*/  F2FP.SATFINITE.E4M3.F32.PACK_AB_MERGE_C R103, R221, R229, R120 ;  /* 0x000000e5dd67723e */ /* 0x000fe20004807078 */
[----:B------:R-:W0:Y:S02]  /*30b00*/  LDC R83, c[0x0][0x278] ;  /* 0x00009e00ff537b82 */ /* 0x000e240000000800 */
[----:B------:R-:W2:Y:S04]  /*30b10*/  LDL.LU R236, [R1+0x24] ;  /* 0x0000240001ec7983 */ /* 0x000ea80000300800 */
[----:B------:R-:W2:Y:S04]  /*30b20*/  LDL.LU R240, [R1+0x28] ;  /* 0x0000280001f07983 */ /* 0x000ea80000300800 */
[----:B------:R-:W2:Y:S04]  /*30b30*/  LDL.LU R237, [R1+0x1e8] ;  /* 0x0001e80001ed7983 */ /* 0x000ea80000300800 */
[----:B------:R-:W2:Y:S04]  /*30b40*/  LDL.LU R229, [R1+0x1f4] ;  /* 0x0001f40001e57983 */ /* 0x000ea80000300800 */
[----:B------:R-:W2:Y:S04]  /*30b50*/  LDL.LU R221, [R1+0x424] ;  /* 0x0004240001dd7983 */ /* 0x000ea80000300800 */
[----:B------:R-:W2:Y:S04]  /*30b60*/  LDL.LU R213, [R1+0x428] ;  /* 0x0004280001d57983 */ /* 0x000ea80000300800 */
[----:B------:R-:W3:Y:S04]  /*30b70*/  LDL.LU R209, [R1+0x4c4] ;  /* 0x0004c40001d17983 */ /* 0x000ee80000300800 */
[----:B------:R-:W3:Y:S04]  /*30b80*/  LDL.LU R205, [R1+0x4c8] ;  /* 0x0004c80001cd7983 */ /* 0x000ee80000300800 */
[----:B------:R-:W-:Y:S01]  /*30b90*/  LDS.128 R156, [R252] ;  /* 0x00000000fc9c7984 */ /* 0x000fe20000000c00 */
[----:B------:R-:W-:Y:S06]  /*30ba0*/  BAR.SYNC.DEFER_BLOCKING 0x0 ;  /* 0x0000000000007b1d */ /* 0x000fec0000010000 */
[----:B------:R-:W-:Y:S02]  /*30bb0*/  STSM.16.M88.4 [R53], R116 ;  /* 0x0000007435007844 */ /* 0x000fe40000000200 */
[----:B------:R-:W-:Y:S01]  /*30bc0*/  BAR.SYNC.DEFER_BLOCKING 0x0 ;  /* 0x0000000000007b1d */ /* 0x000fe20000010000 */
[----:B------:R-:W-:-:S05]  /*30bd0*/  F2FP.SATFINITE.E4M3.F32.PACK_AB_MERGE_C R100, R97, R98, R128 ;  /* 0x000000626164723e */ /* 0x000fca0004807080 */
[----:B------:R-:W-:Y:S02]  /*30be0*/  LDS.128 R160, [R252] ;  /* 0x00000000fca07984 */ /* 0x000fe40000000c00 */
[----:B------:R-:W-:Y:S06]  /*30bf0*/  BAR.SYNC.DEFER_BLOCKING 0x0 ;  /* 0x0000000000007b1d */ /* 0x000fec0000010000 */
[----:B------:R-:W-:Y:S02]  /*30c00*/  STSM.16.M88.4 [R53], R100 ;  /* 0x0000006435007844 */ /* 0x000fe40000000200 */
[----:B------:R-:W-:Y:S01]  /*30c10*/  BAR.SYNC.DEFER_BLOCKING 0x0 ;  /* 0x0000000000007b1d */ /* 0x000fe20000010000 */
[----:B------:R-:W-:-:S05]  /*30c20*/  F2FP.SATFINITE.E4M3.F32.PACK_AB_MERGE_C R112, R127, R90, R126 ;  /* 0x0000005a7f70723e */ /* 0x000fca000480707e */
[----:B------:R-:W1:Y:S02]  /*30c30*/  LDS.128 R148, [R252] ;  /* 0x00000000fc947984 */ /* 0x000e640000000c00 */
[----:B------:R-:W-:Y:S06]  /*30c40*/  BAR.SYNC.DEFER_BLOCKING 0x0 ;  /* 0x0000000000007b1d */ /* 0x000fec0000010000 */
[----:B------:R0:W-:Y:S02]  /*30c50*/  STSM.16.M88.4 [R53], R112 ;  /* 0x0000007035007844 */ /* 0x0001e40000000200 */
[----:B0-----:R-:W-:Y:S01]  /*30c60*/  F2FP.SATFINITE.E4M3.F32.PACK_AB_MERGE_C R112, R144, R143, R133 ;  /* 0x0000008f9070723e */ /* 0x001fe20004807085 */
[----:B------:R-:W-:Y:S01]  /*30c70*/  BAR.SYNC.DEFER_BLOCKING 0x0 ;  /* 0x0000000000007b1d */ /* 0x000fe20000010000 */
[----:B------:R-:W-:-:S02]  /*30c80*/  F2FP.SATFINITE.E4M3.F32.PACK_AB_MERGE_C R100, R136, R135, R134 ;  /* 0x000000878864723e */ /* 0x000fc40004807086 */
[----:B------:R-:W-:-:S03]  /*30c90*/  F2FP.SATFINITE.E4M3.F32.PACK_AB_MERGE_C R101, R241, R243, R132 ;  /* 0x000000f3f165723e */ /* 0x000fc60004807084 */
[----:B------:R-:W0:Y:S01]  /*30ca0*/  LDS.128 R144, [R252] ;  /* 0x00000000fc907984 */ /* 0x000e220000000c00 */
[----:B------:R-:W-:Y:S02]  /*30cb0*/  F2FP.SATFINITE.E4M3.F32.PACK_AB_MERGE_C R102, R245, R242, R108 ;  /* 0x000000f2f566723e */ /* 0x000fe4000480706c */
[----:B------:R-:W-:Y:S01]  /*30cc0*/  F2FP.SATFINITE.E4M3.F32.PACK_AB_MERGE_C R103, R250, R244, R109 ;  /* 0x000000f4fa67723e */ /* 0x000fe2000480706d */
[----:B------:R-:W-:Y:S06]  /*30cd0*/  BAR.SYNC.DEFER_BLOCKING 0x0 ;  /* 0x0000000000007b1d */ /* 0x000fec0000010000 */
[----:B------:R-:W-:Y:S01]  /*30ce0*/  STSM.16.M88.4 [R53], R100 ;  /* 0x0000006435007844 */ /* 0x000fe20000000200 */
[----:B------:R-:W-:-:S02]  /*30cf0*/  F2FP.SATFINITE.E4M3.F32.PACK_AB_MERGE_C R113, R142, R140, R67 ;  /* 0x0000008c8e71723e */ /* 0x000fc40004807043 */
[----:B----4-:R-:W-:Y:S01]  /*30d00*/  F2FP.SATFINITE.E4M3.F32.PACK_AB_MERGE_C R115, R141, R206, R110 ;  /* 0x000000ce8d73723e */ /* 0x010fe2000480706e */
[----:B------:R-:W-:Y:S06]  /*30d10*/  BAR.SYNC.DEFER_BLOCKING 0x0 ;  /* 0x0000000000007b1d */ /* 0x000fec0000010000 */
[----:B-1----:R-:W-:Y:S01]  /*30d20*/  STL.64 [R1+0x1848], R148 ;  /* 0x0018489401007387 */ /* 0x002fe20000100a00 */
[----:B------:R-:W-:Y:S01]  /*30d30*/  F2FP.SATFINITE.E4M3.F32.PACK_AB_MERGE_C R114, R204, R182, R111 ;  /* 0x000000b6cc72723e */ /* 0x000fe2000480706f */
[----:B------:R-:W1:Y:S02]  /*30d40*/  LDC R67, c[0x0][0x278] ;  /* 0x00009e00ff437b82 */ /* 0x000e640000000800 */
[----:B------:R-:W4:Y:S04]  /*30d50*/  LDS.128 R140, [R252] ;  /* 0x00000000fc8c7984 */ /* 0x000f280000000c00 */
        /* <DEDUP_REMOVED lines=17> */
[----:B------:R-:W-:Y:S04]  /*30e70*/  STL.64 [R1+0x1840], R150 ;  /* 0x0018409601007387 */ /* 0x000fe80000100a00 */
[----:B0-----:R-:W-:Y:S04]  /*30e80*/  STL [R1+0x183c], R145 ;  /* 0x00183c9101007387 */ /* 0x001fe80000100800 */
[----:B------:R-:W-:Y:S01]  /*30e90*/  STL [R1+0x1838], R146 ;  /* 0x0018389201007387 */ /* 0x000fe20000100800 */
[----:B---3--:R-:W-:-:S03]  /*30ea0*/  F2FP.SATFINITE.E4M3.F32.PACK_AB_MERGE_C R99, R205, R209, R95 ;  /* 0x000000d1cd63723e */ /* 0x008fc6000480705f */
[----:B------:R-:W-:Y:S04]  /*30eb0*/  STL [R1+0x1828], R147 ;  /* 0x0018289301007387 */ /* 0x000fe80000100800 */
[----:B----4-:R-:W-:Y:S04]  /*30ec0*/  STL.64 [R1+0x1820], R140 ;  /* 0x0018208c01007387 */ /* 0x010fe80000100a00 */
[----:B------:R-:W-:Y:S04]  /*30ed0*/  STL [R1+0x1818], R142 ;  /* 0x0018188e01007387 */ /* 0x000fe80000100800 */
        /* <DEDUP_REMOVED lines=8> */
[----:B------:R-:W4:Y:S01]  /*30f60*/  LDL.LU R238, [R1+0x4d0] ;  /* 0x0004d00001ee7983 */ /* 0x000f220000300800 */
[----:B------:R-:W-:Y:S01]  /*30f70*/  BAR.SYNC.DEFER_BLOCKING 0x0 ;  /* 0x0000000000007b1d */ /* 0x000fe20000010000 */
[----:B------:R-:W-:-:S02]  /*30f80*/  F2FP.SATFINITE.E4M3.F32.PACK_AB_MERGE_C R180, R212, R251, R180 ;  /* 0x000000fbd4b4723e */ /* 0x000fc400048070b4 */
[----:B------:R-:W-:Y:S02]  /*30f90*/  F2FP.SATFINITE.E4M3.F32.PACK_AB_MERGE_C R181, R181, R214, R174 ;  /* 0x000000d6b5b5723e */ /* 0x000fe400048070ae */
[----:B------:R-:W-:Y:S02]  /*30fa0*/  F2FP.SATFINITE.E4M3.F32.PACK_AB_MERGE_C R182, R222, R220, R96 ;  /* 0x000000dcdeb6723e */ /* 0x000fe40004807060 */
[----:B--2---:R-:W-:Y:S01]  /*30fb0*/  F2FP.SATFINITE.E4M3.F32.PACK_AB_MERGE_C R183, R230, R228, R104 ;  /* 0x000000e4e6b7723e */ /* 0x004fe20004807068 */
[----:B------:R-:W2:Y:S04]  /*30fc0*/  LDL.LU R239, [R1+0x44] ;  /* 0x0000440001ef7983 */ /* 0x000ea80000300800 */
[----:B------:R-:W2:Y:S04]  /*30fd0*/  LDL.LU R246, [R1+0x48] ;  /* 0x0000480001f67983 */ /* 0x000ea80000300800 */
[----:B------:R-:W3:Y:S04]  /*30fe0*/  LDL.LU R243, [R1+0x32c] ;  /* 0x00032c0001f37983 */ /* 0x000ee80000300800 */
[----:B------:R-:W3:Y:S04]  /*30ff0*/  LDL.LU R241, [R1+0x330] ;  /* 0x0003300001f17983 */ /* 0x000ee80000300800 */
[----:B------:R-:W-:Y:S01]  /*31000*/  STSM.16.M88.4 [R53], R112 ;  /* 0x0000007035007844 */ /* 0x000fe20000000200 */
[----:B------:R-:W-:Y:S06]  /*31010*/  BAR.SYNC.DEFER_BLOCKING 0x0 ;  /* 0x0000000000007b1d */ /* 0x000fec0000010000 */
[----:B------:R-:W4:Y:S04]  /*31020*/  LDL.LU R242, [R1+0x444] ;  /* 0x0004440001f27983 */ /* 0x000f280000300800 */
[----:B------:R-:W4:Y:S04]  /*31030*/  LDL.LU R245, [R1+0x448] ;  /* 0x0004480001f57983 */ /* 0x000f280000300800 */
[----:B------:R-:W4:Y:S04]  /*31040*/  LDL.LU R244, [R1+0x4d4] ;  /* 0x0004d40001f47983 */ /* 0x000f280000300800 */
[----:B------:R-:W4:Y:S04]  /*31050*/  LDL.LU R250, [R1+0x4d8] ;  /* 0x0004d80001fa7983 */ /* 0x000f280000300800 */
[----:B------:R-:W0:Y:S01]  /*31060*/  LDS.128 R136, [R252] ;  /* 0x00000000fc887984 */ /* 0x000e220000000c00 */
[----:B------:R-:W-:Y:S06]  /*31070*/  BAR.SYNC.DEFER_BLOCKING 0x0 ;  /* 0x0000000000007b1d */ /* 0x000fec0000010000 */
[----:B------:R1:W-:Y:S02]  /*31080*/  STSM.16.M88.4 [R53], R180 ;  /* 0x000000b435007844 */ /* 0x0003e40000000200 */
[----:B------:R-:W-:Y:S06]  /*31090*/  BAR.SYNC.DEFER_BLOCKING 0x0 ;  /* 0x0000000000007b1d */ /* 0x000fec0000010000 */
[----:B0-----:R-:W-:Y:S01]  /*310a0*/  STL [R1+0x17fc], R136 ;  /* 0x0017fc8801007387 */ /* 0x001fe20000100800 */
[----:B------:R-:W-:-:S02]  /*310b0*/  F2FP.SATFINITE.E4M3.F32.PACK_AB_MERGE_C R96, R240, R236, R172 ;  /* 0x000000ecf060723e */ /* 0x000fc400048070ac */
[----:B------:R-:W-:Y:S02]  /*310c0*/  F2FP.SATFINITE.E4M3.F32.PACK_AB_MERGE_C R97, R229, R237, R52 ;  /* 0x000000ede561723e */ /* 0x000fe40004807034 */
[----:B------:R-:W-:Y:S01]  /*310d0*/  F2FP.SATFINITE.E4M3.F32.PACK_AB_MERGE_C R98, R213, R221, R94 ;  /* 0x000000ddd562723e */ /* 0x000fe2000480705e */
[----:B-1----:R-:W-:Y:S01]  /*310e0*/  IMAD R67, R67, 0x5, RZ ;  /* 0x0000000543437824 */ /* 0x002fe200078e02ff */
[----:B------:R-:W-:Y:S01]  /*310f0*/  PRMT R142, R6, 0x7771, RZ ;  /* 0x00007771068e7816 */ /* 0x000fe200000000ff */
[----:B------:R-:W-:Y:S01]  /*31100*/  IMAD R83, R83, 0x15, RZ ;  /* 0x0000001553537824 */ /* 0x000fe200078e02ff */
[----:B------:R-:W-:Y:S01]  /*31110*/  PRMT R143, R7, 0x7771, RZ ;  /* 0x00007771078f7816 */ /* 0x000fe200000000ff */
[----:B------:R-:W0:Y:S01]  /*31120*/  LDC R180, c[0x0][0x278] ;  /* 0x00009e00ffb47b82 */ /* 0x000e220000000800 */
[----:B------:R-:W1:Y:S01]  /*31130*/  LDS.128 R132, [R252] ;  /* 0x00000000fc847984 */ /* 0x000e620000000c00 */
[----:B--2---:R-:W-:-:S03]  /*31140*/  F2FP.SATFINITE.E4M3.F32.PACK_AB_MERGE_C R100, R246, R239, R171 ;  /* 0x000000eff664723e */ /* 0x004fc600048070ab */
[----:B------:R-:W-:Y:S01]  /*31150*/  STL [R1+0x17f8], R137 ;  /* 0x0017f88901007387 */ /* 0x000fe20000100800 */
[----:B---3--:R-:W-:-:S03]  /*31160*/  F2FP.SATFINITE.E4M3.F32.PACK_AB_MERGE_C R101, R241, R243, R26 ;  /* 0x000000f3f165723e */ /* 0x008fc6000480701a */
[----:B------:R-:W-:Y:S01]  /*31170*/  STL [R1+0x17e8], R138 ;  /* 0x0017e88a01007387 */ /* 0x000fe20000100800 */
[----:B----4-:R-:W-:-:S03]  /*31180*/  F2FP.SATFINITE.E4M3.F32.PACK_AB_MERGE_C R102, R245, R242, R93 ;  /* 0x000000f2f566723e */ /* 0x010fc6000480705d */
[----:B------:R-:W-:Y:S01]  /*31190*/  STL [R1+0x17d8], R139 ;  /* 0x0017d88b01007387 */ /* 0x000fe20000100800 */
[----:B------:R-:W-:-:S03]  /*311a0*/  F2FP.SATFINITE.E4M3.F32.PACK_AB_MERGE_C R103, R250, R244, R89 ;  /* 0x000000f4fa67723e */ /* 0x000fc60004807059 */
[----:B-1----:R-:W-:Y:S01]  /*311b0*/  STL [R1+0x17d4], R132 ;  /* 0x0017d48401007387 */ /* 0x002fe20000100800 */
[C---:B------:R-:W-:Y:S01]  /*311c0*/  PRMT R136, R4.reuse, 0x7772, RZ ;  /* 0x0000777204887816 */ /* 0x040fe200000000ff */
[----:B------:R-:W1:Y:S02]  /*311d0*/  LDC R52, c[0x0][0x278] ;  /* 0x00009e00ff347b82 */ /* 0x000e640000000800 */
[----:B------:R-:W-:Y:S04]  /*311e0*/  STL [R1+0x17d0], R133 ;  /* 0x0017d08501007387 */ /* 0x000fe80000100800 */
[----:B------:R-:W-:Y:S01]  /*311f0*/  STL [R1+0x17c0], R134 ;  /* 0x0017c08601007387 */ /* 0x000fe20000100800 */
[----:B------:R-:W-:Y:S01]  /*31200*/  PRMT R145, R4, 0x7771, RZ ;  /* 0x0000777104917816 */ /* 0x000fe200000000ff */
[----:B------:R-:W2:Y:S02]  /*31210*/  LDC R171, c[0x0][0x278] ;  /* 0x00009e00ffab7b82 */ /* 0x000ea40000000800 */
[----:B------:R-:W-:Y:S04]  /*31220*/  STL [R1+0x17b0], R135 ;  /* 0x0017b08701007387 */ /* 0x000fe80000100800 */
[----:B------:R-:W3:Y:S01]  /*31230*/  LDL.LU R204, [R1+0x54] ;  /* 0x0000540001cc7983 */ /* 0x000ee20000300800 */
[C---:B------:R-:W-:Y:S01]  /*31240*/  PRMT R147, R5.reuse, 0x7771, RZ ;  /* 0x0000777105937816 */ /* 0x040fe200000000ff */
[----:B------:R-:W4:Y:S02]  /*31250*/  LDC R181, c[0x0][0x278] ;  /* 0x00009e00ffb57b82 */ /* 0x000f240000000800 */
[----:B------:R-:W3:Y:S04]  /*31260*/  LDL.LU R206, [R1+0x58] ;  /* 0x0000580001ce7983 */ /* 0x000ee80000300800 */
[----:B------:R-:W2:Y:S01]  /*31270*/  LDL.LU R212, [R1+0x364] ;  /* 0x0003640001d47983 */ /* 0x000ea20000300800 */
[----:B------:R-:W-:Y:S01]  /*31280*/  PRMT R146, R5, 0x7770, RZ ;  /* 0x0000777005927816 */ /* 0x000fe200000000ff */
[----:B------:R-:W4:Y:S02]  /*31290*/  LDC R182, c[0x0][0x278] ;  /* 0x00009e00ffb67b82 */ /* 0x000f240000000800 */
[----:B------:R-:W2:Y:S04]  /*312a0*/  LDL.LU R214, [R1+0x368] ;  /* 0x0003680001d67983 */ /* 0x000ea80000300800 */
[----:B------:R-:W4:Y:S02]  /*312b0*/  LDL.LU R220, [R1+0x45c] ;  /* 0x00045c0001dc7983 */ /* 0x000f240000300800 */
[----:B------:R-:W0:Y:S02]  /*312c0*/  LDC R183, c[0x0][0x278] ;  /* 0x00009e00ffb77b82 */ /* 0x000e240000000800 */
[----:B------:R-:W4:Y:S04]  /*312d0*/  LDL.LU R222, [R1+0x460] ;  /* 0x0004600001de7983 */ /* 0x000f280000300800 */
[----:B------:R-:W4:Y:S04]  /*312e0*/  LDL.LU R228, [R1+0x4dc] ;  /* 0x0004dc0001e47983 */ /* 0x000f280000300800 */
[----:B------:R-:W4:Y:S04]  /*312f0*/  LDL.LU R230, [R1+0x4e0] ;  /* 0x0004e00001e67983 */ /* 0x000f280000300800 */
[----:B------:R-:W4:Y:S04]  /*31300*/  LDL.LU R236, [R1+0x70] ;  /* 0x0000700001ec7983 */ /* 0x000f280000300800 */
[----:B------:R-:W4:Y:S01]  /*31310*/  LDL.LU R240, [R1+0x78] ;  /* 0x0000780001f07983 */ /* 0x000f220000300800 */
[----:B------:R-:W-:Y:S06]  /*31320*/  BAR.SYNC.DEFER_BLOCKING 0x0 ;  /* 0x0000000000007b1d */ /* 0x000fec0000010000 */
[----:B------:R-:W4:Y:S04]  /*31330*/  LDL.LU R237, [R1+0x37c] ;  /* 0x00037c0001ed7983 */ /* 0x000f280000300800 */
[----:B------:R-:W4:Y:S04]  /*31340*/  LDL.LU R229, [R1+0x380] ;  /* 0x0003800001e57983 */ /* 0x000f280000300800 */
[----:B------:R-:W4:Y:S04]  /*31350*/  LDL.LU R221, [R1+0x464] ;  /* 0x0004640001dd7983 */ /* 0x000f280000300800 */
[----:B------:R-:W4:Y:S04]  /*31360*/  LDL.LU R213, [R1+0x468] ;  /* 0x0004680001d57983 */ /* 0x000f280000300800 */
[----:B------:R1:W-:Y:S01]  /*31370*/  STSM.16.M88.4 [R53], R96 ;  /* 0x0000006035007844 */ /* 0x0003e20000000200 */
[----:B------:R-:W-:Y:S06]  /*31380*/  BAR.SYNC.DEFER_BLOCKING 0x0 ;  /* 0x0000000000007b1d */ /* 0x000fec0000010000 */
[----:B------:R-:W0:Y:S01]  /*31390*/  LDS.128 R128, [R252] ;  /* 0x00000000fc807984 */ /* 0x000e220000000c00 */
[----:B-1----:R-:W-:-:S02]  /*313a0*/  F2FP.SATFINITE.E4M3.F32.PACK_AB_MERGE_C R96, R205, R209, R197 ;  /* 0x000000d1cd60723e */ /* 0x002fc400048070c5 */
[----:B------:R-:W-:Y:S01]  /*313b0*/  F2FP.SATFINITE.E4M3.F32.PACK_AB_MERGE_C R97, R234, R233, R189 ;  /* 0x000000e9ea61723e */ /* 0x000fe200048070bd */
[----:B------:R-:W4:Y:S01]  /*313c0*/  LDL.LU R209, [R1+0x4e4] ;  /* 0x0004e40001d17983 */ /* 0x000f220000300800 */
[----:B------:R-:W-:Y:S02]  /*313d0*/  F2FP.SATFINITE.E4M3.F32.PACK_AB_MERGE_C R98, R235, R247, R88 ;  /* 0x000000f7eb62723e */ /* 0x000fe40004807058 */
[----:B------:R-:W-:Y:S01]  /*313e0*/  PRMT R137, R4, 0x7773, RZ ;  /* 0x0000777304897816 */ /* 0x000fe200000000ff */
[----:B------:R-:W4:Y:S01]  /*313f0*/  LDL.LU R205, [R1+0x4e8] ;  /* 0x0004e80001cd7983 */ /* 0x000f220000300800 */
[----:B------:R-:W-:Y:S02]  /*31400*/  F2FP.SATFINITE.E4M3.F32.PACK_AB_MERGE_C R99, R238, R248, R92 ;  /* 0x000000f8ee63723e */ /* 0x000fe4000480705c */
[----:B------:R-:W-:Y:S01]  /*31410*/  PRMT R139, R5, 0x7773, RZ ;  /* 0x00007773058b7816 */ /* 0x000fe200000000ff */
[----:B------:R-:W-:Y:S01]  /*31420*/  BAR.SYNC.DEFER_BLOCKING 0x0 ;  /* 0x0000000000007b1d */ /* 0x000fe20000010000 */
[----:B--2---:R-:W-:-:S05]  /*31430*/  F2FP.SATFINITE.E4M3.F32.PACK_AB_MERGE_C R89, R214, R212, R188 ;  /* 0x000000d4d659723e */ /* 0x004fca00048070bc */
[----:B------:R1:W-:Y:S01]  /*31440*/  STSM.16.M88.4 [R53], R96 ;  /* 0x0000006035007844 */ /* 0x0003e20000000200 */
[----:B---3--:R-:W-:Y:S02]  /*31450*/  F2FP.SATFINITE.E4M3.F32.PACK_AB_MERGE_C R88, R206, R204, R198 ;  /* 0x000000ccce58723e */ /* 0x008fe400048070c6 */
[----:B------:R-:W-:Y:S01]  /*31460*/  PRMT R138, R5, 0x7772, RZ ;  /* 0x00007772058a7816 */ /* 0x000fe200000000ff */
[----:B------:R-:W-:Y:S01]  /*31470*/  BAR.SYNC.DEFER_BLOCKING 0x0 ;  /* 0x0000000000007b1d */ /* 0x000fe20000010000 */
[----:B----4-:R-:W-:Y:S02]  /*31480*/  F2FP.SATFINITE.E4M3.F32.PACK_AB_MERGE_C R90, R222, R220, R66 ;  /* 0x000000dcde5a723e */ /* 0x010fe40004807042 */
[C---:B------:R-:W-:Y:S02]  /*31490*/  PRMT R133, R6.reuse, 0x7773, RZ ;  /* 0x0000777306857816 */ /* 0x040fe400000000ff */
[----:B------:R-:W-:Y:S01]  /*314a0*/  PRMT R132, R6, 0x7772, RZ ;  /* 0x0000777206847816 */ /* 0x000fe200000000ff */
[----:B0-----:R-:W-:Y:S01]  /*314b0*/  STL [R1+0x17ac], R128 ;  /* 0x0017ac8001007387 */ /* 0x001fe20000100800 */
[----:B------:R-:W-:Y:S01]  /*314c0*/  PRMT R135, R7, 0x7773, RZ ;  /* 0x0000777307877816 */ /* 0x000fe200000000ff */
[----:B------:R-:W-:Y:S01]  /*314d0*/  IMAD R52, R52, 0xcc, RZ ;  /* 0x000000cc34347824 */ /* 0x000fe200078e02ff */
[----:B------:R-:W-:Y:S01]  /*314e0*/  F2FP.SATFINITE.E4M3.F32.PACK_AB_MERGE_C R91, R230, R228, R80 ;  /* 0x000000e4e65b723e */ /* 0x000fe20004807050 */
[----:B-1----:R-:W0:Y:S01]  /*314f0*/  LDC R96, c[0x0][0x278] ;  /* 0x00009e00ff607b82 */ /* 0x002e220000000800 */
[----:B------:R-:W-:-:S07]  /*31500*/  F2FP.SATFINITE.E4M3.F32.PACK_AB_MERGE_C R92, R240, R236, R166 ;  /* 0x000000ecf05c723e */ /* 0x000fce00048070a6 */
[----:B------:R-:W1:Y:S01]  /*31510*/  LDC R98, c[0x0][0x278] ;  /* 0x00009e00ff627b82 */ /* 0x000e620000000800 */
[----:B------:R-:W2:Y:S04]  /*31520*/  LDS.128 R124, [R252] ;  /* 0x00000000fc7c7984 */ /* 0x000ea80000000c00 */
[----:B------:R3:W-:Y:S01]  /*31530*/  STL [R1+0x17a8], R129 ;  /* 0x0017a88101007387 */ /* 0x0007e20000100800 */
[----:B------:R-:W-:Y:S02]  /*31540*/  PRMT R134, R7, 0x7772, RZ ;  /* 0x0000777207867816 */ /* 0x000fe400000000ff */
[----:B------:R-:W4:Y:S01]  /*31550*/  LDC R66, c[0x0][0x278] ;  /* 0x00009e00ff427b82 */ /* 0x000f220000000800 */
[----:B------:R-:W-:Y:S04]  /*31560*/  STL [R1+0x1798], R130 ;  /* 0x0017988201007387 */ /* 0x000fe80000100800 */
[----:B------:R0:W-:Y:S01]  /*31570*/  STL [R1+0x1788], R131 ;  /* 0x0017888301007387 */ /* 0x0001e20000100800 */
[----:B------:R-:W-:-:S02]  /*31580*/  F2FP.SATFINITE.E4M3.F32.PACK_AB_MERGE_C R93, R229, R237, R19 ;  /* 0x000000ede55d723e */ /* 0x000fc40004807013 */
[----:B------:R-:W1:Y:S08]  /*31590*/  LDC R80, c[0x0][0x278] ;  /* 0x00009e00ff507b82 */ /* 0x000e700000000800 */
[----:B------:R-:W-:Y:S01]  /*315a0*/  BAR.SYNC.DEFER_BLOCKING 0x0 ;  /* 0x0000000000007b1d */ /* 0x000fe20000010000 */
[----:B------:R-:W-:Y:S01]  /*315b0*/  F2FP.SATFINITE.E4M3.F32.PACK_AB_MERGE_C R94, R213, R221, R81 ;  /* 0x000000ddd55e723e */ /* 0x000fe20004807051 */
[----:B------:R-:W-:-:S02]  /*315c0*/  IMAD R171, R171, 0x39, RZ ;  /* 0x00000039abab7824 */ /* 0x000fc400078e02ff */
[----:B------:R-:W-:-:S04]  /*315d0*/  IMAD R179, R179, 0x41, RZ ;  /* 0x00000041b3b37824 */ /* 0x000fc800078e02ff */
[----:B------:R-:W1:Y:S01]  /*315e0*/  LDC R189, c[0x0][0x278] ;  /* 0x00009e00ffbd7b82 */ /* 0x000e620000000800 */
[----:B------:R-:W-:Y:S01]  /*315f0*/  F2FP.SATFINITE.E4M3.F32.PACK_AB_MERGE_C R95, R205, R209, R82 ;  /* 0x000000d1cd5f723e */ /* 0x000fe20004807052 */
[----:B--2---:R-:W-:Y:S01]  /*31600*/  STL [R1+0x1784], R124 ;  /* 0x0017847c01007387 */ /* 0x004fe20000100800 */
[----:B---3--:R-:W-:-:S05]  /*31610*/  PRMT R129, R12, 0x7771, RZ ;  /* 0x000077710c817816 */ /* 0x008fca00000000ff */
[----:B------:R-:W2:Y:S01]  /*31620*/  LDC R19, c[0x0][0x278] ;  /* 0x00009e00ff137b82 */ /* 0x000ea20000000800 */
[----:B------:R3:W-:Y:S04]  /*31630*/  STL [R1+0x1780], R125 ;  /* 0x0017807d01007387 */ /* 0x0007e80000100800 */
[----:B------:R-:W-:Y:S01]  /*31640*/  STL [R1+0x1770], R126 ;  /* 0x0017707e01007387 */ /* 0x000fe20000100800 */
[----:B------:R-:W-:Y:S02]  /*31650*/  PRMT R128, R12, 0x7770, RZ ;  /* 0x000077700c807816 */ /* 0x000fe400000000ff */
[----:B------:R-:W1:Y:S01]  /*31660*/  LDC R99, c[0x0][0x278] ;  /* 0x00009e00ff637b82 */ /* 0x000e620000000800 */
[----:B------:R3:W-:Y:S04]  /*31670*/  STL [R1+0x1760], R127 ;  /* 0x0017607f01007387 */ /* 0x0007e80000100800 */
[----:B------:R-:W3:Y:S01]  /*31680*/  LDL.LU R232, [R1+0xc8] ;  /* 0x0000c80001e87983 */ /* 0x000ee20000300800 */
[----:B0-----:R-:W-:-:S02]  /*31690*/  PRMT R131, R13, 0x7771, RZ ;  /* 0x000077710d837816 */ /* 0x001fc400000000ff */
[----:B------:R-:W0:Y:S01]  /*316a0*/  LDC R97, c[0x0][0x278] ;  /* 0x00009e00ff617b82 */ /* 0x000e220000000800 */
[----:B------:R-:W3:Y:S04]  /*316b0*/  LDL.LU R227, [R1+0xe4] ;  /* 0x0000e40001e37983 */ /* 0x000ee80000300800 */
[----:B------:R-:W2:Y:S01]  /*316c0*/  LDL.LU R233, [R1+0x398] ;  /* 0x0003980001e97983 */ /* 0x000ea20000300800 */
[----:B------:R-:W-:Y:S01]  /*316d0*/  PRMT R130, R13, 0x7770, RZ ;  /* 0x000077700d827816 */ /* 0x000fe200000000ff */
[----:B------:R-:W-:Y:S01]  /*316e0*/  IMAD R180, R180, 0x42, RZ ;  /* 0x00000042b4b47824 */ /* 0x000fe200078e02ff */
[----:B------:R-:W-:Y:S01]  /*316f0*/  PRMT R5, R22, 0x7773, RZ ;  /* 0x0000777316057816 */ /* 0x000fe200000000ff */
[----:B------:R-:W2:Y:S01]  /*31700*/  LDL.LU R234, [R1+0x3a0] ;  /* 0x0003a00001ea7983 */ /* 0x000ea20000300800 */
[----:B----4-:R-:W-:Y:S01]  /*31710*/  IMAD.SHL.U32 R66, R66, 0x4, RZ ;  /* 0x0000000442427824 */ /* 0x010fe200078e00ff */
[----:B------:R-:W4:Y:S02]  /*31720*/  LDC R82, c[0x0][0x278] ;  /* 0x00009e00ff527b82 */ /* 0x000f240000000800 */
[----:B------:R-:W4:Y:S04]  /*31730*/  LDL.LU R247, [R1+0x47c] ;  /* 0x00047c0001f77983 */ /* 0x000f280000300800 */
[----:B------:R-:W4:Y:S02]  /*31740*/  LDL.LU R235, [R1+0x480] ;  /* 0x0004800001eb7983 */ /* 0x000f240000300800 */
[----:B------:R-:W0:Y:S02]  /*31750*/  LDC R81, c[0x0][0x278] ;  /* 0x00009e00ff517b82 */ /* 0x000e240000000800 */
[----:B------:R-:W4:Y:S04]  /*31760*/  LDL.LU R248, [R1+0x4ec] ;  /* 0x0004ec0001f87983 */ /* 0x000f280000300800 */
[----:B------:R-:W4:Y:S01]  /*31770*/  LDL.LU R238, [R1+0x4f0] ;  /* 0x0004f00001ee7983 */ /* 0x000f220000300800 */
[----:B------:R-:W-:Y:S01]  /*31780*/  IMAD R96, R96, 0x22, RZ ;  /* 0x0000002260607824 */ /* 0x000fe200078e02ff */
[----:B------:R-:W0:Y:S02]  /*31790*/  LDC R166, c[0x0][0x278] ;  /* 0x00009e00ffa67b82 */ /* 0x000e240000000800 */
[----:B------:R-:W4:Y:S04]  /*317a0*/  LDL.LU R239, [R1+0x108] ;  /* 0x0001080001ef7983 */ /* 0x000f280000300800 */
[----:B------:R-:W4:Y:S02]  /*317b0*/  LDL.LU R246, [R1+0x124] ;  /* 0x0001240001f67983 */ /* 0x000f240000300800 */
[----:B------:R-:W0:Y:S02]  /*317c0*/  LDC R188, c[0x0][0x278] ;  /* 0x00009e00ffbc7b82 */ /* 0x000e240000000800 */
        /* <DEDUP_REMOVED lines=16> */
[----:B------:R-:W-:Y:S01]  /*318d0*/  STSM.16.M88.4 [R53], R100 ;  /* 0x0000006435007844 */ /* 0x000fe20000000200 */
[----:B------:R-:W-:Y:S06]  /*318e0*/  BAR.SYNC.DEFER_BLOCKING 0x0 ;  /* 0x0000000000007b1d */ /* 0x000fec0000010000 */
[----:B------:R-:W4:Y:S04]  /*318f0*/  LDL.LU R237, [R1+0x4a4] ;  /* 0x0004a40001ed7983 */ /* 0x000f280000300800 */
[----:B------:R-:W4:Y:S04]  /*31900*/  LDL.LU R229, [R1+0x4a8] ;  /* 0x0004a80001e57983 */ /* 0x000f280000300800 */
[----:B------:R-:W4:Y:S04]  /*31910*/  LDL.LU R221, [R1+0x504] ;  /* 0x0005040001dd7983 */ /* 0x000f280000300800 */
[----:B------:R-:W4:Y:S04]  /*31920*/  LDL.LU R213, [R1+0x508] ;  /* 0x0005080001d57983 */ /* 0x000f280000300800 */
[----:B------:R-:W1:Y:S01]  /*31930*/  LDS.128 R120, [R252] ;  /* 0x00000000fc787984 */ /* 0x000e620000000c00 */
[----:B------:R-:W-:Y:S06]  /*31940*/  BAR.SYNC.DEFER_BLOCKING 0x0 ;  /* 0x0000000000007b1d */ /* 0x000fec0000010000 */
[----:B------:R-:W4:Y:S04]  /*31950*/  LDL.LU R209, [R1+0x168] ;  /* 0x0001680001d17983 */ /* 0x000f280000300800 */
[----:B------:R-:W4:Y:S04]  /*31960*/  LDL.LU R205, [R1+0x174] ;  /* 0x0001740001cd7983 */ /* 0x000f280000300800 */
[----:B------:R-:W-:Y:S01]  /*31970*/  STSM.16.M88.4 [R53], R88 ;  /* 0x0000005835007844 */ /* 0x000fe20000000200 */
[----:B------:R-:W-:Y:S01]  /*31980*/  BAR.SYNC.DEFER_BLOCKING 0x0 ;  /* 0x0000000000007b1d */ /* 0x000fe20000010000 */
[----:B---3--:R-:W-:-:S05]  /*31990*/  F2FP.SATFINITE.E4M3.F32.PACK_AB_MERGE_C R196, R227, R232, R196 ;  /* 0x000000e8e3c4723e */ /* 0x008fca00048070c4 */
[----:B------:R-:W3:Y:S01]  /*319a0*/  LDS.128 R116, [R252] ;  /* 0x00000000fc747984 */ /* 0x000ee20000000c00 */
[C---:B------:R-:W-:Y:S02]  /*319b0*/  PRMT R125, R14.reuse, 0x7771, RZ ;  /* 0x000077710e7d7816 */ /* 0x040fe400000000ff */
[----:B------:R-:W-:Y:S01]  /*319c0*/  PRMT R124, R14, 0x7770, RZ ;  /* 0x000077700e7c7816 */ /* 0x000fe200000000ff */
[----:B------:R-:W-:Y:S01]  /*319d0*/  BAR.SYNC.DEFER_BLOCKING 0x0 ;  /* 0x0000000000007b1d */ /* 0x000fe20000010000 */
[----:B--2---:R-:W-:Y:S02]  /*319e0*/  F2FP.SATFINITE.E4M3.F32.PACK_AB_MERGE_C R197, R234, R233, R187 ;  /* 0x000000e9eac5723e */ /* 0x004fe400048070bb */
[----:B------:R-:W-:Y:S01]  /*319f0*/  PRMT R127, R15, 0x7771, RZ ;  /* 0x000077710f7f7816 */ /* 0x000fe200000000ff */
[----:B------:R-:W-:Y:S01]  /*31a00*/  IMAD R19, R19, 0xab, RZ ;  /* 0x000000ab13137824 */ /* 0x000fe200078e02ff */
[----:B------:R-:W-:Y:S02]  /*31a10*/  PRMT R126, R15, 0x7770, RZ ;  /* 0x000077700f7e7816 */ /* 0x000fe400000000ff */
[----:B----4-:R-:W-:-:S02]  /*31a20*/  F2FP.SATFINITE.E4M3.F32.PACK_AB_MERGE_C R198, R235, R247, R54 ;  /* 0x000000f7ebc6723e */ /* 0x010fc40004807036 */
[----:B------:R-:W-:Y:S02]  /*31a30*/  F2FP.SATFINITE.E4M3.F32.PACK_AB_MERGE_C R199, R238, R248, R55 ;  /* 0x000000f8eec7723e */ /* 0x000fe40004807037 */
[----:B------:R-:W-:Y:S01]  /*31a40*/  F2FP.SATFINITE.E4M3.F32.PACK_AB_MERGE_C R249, R241, R243, R249 ;  /* 0x000000f3f1f9723e */ /* 0x000fe200048070f9 */
[----:B------:R-:W-:Y:S01]  /*31a50*/  STSM.16.M88.4 [R53], R92 ;  /* 0x0000005c35007844 */ /* 0x000fe20000000200 */
[----:B------:R-:W-:Y:S01]  /*31a60*/  F2FP.SATFINITE.E4M3.F32.PACK_AB_MERGE_C R248, R246, R239, R165 ;  /* 0x000000eff6f8723e */ /* 0x000fe200048070a5 */
[----:B------:R-:W2:Y:S08]  /*31a70*/  LDC R54, c[0x0][0x278] ;  /* 0x00009e00ff367b82 */ /* 0x000eb00000000800 */
[----:B------:R-:W-:Y:S01]  /*31a80*/  BAR.SYNC.DEFER_BLOCKING 0x0 ;  /* 0x0000000000007b1d */ /* 0x000fe20000010000 */
[----:B------:R-:W-:-:S07]  /*31a90*/  F2FP.SATFINITE.E4M3.F32.PACK_AB_MERGE_C R250, R250, R242, R64 ;  /* 0x000000f2fafa723e */ /* 0x000fce0004807040 */
[----:B------:R-:W4:Y:S01]  /*31aa0*/  LDC R55, c[0x0][0x278] ;  /* 0x00009e00ff377b82 */ /* 0x000f220000000800 */
[----:B------:R-:W-:Y:S02]  /*31ab0*/  F2FP.SATFINITE.E4M3.F32.PACK_AB_MERGE_C R251, R244, R245, R65 ;  /* 0x000000f5f4fb723e */ /* 0x000fe40004807041 */
[----:B------:R-:W-:Y:S01]  /*31ac0*/  F2FP.SATFINITE.E4M3.F32.PACK_AB_MERGE_C R172, R214, R212, R190 ;  /* 0x000000d4d6ac723e */ /* 0x000fe200048070be */
[----:B------:R-:W3:Y:S01]  /*31ad0*/  LDS.128 R112, [R252] ;  /* 0x00000000fc707984 */ /* 0x000ee20000000c00 */
[----:B------:R-:W-:-:S03]  /*31ae0*/  F2FP.SATFINITE.E4M3.F32.PACK_AB_MERGE_C R173, R222, R220, R173 ;  /* 0x000000dcdead723e */ /* 0x000fc600048070ad */
[----:B------:R-:W-:Y:S01]  /*31af0*/  BAR.SYNC.DEFER_BLOCKING 0x0 ;  /* 0x0000000000007b1d */ /* 0x000fe20000010000 */
[----:B------:R-:W-:Y:S02]  /*31b00*/  F2FP.SATFINITE.E4M3.F32.PACK_AB_MERGE_C R174, R230, R228, R8 ;  /* 0x000000e4e6ae723e */ /* 0x000fe40004807008 */
[----:B------:R-:W-:-:S03]  /*31b10*/  F2FP.SATFINITE.E4M3.F32.PACK_AB_MERGE_C R175, R240, R236, R11 ;  /* 0x000000ecf0af723e */ /* 0x000fc6000480700b */
[----:B-1----:R1:W-:Y:S01]  /*31b20*/  STL [R1+0x175c], R120 ;  /* 0x00175c7801007387 */ /* 0x0023e20000100800 */
[----:B------:R-:W-:Y:S01]  /*31b30*/  F2FP.SATFINITE.E4M3.F32.PACK_AB_MERGE_C R25, R206, R204, R0 ;  /* 0x000000ccce19723e */ /* 0x000fe20004807000 */
[----:B------:R-:W0:Y:S02]  /*31b40*/  LDC R8, c[0x0][0x278] ;  /* 0x00009e00ff087b82 */ /* 0x000e240000000800 */
[----:B------:R-:W-:Y:S01]  /*31b50*/  STSM.16.M88.4 [R53], R196 ;  /* 0x000000c435007844 */ /* 0x000fe20000000200 */
[----:B-1----:R-:W-:-:S05]  /*31b60*/  PRMT R120, R12, 0x7772, RZ ;  /* 0x000077720c787816 */ /* 0x002fca00000000ff */
[----:B------:R-:W1:Y:S08]  /*31b70*/  LDC R11, c[0x0][0x278] ;  /* 0x00009e00ff0b7b82 */ /* 0x000e700000000800 */
[----:B------:R-:W-:Y:S01]  /*31b80*/  BAR.SYNC.DEFER_BLOCKING 0x0 ;  /* 0x0000000000007b1d */ /* 0x000fe20000010000 */
[----:B------:R-:W-:-:S05]  /*31b90*/  F2FP.SATFINITE.E4M3.F32.PACK_AB_MERGE_C R26, R229, R237, R16 ;  /* 0x000000ede51a723e */ /* 0x000fca0004807010 */
[----:B------:R3:W-:Y:S01]  /*31ba0*/  STL [R1+0x1758], R121 ;  /* 0x0017587901007387 */ /* 0x0007e20000100800 */
[----:B------:R-:W-:Y:S01]  /*31bb0*/  PRMT R0, R4, 0x7770, RZ ;  /* 0x0000777004007816 */ /* 0x000fe200000000ff */
[----:B------:R-:W3:Y:S01]  /*31bc0*/  LDC R16, c[0x0][0x278] ;  /* 0x00009e00ff107b82 */ /* 0x000ee20000000800 */
[----:B0-----:R-:W-:Y:S01]  /*31bd0*/  IMAD R8, R8, 0xa0, RZ ;  /* 0x000000a008087824 */ /* 0x001fe200078e02ff */
[----:B------:R-:W-:Y:S02]  /*31be0*/  F2FP.SATFINITE.E4M3.F32.PACK_AB_MERGE_C R27, R213, R221, R27 ;  /* 0x000000ddd51b723e */ /* 0x000fe4000480701b */
[----:B------:R-:W-:Y:S01]  /*31bf0*/  F2FP.SATFINITE.E4M3.F32.PACK_AB_MERGE_C R24, R205, R209, R164 ;  /* 0x000000d1cd18723e */ /* 0x000fe200048070a4 */
[----:B------:R-:W0:Y:S01]  /*31c00*/  LDS.128 R108, [R252] ;  /* 0x00000000fc6c7984 */ /* 0x000e220000000c00 */
[----:B-1----:R-:W-:Y:S02]  /*31c10*/  IMAD R11, R11, 0xa3, RZ ;  /* 0x000000a30b0b7824 */ /* 0x002fe400078e02ff */
[----:B------:R-:W1:Y:S08]  /*31c20*/  LDC R64, c[0x0][0x278] ;  /* 0x00009e00ff407b82 */ /* 0x000e700000000800 */
[----:B------:R-:W-:Y:S01]  /*31c30*/  BAR.SYNC.DEFER_BLOCKING 0x0 ;  /* 0x0000000000007b1d */ /* 0x000fe20000010000 */
[----:B--2---:R-:W-:-:S02]  /*31c40*/  IMAD R54, R54, 0xce, RZ ;  /* 0x000000ce36367824 */ /* 0x004fc400078e02ff */
[----:B----4-:R-:W-:-:S05]  /*31c50*/  IMAD R55, R55, 0xcf, RZ ;  /* 0x000000cf37377824 */ /* 0x010fca00078e02ff */
[----:B------:R-:W2:Y:S01]  /*31c60*/  LDC R65, c[0x0][0x278] ;  /* 0x00009e00ff417b82 */ /* 0x000ea20000000800 */
[----:B------:R4:W-:Y:S01]  /*31c70*/  STL [R1+0x1748], R122 ;  /* 0x0017487a01007387 */ /* 0x0009e20000100800 */
[----:B---3--:R-:W-:Y:S02]  /*31c80*/  PRMT R121, R12, 0x7773, RZ ;  /* 0x000077730c797816 */ /* 0x008fe400000000ff */
[----:B------:R-:W-:Y:S01]  /*31c90*/  PRMT R4, R14, 0x7772, RZ ;  /* 0x000077720e047816 */ /* 0x000fe200000000ff */
[----:B------:R-:W-:-:S03]  /*31ca0*/  IMAD R16, R16, 0xa8, RZ ;  /* 0x000000a810107824 */ /* 0x000fc600078e02ff */
[----:B------:R-:W3:Y:S01]  /*31cb0*/  LDC R88, c[0x0][0x278] ;  /* 0x00009e00ff587b82 */ /* 0x000ee20000000800 */
[----:B------:R-:W-:Y:S02]  /*31cc0*/  IMAD R80, R80, 0x12, RZ ;  /* 0x0000001250507824 */ /* 0x000fe400078e02ff */
[----:B------:R-:W-:-:S05]  /*31cd0*/  IMAD R82, R82, 0x14, RZ ;  /* 0x0000001452527824 */ /* 0x000fca00078e02ff */
[----:B------:R-:W0:Y:S01]  /*31ce0*/  LDC R91, c[0x0][0x278] ;  /* 0x00009e00ff5b7b82 */ /* 0x000e220000000800 */
[----:B------:R-:W-:Y:S07]  /*31cf0*/  STSM.16.M88.4 [R53], R248 ;  /* 0x000000f835007844 */ /* 0x000fee0000000200 */
[----:B------:R-:W-:Y:S01]  /*31d00*/  BAR.SYNC.DEFER_BLOCKING 0x0 ;  /* 0x0000000000007b1d */ /* 0x000fe20000010000 */
[----:B----4-:R-:W-:-:S07]  /*31d10*/  PRMT R122, R13, 0x7772, RZ ;  /* 0x000077720d7a7816 */ /* 0x010fce00000000ff */
[----:B------:R-:W4:Y:S01]  /*31d20*/  LDC R12, c[0x0][0x278] ;  /* 0x00009e00ff0c7b82 */ /* 0x000f220000000800 */
[----:B------:R3:W-:Y:S01]  /*31d30*/  STL [R1+0x1738], R123 ;  /* 0x0017387b01007387 */ /* 0x0007e20000100800 */
[----:B-1----:R-:W-:Y:S02]  /*31d40*/  IMAD.SHL.U32 R64, R64, 0x2, RZ ;  /* 0x0000000240407824 */ /* 0x002fe400078e00ff */
[----:B--2---:R-:W-:Y:S02]  /*31d50*/  IMAD R65, R65, 0x3, RZ ;  /* 0x0000000341417824 */ /* 0x004fe400078e02ff */
[----:B------:R-:W-:Y:S02]  /*31d60*/  IMAD R81, R81, 0x13, RZ ;  /* 0x0000001351517824 */ /* 0x000fe400078e02ff */
[----:B------:R-:W1:Y:S08]  /*31d70*/  LDC R89, c[0x0][0x278] ;  /* 0x00009e00ff597b82 */ /* 0x000e700000000800 */
[----:B------:R-:W2:Y:S01]  /*31d80*/  LDC R90, c[0x0][0x278] ;  /* 0x00009e00ff5a7b82 */ /* 0x000ea20000000800 */
[----:B------:R-:W2:Y:S07]  /*31d90*/  LDS.128 R104, [R252] ;  /* 0x00000000fc687984 */ /* 0x000eae0000000c00 */
[----:B------:R-:W-:Y:S08]  /*31da0*/  BAR.SYNC.DEFER_BLOCKING 0x0 ;  /* 0x0000000000007b1d */ /* 0x000ff00000010000 */
[----:B------:R-:W2:Y:S08]  /*31db0*/  LDC R92, c[0x0][0x278] ;  /* 0x00009e00ff5c7b82 */ /* 0x000eb00000000800 */
[----:B------:R-:W2:Y:S08]  /*31dc0*/  LDC R93, c[0x0][0x278] ;  /* 0x00009e00ff5d7b82 */ /* 0x000eb00000000800 */
[----:B------:R-:W2:Y:S01]  /*31dd0*/  LDC R94, c[0x0][0x278] ;  /* 0x00009e00ff5e7b82 */ /* 0x000ea20000000800 */
[----:B------:R-:W-:Y:S07]  /*31de0*/  STSM.16.M88.4 [R53], R172 ;  /* 0x000000ac35007844 */ /* 0x000fee0000000200 */
[----:B------:R-:W-:Y:S01]  /*31df0*/  BAR.SYNC.DEFER_BLOCKING 0x0 ;  /* 0x0000000000007b1d */ /* 0x000fe20000010000 */
[----:B---3--:R-:W-:-:S07]  /*31e00*/  IMAD R88, R88, 0x1a, RZ ;  /* 0x0000001a58587824 */ /* 0x008fce00078e02ff */
[----:B------:R-:W3:Y:S01]  /*31e10*/  LDC R95, c[0x0][0x278] ;  /* 0x00009e00ff5f7b82 */ /* 0x000ee20000000800 */
[----:B------:R2:W-:Y:S01]  /*31e20*/  STL [R1+0x1734], R117 ;  /* 0x0017347501007387 */ /* 0x0005e20000100800 */
[----:B------:R-:W-:Y:S01]  /*31e30*/  PRMT R123, R13, 0x7773, RZ ;  /* 0x000077730d7b7816 */ /* 0x000fe200000000ff */
[----:B----4-:R-:W-:Y:S02]  /*31e40*/  IMAD R12, R12, 0xa4, RZ ;  /* 0x000000a40c0c7824 */ /* 0x010fe400078e02ff */
[----:B0-----:R-:W-:Y:S02]  /*31e50*/  IMAD R91, R91, 0x1d, RZ ;  /* 0x0000001d5b5b7824 */ /* 0x001fe400078e02ff */
[----:B-1----:R-:W-:Y:S01]  /*31e60*/  IMAD R89, R89, 0x1b, RZ ;  /* 0x0000001b59597824 */ /* 0x002fe200078e02ff */
[----:B------:R-:W0:Y:S01]  /*31e70*/  LDC R164, c[0x0][0x278] ;  /* 0x00009e00ffa47b82 */ /* 0x000e220000000800 */
[----:B--2---:R-:W-:Y:S02]  /*31e80*/  IMAD R90, R90, 0x1c, RZ ;  /* 0x0000001c5a5a7824 */ /* 0x004fe400078e02ff */
[----:B------:R-:W-:-:S02]  /*31e90*/  IMAD R92, R92, 0x1e, RZ ;  /* 0x0000001e5c5c7824 */ /* 0x000fc400078e02ff */
[----:B------:R-:W-:Y:S02]  /*31ea0*/  IMAD R93, R93, 0x1f, RZ ;  /* 0x0000001f5d5d7824 */ /* 0x000fe400078e02ff */
[----:B------:R-:W-:Y:S01]  /*31eb0*/  IMAD.SHL.U32 R94, R94, 0x20, RZ ;  /* 0x000000205e5e7824 */ /* 0x000fe200078e00ff */
[----:B------:R-:W1:Y:S01]  /*31ec0*/  LDC R165, c[0x0][0x278] ;  /* 0x00009e00ffa57b82 */ /* 0x000e620000000800 */
[----:B------:R-:W2:Y:S04]  /*31ed0*/  LDS.128 R100, [R252] ;  /* 0x00000000fc647984 */ /* 0x000ea80000000c00 */
[----:B------:R4:W-:Y:S01]  /*31ee0*/  STL [R1+0x1730], R118 ;  /* 0x0017307601007387 */ /* 0x0009e20000100800 */
[----:B------:R-:W-:Y:S02]  /*31ef0*/  PRMT R117, R14, 0x7773, RZ ;  /* 0x000077730e757816 */ /* 0x000fe400000000ff */
[----:B------:R-:W3:Y:S01]  /*31f00*/  LDC R13, c[0x0][0x278] ;  /* 0x00009e00ff0d7b82 */ /* 0x000ee20000000800 */
[----:B------:R0:W-:Y:S04]  /*31f10*/  STL [R1+0x1724], R119 ;  /* 0x0017247701007387 */ /* 0x0001e80000100800 */
[----:B------:R-:W-:Y:S01]  /*31f20*/  STL [R1+0x1720], R112 ;  /* 0x0017207001007387 */ /* 0x000fe20000100800 */
[----:B----4-:R-:W-:-:S02]  /*31f30*/  PRMT R118, R15, 0x7772, RZ ;  /* 0x000077720f767816 */ /* 0x010fc400000000ff */
[----:B------:R-:W4:Y:S01]  /*31f40*/  LDC R14, c[0x0][0x278] ;  /* 0x00009e00ff0e7b82 */ /* 0x000f220000000800 */
[----:B------:R-:W-:Y:S04]  /*31f50*/  STL [R1+0x1708], R113 ;  /* 0x0017087101007387 */ /* 0x000fe80000100800 */
[----:B------:R-:W-:Y:S01]  /*31f60*/  STL.64 [R1+0x1700], R114 ;  /* 0x0017007201007387 */ /* 0x000fe20000100a00 */
[----:B------:R-:W-:Y:S02]  /*31f70*/  IMAD R98, R98, 0x24, RZ ;  /* 0x0000002462627824 */ /* 0x000fe400078e02ff */
[----:B------:R-:W-:Y:S01]  /*31f80*/  IMAD R99, R99, 0x25, RZ ;  /* 0x0000002563637824 */ /* 0x000fe200078e02ff */
[----:B------:R-:W-:Y:S01]  /*31f90*/  STL [R1+0x16fc], R108 ;  /* 0x0016fc6c01007387 */ /* 0x000fe20000100800 */
[----:B------:R-:W-:Y:S01]  /*31fa0*/  IMAD R97, R97, 0x23, RZ ;  /* 0x0000002361617824 */ /* 0x000fe200078e02ff */
[----:B------:R-:W1:Y:S02]  /*31fb0*/  LDC R172, c[0x0][0x278] ;  /* 0x00009e00ffac7b82 */ /* 0x000e640000000800 */
[----:B------:R-:W-:Y:S04]  /*31fc0*/  STL [R1+0x16f8], R109 ;  /* 0x0016f86d01007387 */ /* 0x000fe80000100800 */
[----:B------:R-:W-:Y:S02]  /*31fd0*/  STL [R1+0x16e8], R110 ;  /* 0x0016e86e01007387 */ /* 0x000fe40000100800 */
[----:B------:R-:W1:Y:S02]  /*31fe0*/  LDC R173, c[0x0][0x278] ;  /* 0x00009e00ffad7b82 */ /* 0x000e640000000800 */
[----:B------:R-:W-:Y:S04]  /*31ff0*/  STL [R1+0x16d8], R111 ;  /* 0x0016d86f01007387 */ /* 0x000fe80000100800 */
[----:B------:R0:W-:Y:S02]  /*32000*/  STL [R1+0x16d4], R105 ;  /* 0x0016d46901007387 */ /* 0x0001e40000100800 */
[----:B------:R-:W1:Y:S02]  /*32010*/  LDC R174, c[0x0][0x278] ;  /* 0x00009e00ffae7b82 */ /* 0x000e640000000800 */
[----:B------:R-:W-:Y:S04]  /*32020*/  STL [R1+0x16d0], R106 ;  /* 0x0016d06a01007387 */ /* 0x000fe80000100800 */
[----:B------:R3:W-:Y:S01]  /*32030*/  STL [R1+0x16c4], R107 ;  /* 0x0016c46b01007387 */ /* 0x0007e20000100800 */
[----:B------:R-:W-:Y:S01]  /*32040*/  IMAD R166, R166, 0x34, RZ ;  /* 0x00000034a6a67824 */ /* 0x000fe200078e02ff */
[----:B------:R-:W1:Y:S02]  /*32050*/  LDC R175, c[0x0][0x278] ;  /* 0x00009e00ffaf7b82 */ /* 0x000e640000000800 */
[----:B--2---:R-:W-:Y:S04]  /*32060*/  STL [R1+0x16c0], R102 ;  /* 0x0016c06601007387 */ /* 0x004fe80000100800 */
[----:B------:R-:W-:Y:S02]  /*32070*/  STL.64 [R1+0x16b8], R100 ;  /* 0x0016b86401007387 */ /* 0x000fe40000100a00 */
[----:B------:R-:W2:Y:S02]  /*32080*/  LDC R187, c[0x0][0x278] ;  /* 0x00009e00ffbb7b82 */ /* 0x000ea40000000800 */
[----:B------:R-:W-:Y:S04]  /*32090*/  STL [R1+0x16b0], R103 ;  /* 0x0016b06701007387 */ /* 0x000fe80000100800 */
[----:B------:R-:W-:Y:S01]  /*320a0*/  STL [R1+0x11f0], R252 ;  /* 0x0011f0fc01007387 */ /* 0x000fe20000100800 */
[----:B------:R-:W-:Y:S01]  /*320b0*/  IMAD R181, R181, 0x43, RZ ;  /* 0x00000043b5b57824 */ /* 0x000fe200078e02ff */
[----:B------:R-:W2:Y:S02]  /*320c0*/  LDC R190, c[0x0][0x278] ;  /* 0x00009e00ffbe7b82 */ /* 0x000ea40000000800 */
[----:B------:R-:W-:Y:S04]  /*320d0*/  STL.64 [R1+0x1808], R136 ;  /* 0x0018088801007387 */ /* 0x000fe80000100a00 */
[----:B------:R4:W-:Y:S01]  /*320e0*/  STL [R1+0xb40], R0 ;  /* 0x000b400001007387 */ /* 0x0009e20000100800 */
[----:B0-----:R-:W-:Y:S01]  /*320f0*/  PRMT R119, R15, 0x7773, RZ ;  /* 0x000077730f777816 */ /* 0x001fe200000000ff */
[----:B------:R-:W-:Y:S01]  /*32100*/  IMAD R182, R182, 0x44, RZ ;  /* 0x00000044b6b67824 */ /* 0x000fe200078e02ff */
[----:B------:R-:W-:Y:S01]  /*32110*/  PRMT R105, R20, 0x7772, RZ ;  /* 0x0000777214697816 */ /* 0x000fe200000000ff */
[----:B------:R-:W-:Y:S01]  /*32120*/  STL.64 [R1+0x1810], R138 ;  /* 0x0018108a01007387 */ /* 0x000fe20000100a00 */
[----:B---3--:R-:W-:Y:S01]  /*32130*/  PRMT R107, R21, 0x7773, RZ ;  /* 0x00007773156b7816 */ /* 0x008fe200000000ff */
[----:B------:R-:W-:Y:S01]  /*32140*/  IMAD R183, R183, 0x45, RZ ;  /* 0x00000045b7b77824 */ /* 0x000fe200078e02ff */
[----:B------:R-:W-:Y:S01]  /*32150*/  PRMT R106, R21, 0x7772, RZ ;  /* 0x00007772156a7816 */ /* 0x000fe200000000ff */
[----:B------:R-:W-:Y:S01]  /*32160*/  BAR.SYNC.DEFER_BLOCKING 0x0 ;  /* 0x0000000000007b1d */ /* 0x000fe20000010000 */
[----:B----4-:R-:W-:-:S02]  /*32170*/  PRMT R0, R6, 0x7770, RZ ;  /* 0x0000777006007816 */ /* 0x010fc400000000ff */
[----:B------:R-:W-:Y:S02]  /*32180*/  PRMT R112, R20, 0x7770, RZ ;  /* 0x0000777014707816 */ /* 0x000fe400000000ff */
[----:B------:R-:W-:Y:S01]  /*32190*/  PRMT R113, R21, 0x7770, RZ ;  /* 0x0000777015717816 */ /* 0x000fe200000000ff */
[----:B------:R-:W-:Y:S01]  /*321a0*/  IMAD R13, R13, 0xa5, RZ ;  /* 0x000000a50d0d7824 */ /* 0x000fe200078e02ff */
[----:B------:R-:W-:Y:S01]  /*321b0*/  STL.64 [R1+0x17e0], R132 ;  /* 0x0017e08401007387 */ /* 0x000fe20000100a00 */
[----:B------:R-:W-:Y:S01]  /*321c0*/  PRMT R109, R22, 0x7771, RZ ;  /* 0x00007771166d7816 */ /* 0x000fe200000000ff */
[----:B------:R-:W-:Y:S01]  /*321d0*/  IMAD R14, R14, 0xa6, RZ ;  /* 0x000000a60e0e7824 */ /* 0x000fe200078e02ff */
[----:B------:R-:W-:Y:S01]  /*321e0*/  PRMT R108, R22, 0x7770, RZ ;  /* 0x00007770166c7816 */ /* 0x000fe200000000ff */
[----:B------:R-:W-:Y:S01]  /*321f0*/  STL [R1+0xb00], R0 ;  /* 0x000b000001007387 */ /* 0x000fe20000100800 */
[C---:B------:R-:W-:Y:S01]  /*32200*/  PRMT R103, R23.reuse, 0x7773, RZ ;  /* 0x0000777317677816 */ /* 0x040fe200000000ff */
[----:B------:R-:W0:Y:S02]  /*32210*/  LDC R15, c[0x0][0x278] ;  /* 0x00009e00ff0f7b82 */ /* 0x000e240000000800 */
[----:B------:R-:W-:Y:S04]  /*32220*/  STL.64 [R1+0x17f0], R134 ;  /* 0x0017f08601007387 */ /* 0x000fe80000100a00 */
[----:B------:R-:W-:Y:S01]  /*32230*/  STL.64 [R1+0x1830], R142 ;  /* 0x0018308e01007387 */ /* 0x000fe20000100a00 */
[----:B------:R-:W-:Y:S01]  /*32240*/  PRMT R102, R23, 0x7772, RZ ;  /* 0x0000777217667816 */ /* 0x000fe200000000ff */
[----:B------:R-:W3:Y:S02]  /*32250*/  LDC R100, c[0x0][0x278] ;  /* 0x00009e00ff647b82 */ /* 0x000ee40000000800 */
[----:B------:R-:W-:Y:S04]  /*32260*/  STL.64 [R1+0x1768], R120 ;  /* 0x0017687801007387 */ /* 0x000fe80000100a00 */
[----:B------:R-:W-:Y:S01]  /*32270*/  STL.64 [R1+0x17b8], R128 ;  /* 0x0017b88001007387 */ /* 0x000fe20000100a00 */
[----:B------:R-:W-:Y:S01]  /*32280*/  IMAD R184, R184, 0x46, RZ ;  /* 0x00000046b8b87824 */ /* 0x000fe200078e02ff */
[----:B------:R-:W4:Y:S02]  /*32290*/  LDC R196, c[0x0][0x278] ;  /* 0x00009e00ffc47b82 */ /* 0x000f240000000800 */
[----:B------:R-:W-:Y:S04]  /*322a0*/  STL.64 [R1+0x1778], R122 ;  /* 0x0017787a01007387 */ /* 0x000fe80000100a00 */
[----:B------:R-:W-:Y:S01]  /*322b0*/  STL.64 [R1+0x17c8], R130 ;  /* 0x0017c88201007387 */ /* 0x000fe20000100a00 */
[----:B------:R-:W-:Y:S01]  /*322c0*/  IMAD R185, R185, 0x47, RZ ;  /* 0x00000047b9b97824 */ /* 0x000fe200078e02ff */
[----:B------:R-:W3:Y:S02]  /*322d0*/  LDC R197, c[0x0][0x278] ;  /* 0x00009e00ffc57b82 */ /* 0x000ee40000000800 */
[----:B------:R-:W-:Y:S04]  /*322e0*/  STL.64 [R1+0x1740], R116 ;  /* 0x0017407401007387 */ /* 0x000fe80000100a00 */
[----:B------:R1:W-:Y:S01]  /*322f0*/  STL [R1+0xbe8], R4 ;  /* 0x000be80401007387 */ /* 0x0003e20000100800 */
[----:B------:R-:W-:Y:S01]  /*32300*/  IMAD R186, R186, 0x48, RZ ;  /* 0x00000048baba7824 */ /* 0x000fe200078e02ff */
[----:B------:R-:W3:Y:S02]  /*32310*/  LDC R198, c[0x0][0x278] ;  /* 0x00009e00ffc67b82 */ /* 0x000ee40000000800 */
[----:B------:R-:W-:Y:S04]  /*32320*/  STL.64 [R1+0x1790], R124 ;  /* 0x0017907c01007387 */ /* 0x000fe80000100a00 */
[----:B------:R-:W-:Y:S01]  /*32330*/  STL.64 [R1+0x1750], R118 ;  /* 0x0017507601007387 */ /* 0x000fe20000100a00 */
[----:B-1----:R-:W-:Y:S01]  /*32340*/  PRMT R4, R20, 0x7773, RZ ;  /* 0x0000777314047816 */ /* 0x002fe200000000ff */
[----:B------:R-:W-:-:S02]  /*32350*/  IMAD R188, R188, 0x4a, RZ ;  /* 0x0000004abcbc7824 */ /* 0x000fc400078e02ff */
[----:B------:R-:W-:Y:S01]  /*32360*/  STL.64 [R1+0x17a0], R126 ;  /* 0x0017a07e01007387 */ /* 0x000fe20000100a00 */
[----:B------:R-:W-:Y:S01]  /*32370*/  IMAD R189, R189, 0x4b, RZ ;  /* 0x0000004bbdbd7824 */ /* 0x000fe200078e02ff */
[----:B------:R-:W1:Y:S02]  /*32380*/  LDC R199, c[0x0][0x278] ;  /* 0x00009e00ffc77b82 */ /* 0x000e640000000800 */
[----:B------:R-:W-:Y:S04]  /*32390*/  STL.64 [R1+0x16e0], R104 ;  /* 0x0016e06801007387 */ /* 0x000fe80000100a00 */
[----:B------:R2:W-:Y:S01]  /*323a0*/  STL [R1+0xc80], R4 ;  /* 0x000c800401007387 */ /* 0x0005e20000100800 */
[----:B------:R-:W-:Y:S01]  /*323b0*/  IMAD R195, R195, 0x51, RZ ;  /* 0x00000051c3c37824 */ /* 0x000fe200078e02ff */
[----:B------:R-:W1:Y:S01]  /*323c0*/  LDC R204, c[0x0][0x278] ;  /* 0x00009e00ffcc7b82 */ /* 0x000e620000000800 */
[----:B--2---:R-:W-:-:S07]  /*323d0*/  PRMT R4, R20, 0x7771, RZ ;  /* 0x0000777114047816 */ /* 0x004fce00000000ff */
[----:B------:R-:W2:Y:S01]  /*323e0*/  LDC R205, c[0x0][0x278] ;  /* 0x00009e00ffcd7b82 */ /* 0x000ea20000000800 */
[----:B------:R0:W-:Y:S01]  /*323f0*/  STL [R1+0xc10], R4 ;  /* 0x000c100401007387 */ /* 0x0001e20000100800 */
[----:B------:R-:W-:-:S03]  /*32400*/  PRMT R111, R23, 0x7771, RZ ;  /* 0x00007771176f7816 */ /* 0x000fc600000000ff */
[----:B------:R-:W-:Y:S01]  /*32410*/  STL.64 [R1+0x16f0], R106 ;  /* 0x0016f06a01007387 */ /* 0x000fe20000100a00 */
[----:B------:R-:W-:Y:S02]  /*32420*/  PRMT R110, R23, 0x7770, RZ ;  /* 0x00007770176e7816 */ /* 0x000fe400000000ff */
[----:B------:R-:W2:Y:S01]  /*32430*/  LDC R206, c[0x0][0x278] ;  /* 0x00009e00ffce7b82 */ /* 0x000ea20000000800 */
[----:B0-----:R-:W-:Y:S01]  /*32440*/  PRMT R4, R22, 0x7772, RZ ;  /* 0x0000777216047816 */ /* 0x001fe200000000ff */
[----:B------:R-:W-:Y:S01]  /*32450*/  STL.64 [R1+0x1728], R112 ;  /* 0x0017287001007387 */ /* 0x000fe20000100a00 */
[C---:B------:R-:W-:Y:S02]  /*32460*/  PRMT R6, R28.reuse, 0x7771, RZ ;  /* 0x000077711c067816 */ /* 0x040fe400000000ff */
[----:B------:R-:W-:Y:S01]  /*32470*/  PRMT R0, R7, 0x7770, RZ ;  /* 0x0000777007007816 */ /* 0x000fe200000000ff */
[----:B------:R0:W-:Y:S02]  /*32480*/  STL [R1+0x1104], R5 ;  /* 0x0011040501007387 */ /* 0x0001e40000100800 */
[----:B------:R-:W4:Y:S02]  /*32490*/  LDC R7, c[0x0][0x278] ;  /* 0x00009e00ff077b82 */ /* 0x000f240000000800 */
[----:B------:R3:W-:Y:S04]  /*324a0*/  STL [R1+0x1100], R4 ;  /* 0x0011000401007387 */ /* 0x0007e80000100800 */
[----:B------:R-:W-:Y:S01]  /*324b0*/  STL.64 [R1+0x1710], R108 ;  /* 0x0017106c01007387 */ /* 0x000fe20000100a00 */
[----:B------:R-:W-:Y:S01]  /*324c0*/  IMAD R15, R15, 0xa7, RZ ;  /* 0x000000a70f0f7824 */ /* 0x000fe200078e02ff */
[C---:B0-----:R-:W-:Y:S01]  /*324d0*/  PRMT R5, R28.reuse, 0x7772, RZ ;  /* 0x000077721c057816 */ /* 0x041fe200000000ff */
[----:B------:R-:W0:Y:S01]  /*324e0*/  LDC R20, c[0x0][0x278] ;  /* 0x00009e00ff147b82 */ /* 0x000e220000000800 */
[C---:B---3--:R-:W-:Y:S01]  /*324f0*/  PRMT R4, R28.reuse, 0x7773, RZ ;  /* 0x000077731c047816 */ /* 0x048fe200000000ff */
[----:B------:R-:W-:Y:S04]  /*32500*/  STL.64 [R1+0x16c8], R102 ;  /* 0x0016c86601007387 */ /* 0x000fe80000100a00 */
[----:B------:R-:W-:Y:S01]  /*32510*/  STL.64 [R1+0x1718], R110 ;  /* 0x0017186e01007387 */ /* 0x000fe20000100a00 */
[----:B------:R-:W-:Y:S01]  /*32520*/  PRMT R252, R21, 0x7771, RZ ;  /* 0x0000777115fc7816 */ /* 0x000fe200000000ff */
[----:B------:R-:W3:Y:S02]  /*32530*/  LDC R22, c[0x0][0x278] ;  /* 0x00009e00ff167b82 */ /* 0x000ee40000000800 */
[----:B------:R1:W-:Y:S04]  /*32540*/  STL [R1+0x11e0], R4 ;  /* 0x0011e00401007387 */ /* 0x0003e80000100800 */
[----:B------:R1:W-:Y:S01]  /*32550*/  STL [R1+0x11dc], R5 ;  /* 0x0011dc0501007387 */ /* 0x0003e20000100800 */
[----:B----4-:R-:W-:Y:S01]  /*32560*/  IMAD R7, R7, 0x9f, RZ ;  /* 0x0000009f07077824 */ /* 0x010fe200078e02ff */
[----:B------:R-:W4:Y:S01]  /*32570*/  LDC R21, c[0x0][0x278] ;  /* 0x00009e00ff157b82 */ /* 0x000f220000000800 */
[----:B-1----:R-:W-:Y:S01]  /*32580*/  PRMT R4, R28, 0x7770, RZ ;  /* 0x000077701c047816 */ /* 0x002fe200000000ff */
[----:B------:R1:W-:Y:S01]  /*32590*/  STL [R1+0x11d8], R6 ;  /* 0x0011d80601007387 */ /* 0x0003e20000100800 */
[----:B------:R-:W-:-:S03]  /*325a0*/  PRMT R5, R29, 0x7773, RZ ;  /* 0x000077731d057816 */ /* 0x000fc600000000ff */
[----:B------:R2:W-:Y:S01]  /*325b0*/  STL [R1+0x11c8], R4 ;  /* 0x0011c80401007387 */ /* 0x0005e20000100800 */
[----:B0-----:R-:W-:Y:S01]  /*325c0*/  IMAD R20, R20, 0xac, RZ ;  /* 0x000000ac14147824 */ /* 0x001fe200078e02ff */
[----:B------:R-:W0:Y:S01]  /*325d0*/  LDC R23, c[0x0][0x278] ;  /* 0x00009e00ff177b82 */ /* 0x000e220000000800 */
[C---:B-1----:R-:W-:Y:S01]  /*325e0*/  PRMT R6, R29.reuse, 0x7772, RZ ;  /* 0x000077721d067816 */ /* 0x042fe200000000ff */
[----:B------:R1:W-:Y:S01]  /*325f0*/  STL [R1+0x11d4], R5 ;  /* 0x0011d40501007387 */ /* 0x0003e20000100800 */
[----:B--2---:R-:W-:-:S03]  /*32600*/  PRMT R4, R29, 0x7771, RZ ;  /* 0x000077711d047816 */ /* 0x004fc600000000ff */
[----:B------:R2:W-:Y:S02]  /*32610*/  STL [R1+0x11d0], R6 ;  /* 0x0011d00601007387 */ /* 0x0005e40000100800 */
[----:B------:R-:W0:Y:S02]  /*32620*/  LDC R28, c[0x0][0x278] ;  /* 0x00009e00ff1c7b82 */ /* 0x000e240000000800 */
[----:B------:R3:W-:Y:S01]  /*32630*/  STL [R1+0x11cc], R4 ;  /* 0x0011cc0401007387 */ /* 0x0007e20000100800 */
[----:B-1----:R-:W-:-:S03]  /*32640*/  PRMT R5, R29, 0x7770, RZ ;  /* 0x000077701d057816 */ /* 0x002fc600000000ff */
[----:B------:R-:W-:Y:S02]  /*32650*/  STSM.16.M88.4 [R53], R24 ;  /* 0x0000001835007844 */ /* 0x000fe40000000200 */
[----:B------:R-:W1:Y:S01]  /*32660*/  LDC R29, c[0x0][0x278] ;  /* 0x00009e00ff1d7b82 */ /* 0x000e620000000800 */
[C---:B--2---:R-:W-:Y:S02]  /*32670*/  PRMT R6, R30.reuse, 0x7773, RZ ;  /* 0x000077731e067816 */ /* 0x044fe400000000ff */
[----:B---3--:R-:W-:Y:S01]  /*32680*/  PRMT R4, R30, 0x7772, RZ ;  /* 0x000077721e047816 */ /* 0x008fe200000000ff */
[----:B------:R2:W-:Y:S01]  /*32690*/  STL [R1+0x11b8], R5 ;  /* 0x0011b80501007387 */ /* 0x0005e20000100800 */
[----:B------:R-:W-:-:S03]  /*326a0*/  IMAD R200, R200, 0x56, RZ ;  /* 0x00000056c8c87824 */ /* 0x000fc600078e02ff */
[----:B------:R-:W3:Y:S01]  /*326b0*/  LDC R209, c[0x0][0x278] ;  /* 0x00009e00ffd17b82 */ /* 0x000ee20000000800 */
[----:B------:R4:W-:Y:S04]  /*326c0*/  STL [R1+0x11c4], R6 ;  /* 0x0011c40601007387 */ /* 0x0009e80000100800 */
[----:B------:R4:W-:Y:S01]  /*326d0*/  STL [R1+0x11c0], R4 ;  /* 0x0011c00401007387 */ /* 0x0009e20000100800 */
[C---:B--2---:R-:W-:Y:S02]  /*326e0*/  PRMT R5, R30.reuse, 0x7771, RZ ;  /* 0x000077711e057816 */ /* 0x044fe400000000ff */
[----:B------:R-:W2:Y:S01]  /*326f0*/  LDC R24, c[0x0][0x278] ;  /* 0x00009e00ff187b82 */ /* 0x000ea20000000800 */
[----:B----4-:R-:W-:Y:S02]  /*32700*/  PRMT R6, R30, 0x7770, RZ ;  /* 0x000077701e067816 */ /* 0x010fe400000000ff */
[----:B------:R4:W-:Y:S01]  /*32710*/  STL [R1+0x11bc], R5 ;  /* 0x0011bc0501007387 */ /* 0x0009e20000100800 */
[----:B------:R-:W-:-:S03]  /*32720*/  PRMT R4, R31, 0x7773, RZ ;  /* 0x000077731f047816 */ /* 0x000fc600000000ff */
[----:B------:R0:W-:Y:S01]  /*32730*/  STL [R1+0x11a8], R6 ;  /* 0x0011a80601007387 */ /* 0x0001e20000100800 */
[----:B------:R-:W1:Y:S03]  /*32740*/  LDC R25, c[0x0][0x278] ;  /* 0x00009e00ff197b82 */ /* 0x000e660000000800 */
[----:B------:R0:W-:Y:S01]  /*32750*/  STL [R1+0x11b4], R4 ;  /* 0x0011b40401007387 */ /* 0x0001e20000100800 */
[----:B----4-:R-:W-:-:S04]  /*32760*/  PRMT R5, R31, 0x7772, RZ ;  /* 0x000077721f057816 */ /* 0x010fc800000000ff */
[----:B------:R-:W4:Y:S01]  /*32770*/  LDC R26, c[0x0][0x278] ;  /* 0x00009e00ff1a7b82 */ /* 0x000f220000000800 */
[C---:B0-----:R-:W-:Y:S01]  /*32780*/  PRMT R6, R31.reuse, 0x7771, RZ ;  /* 0x000077711f067816 */ /* 0x041fe200000000ff */
[----:B------:R0:W-:Y:S01]  /*32790*/  STL [R1+0x11b0], R5 ;  /* 0x0011b00501007387 */ /* 0x0001e20000100800 */
[----:B------:R-:W-:-:S03]  /*327a0*/  PRMT R4, R31, 0x7770, RZ ;  /* 0x000077701f047816 */ /* 0x000fc600000000ff */
[----:B------:R3:W-:Y:S02]  /*327b0*/  STL [R1+0x11ac], R6 ;  /* 0x0011ac0601007387 */ /* 0x0007e40000100800 */
[----:B------:R-:W4:Y:S02]  /*327c0*/  LDC R27, c[0x0][0x278] ;  /* 0x00009e00ff1b7b82 */ /* 0x000f240000000800 */
[----:B------:R3:W-:Y:S01]  /*327d0*/  STL [R1+0x11a4], R4 ;  /* 0x0011a40401007387 */ /* 0x0007e20000100800 */
[C---:B0-----:R-:W-:Y:S02]  /*327e0*/  PRMT R5, R32.reuse, 0x7773, RZ ;  /* 0x0000777320057816 */ /* 0x041fe400000000ff */
[----:B---3--:R-:W-:-:S03]  /*327f0*/  PRMT R6, R32, 0x7772, RZ ;  /* 0x0000777220067816 */ /* 0x008fc600000000ff */
[----:B------:R0:W-:Y:S01]  /*32800*/  STL [R1+0x11a0], R5 ;  /* 0x0011a00501007387 */ /* 0x0001e20000100800 */
[----:B------:R-:W3:Y:S01]  /*32810*/  LDC R30, c[0x0][0x278] ;  /* 0x00009e00ff1e7b82 */ /* 0x000ee20000000800 */
[C---:B------:R-:W-:Y:S02]  /*32820*/  PRMT R4, R32.reuse, 0x7771, RZ ;  /* 0x0000777120047816 */ /* 0x040fe400000000ff */
[----:B------:R2:W-:Y:S04]  /*32830*/  STL [R1+0x119c], R6 ;  /* 0x00119c0601007387 */ /* 0x0005e80000100800 */
[----:B------:R1:W-:Y:S01]  /*32840*/  STL [R1+0x1198], R4 ;  /* 0x0011980401007387 */ /* 0x0003e20000100800 */
[----:B------:R-:W-:Y:S01]  /*32850*/  IMAD R21, R21, 0xad, RZ ;  /* 0x000000ad15157824 */ /* 0x000fe200078e02ff */
[----:B0-----:R-:W-:Y:S01]  /*32860*/  PRMT R5, R32, 0x7770, RZ ;  /* 0x0000777020057816 */ /* 0x001fe200000000ff */
[----:B------:R-:W0:Y:S01]  /*32870*/  LDC R31, c[0x0][0x278] ;  /* 0x00009e00ff1f7b82 */ /* 0x000e220000000800 */
[----:B--2---:R-:W-:-:S03]  /*32880*/  PRMT R6, R33, 0x7773, RZ ;  /* 0x0000777321067816 */ /* 0x004fc600000000ff */
[----:B------:R2:W-:Y:S01]  /*32890*/  STL [R1+0x1188], R5 ;  /* 0x0011880501007387 */ /* 0x0005e20000100800 */
[----:B-1----:R-:W-:-:S03]  /*328a0*/  PRMT R4, R33, 0x7772, RZ ;  /* 0x0000777221047816 */ /* 0x002fc600000000ff */
[----:B------:R1:W-:Y:S01]  /*328b0*/  STL [R1+0x1194], R6 ;  /* 0x0011940601007387 */ /* 0x0003e20000100800 */
[----:B------:R-:W-:Y:S01]  /*328c0*/  IMAD R22, R22, 0xae, RZ ;  /* 0x000000ae16167824 */ /* 0x000fe200078e02ff */
[----:B------:R-:W0:Y:S02]  /*328d0*/  LDC R32, c[0x0][0x278] ;  /* 0x00009e00ff207b82 */ /* 0x000e240000000800 */
[----:B------:R4:W-:Y:S01]  /*328e0*/  STL [R1+0x1190], R4 ;  /* 0x0011900401007387 */ /* 0x0009e20000100800 */
[C---:B--2---:R-:W-:Y:S02]  /*328f0*/  PRMT R5, R33.reuse, 0x7771, RZ ;  /* 0x0000777121057816 */ /* 0x044fe400000000ff */
[----:B-1----:R-:W-:-:S03]  /*32900*/  PRMT R6, R33, 0x7770, RZ ;  /* 0x0000777021067816 */ /* 0x002fc600000000ff */
[----:B------:R1:W-:Y:S01]  /*32910*/  STL [R1+0x118c], R5 ;  /* 0x00118c0501007387 */ /* 0x0003e20000100800 */
[----:B------:R-:W-:Y:S01]  /*32920*/  IMAD R23, R23, 0xaf, RZ ;  /* 0x000000af17177824 */ /* 0x000fe200078e02ff */
[----:B------:R-:W2:Y:S01]  /*32930*/  LDC R33, c[0x0][0x278] ;  /* 0x00009e00ff217b82 */ /* 0x000ea20000000800 */
[C---:B----4-:R-:W-:Y:S01]  /*32940*/  PRMT R4, R34.reuse, 0x7773, RZ ;  /* 0x0000777322047816 */ /* 0x050fe200000000ff */
[----:B------:R4:W-:Y:S04]  /*32950*/  STL [R1+0x1178], R6 ;  /* 0x0011780601007387 */ /* 0x0009e80000100800 */
[----:B------:R3:W-:Y:S01]  /*32960*/  STL [R1+0x1184], R4 ;  /* 0x0011840401007387 */ /* 0x0007e20000100800 */
[----:B-1----:R-:W-:Y:S01]  /*32970*/  PRMT R5, R34, 0x7772, RZ ;  /* 0x0000777222057816 */ /* 0x002fe200000000ff */
[----:B------:R-:W-:Y:S01]  /*32980*/  IMAD R28, R28, 0xb4, RZ ;  /* 0x000000b41c1c7824 */ /* 0x000fe200078e02ff */
[----:B------:R-:W1:Y:S01]  /*32990*/  LDC R53, c[0x0][0x278] ;  /* 0x00009e00ff357b82 */ /* 0x000e620000000800 */
[----:B----4-:R-:W-:-:S02]  /*329a0*/  PRMT R6, R34, 0x7771, RZ ;  /* 0x0000777122067816 */ /* 0x010fc400000000ff */
[----:B------:R4:W-:Y:S01]  /*329b0*/  STL [R1+0x1180], R5 ;  /* 0x0011800501007387 */ /* 0x0009e20000100800 */
[----:B---3--:R-:W-:-:S03]  /*329c0*/  PRMT R4, R34, 0x7770, RZ ;  /* 0x0000777022047816 */ /* 0x008fc600000000ff */
[----:B------:R3:W-:Y:S01]  /*329d0*/  STL [R1+0x117c], R6 ;  /* 0x00117c0601007387 */ /* 0x0007e20000100800 */
[----:B------:R-:W-:Y:S01]  /*329e0*/  IMAD R24, R24, 0xb0, RZ ;  /* 0x000000b018187824 */ /* 0x000fe200078e02ff */
[----:B------:R-:W1:Y:S02]  /*329f0*/  LDC R34, c[0x0][0x278] ;  /* 0x00009e00ff227b82 */ /* 0x000e640000000800 */
[----:B------:R0:W-:Y:S01]  /*32a00*/  STL [R1+0x1168], R4 ;  /* 0x0011680401007387 */ /* 0x0001e20000100800 */
[C---:B----4-:R-:W-:Y:S02]  /*32a10*/  PRMT R5, R35.reuse, 0x7773, RZ ;  /* 0x0000777323057816 */ /* 0x050fe400000000ff */
[----:B---3--:R-:W-:-:S03]  /*32a20*/  PRMT R6, R35, 0x7772, RZ ;  /* 0x0000777223067816 */ /* 0x008fc600000000ff */
[----:B------:R3:W-:Y:S01]  /*32a30*/  STL [R1+0x1174], R5 ;  /* 0x0011740501007387 */ /* 0x0007e20000100800 */
[----:B------:R-:W-:Y:S01]  /*32a40*/  IMAD R201, R201, 0x57, RZ ;  /* 0x00000057c9c97824 */ /* 0x000fe200078e02ff */
[----:B------:R-:W4:Y:S01]  /*32a50*/  LDC R212, c[0x0][0x278] ;  /* 0x00009e00ffd47b82 */ /* 0x000f220000000800 */
[C---:B0-----:R-:W-:Y:S01]  /*32a60*/  PRMT R4, R35.reuse, 0x7771, RZ ;  /* 0x0000777123047816 */ /* 0x041fe200000000ff */
[----:B------:R0:W-:Y:S04]  /*32a70*/  STL [R1+0x1170], R6 ;  /* 0x0011700601007387 */ /* 0x0001e80000100800 */
[----:B------:R2:W-:Y:S01]  /*32a80*/  STL [R1+0x116c], R4 ;  /* 0x00116c0401007387 */ /* 0x0005e20000100800 */
[----:B---3--:R-:W-:Y:S01]  /*32a90*/  PRMT R5, R35, 0x7770, RZ ;  /* 0x0000777023057816 */ /* 0x008fe200000000ff */
[----:B------:R-:W-:Y:S01]  /*32aa0*/  IMAD R25, R25, 0xb1, RZ ;  /* 0x000000b119197824 */ /* 0x000fe200078e02ff */
[----:B------:R-:W3:Y:S01]  /*32ab0*/  LDC R35, c[0x0][0x278] ;  /* 0x00009e00ff237b82 */ /* 0x000ee20000000800 */
[----:B0-----:R-:W-:-:S02]  /*32ac0*/  PRMT R6, R36, 0x7773, RZ ;  /* 0x0000777324067816 */ /* 0x001fc400000000ff */
[----:B------:R0:W-:Y:S01]  /*32ad0*/  STL [R1+0x1164], R5 ;  /* 0x0011640501007387 */ /* 0x0001e20000100800 */
[----:B--2---:R-:W-:-:S03]  /*32ae0*/  PRMT R4, R36, 0x7772, RZ ;  /* 0x0000777224047816 */ /* 0x004fc600000000ff */
[----:B------:R2:W-:Y:S01]  /*32af0*/  STL [R1+0x1160], R6 ;  /* 0x0011600601007387 */ /* 0x0005e20000100800 */
[----:B------:R-:W-:Y:S01]  /*32b00*/  IMAD R202, R202, 0x58, RZ ;  /* 0x00000058caca7824 */ /* 0x000fe200078e02ff */
[----:B------:R-:W4:Y:S02]  /*32b10*/  LDC R213, c[0x0][0x278] ;  /* 0x00009e00ffd57b82 */ /* 0x000f240000000800 */
[----:B------:R1:W-:Y:S01]  /*32b20*/  STL [R1+0x115c], R4 ;  /* 0x00115c0401007387 */ /* 0x0003e20000100800 */
[C---:B0-----:R-:W-:Y:S02]  /*32b30*/  PRMT R5, R36.reuse, 0x7771, RZ ;  /* 0x0000777124057816 */ /* 0x041fe400000000ff */
[----:B--2---:R-:W-:-:S03]  /*32b40*/  PRMT R6, R36, 0x7770, RZ ;  /* 0x0000777024067816 */ /* 0x004fc600000000ff */
[----:B------:R0:W-:Y:S01]  /*32b50*/  STL [R1+0x1158], R5 ;  /* 0x0011580501007387 */ /* 0x0001e20000100800 */
[----:B------:R-:W-:Y:S01]  /*32b60*/  IMAD R26, R26, 0xb2, RZ ;  /* 0x000000b21a1a7824 */ /* 0x000fe200078e02ff */
[----:B------:R-:W2:Y:S01]  /*32b70*/  LDC R36, c[0x0][0x278] ;  /* 0x00009e00ff247b82 */ /* 0x000ea20000000800 */
[C---:B-1----:R-:W-:Y:S01]  /*32b80*/  PRMT R4, R37.reuse, 0x7773, RZ ;  /* 0x0000777325047816 */ /* 0x042fe200000000ff */
[----:B------:R1:W-:Y:S04]  /*32b90*/  STL [R1+0x1148], R6 ;  /* 0x0011480601007387 */ /* 0x0003e80000100800 */
[----:B------:R1:W-:Y:S01]  /*32ba0*/  STL [R1+0x1154], R4 ;  /* 0x0011540401007387 */ /* 0x0003e20000100800 */
[----:B0-----:R-:W-:Y:S01]  /*32bb0*/  PRMT R5, R37, 0x7772, RZ ;  /* 0x0000777225057816 */ /* 0x001fe200000000ff */
[----:B------:R-:W-:Y:S01]  /*32bc0*/  IMAD R203, R203, 0x59, RZ ;  /* 0x00000059cbcb7824 */ /* 0x000fe200078e02ff */
[----:B------:R-:W0:Y:S01]  /*32bd0*/  LDC R214, c[0x0][0x278] ;  /* 0x00009e00ffd67b82 */ /* 0x000e220000000800 */
[----:B-1----:R-:W-:-:S02]  /*32be0*/  PRMT R6, R37, 0x7771, RZ ;  /* 0x0000777125067816 */ /* 0x002fc400000000ff */
[----:B------:R1:W-:Y:S01]  /*32bf0*/  STL [R1+0x1150], R5 ;  /* 0x0011500501007387 */ /* 0x0003e20000100800 */
[----:B------:R-:W-:-:S03]  /*32c00*/  PRMT R4, R37, 0x7770, RZ ;  /* 0x0000777025047816 */ /* 0x000fc600000000ff */
[----:B------:R3:W-:Y:S01]  /*32c10*/  STL [R1+0x114c], R6 ;  /* 0x00114c0601007387 */ /* 0x0007e20000100800 */
[----:B------:R-:W-:Y:S01]  /*32c20*/  IMAD R27, R27, 0xb3, RZ ;  /* 0x000000b31b1b7824 */ /* 0x000fe200078e02ff */
[----:B------:R-:W4:Y:S02]  /*32c30*/  LDC R37, c[0x0][0x278] ;  /* 0x00009e00ff257b82 */ /* 0x000f240000000800 */
[----:B------:R3:W-:Y:S01]  /*32c40*/  STL [R1+0x1138], R4 ;  /* 0x0011380401007387 */ /* 0x0007e20000100800 */
[C---:B-1----:R-:W-:Y:S02]  /*32c50*/  PRMT R5, R38.reuse, 0x7773, RZ ;  /* 0x0000777326057816 */ /* 0x042fe400000000ff */
[----:B---3--:R-:W-:-:S03]  /*32c60*/  PRMT R6, R38, 0x7772, RZ ;  /* 0x0000777226067816 */ /* 0x008fc600000000ff */
[----:B------:R1:W-:Y:S01]  /*32c70*/  STL [R1+0x1144], R5 ;  /* 0x0011440501007387 */ /* 0x0003e20000100800 */
[----:B------:R-:W-:Y:S01]  /*32c80*/  IMAD R207, R207, 0x5d, RZ ;  /* 0x0000005dcfcf7824 */ /* 0x000fe200078e02ff */
[----:B------:R-:W3:Y:S01]  /*32c90*/  LDC R220, c[0x0][0x278] ;  /* 0x00009e00ffdc7b82 */ /* 0x000ee20000000800 */
[C---:B------:R-:W-:Y:S01]  /*32ca0*/  PRMT R4, R38.reuse, 0x7771, RZ ;  /* 0x0000777126047816 */ /* 0x040fe200000000ff */
[----:B------:R1:W-:Y:S04]  /*32cb0*/  STL [R1+0x1140], R6 ;  /* 0x0011400601007387 */ /* 0x0003e80000100800 */
[----:B------:R2:W-:Y:S01]  /*32cc0*/  STL [R1+0x113c], R4 ;  /* 0x00113c0401007387 */ /* 0x0005e20000100800 */
[----:B-1----:R-:W-:Y:S01]  /*32cd0*/  PRMT R5, R38, 0x7770, RZ ;  /* 0x0000777026057816 */ /* 0x002fe200000000ff */
[----:B------:R-:W-:Y:S01]  /*32ce0*/  IMAD R208, R208, 0x5e, RZ ;  /* 0x0000005ed0d07824 */ /* 0x000fe200078e02ff */
[----:B------:R-:W1:Y:S01]  /*32cf0*/  LDC R38, c[0x0][0x278] ;  /* 0x00009e00ff267b82 */ /* 0x000e620000000800 */
[----:B------:R-:W-:-:S02]  /*32d00*/  PRMT R6, R39, 0x7773, RZ ;  /* 0x0000777327067816 */ /* 0x000fc400000000ff */
[----:B------:R0:W-:Y:S01]  /*32d10*/  STL [R1+0x1128], R5 ;  /* 0x0011280501007387 */ /* 0x0001e20000100800 */
[----:B--2---:R-:W-:-:S03]  /*32d20*/  PRMT R4, R39, 0x7772, RZ ;  /* 0x0000777227047816 */ /* 0x004fc600000000ff */
[----:B------:R2:W-:Y:S01]  /*32d30*/  STL [R1+0x1134], R6 ;  /* 0x0011340601007387 */ /* 0x0005e20000100800 */
[----:B------:R-:W-:Y:S01]  /*32d40*/  IMAD R210, R210, 0x60, RZ ;  /* 0x00000060d2d27824 */ /* 0x000fe200078e02ff */
[----:B------:R-:W3:Y:S02]  /*32d50*/  LDC R221, c[0x0][0x278] ;  /* 0x00009e00ffdd7b82 */ /* 0x000ee40000000800 */
[----:B------:R2:W-:Y:S01]  /*32d60*/  STL [R1+0x1130], R4 ;  /* 0x0011300401007387 */ /* 0x0005e20000100800 */
[C---:B0-----:R-:W-:Y:S02]  /*32d70*/  PRMT R5, R39.reuse, 0x7771, RZ ;  /* 0x0000777127057816 */ /* 0x041fe400000000ff */
[----:B--2---:R-:W-:-:S03]  /*32d80*/  PRMT R6, R39, 0x7770, RZ ;  /* 0x0000777027067816 */ /* 0x004fc600000000ff */
[----:B------:R0:W-:Y:S01]  /*32d90*/  STL [R1+0x112c], R5 ;  /* 0x00112c0501007387 */ /* 0x0001e20000100800 */
[----:B------:R-:W-:Y:S01]  /*32da0*/  IMAD R29, R29, 0xb5, RZ ;  /* 0x000000b51d1d7824 */ /* 0x000fe200078e02ff */
[----:B------:R-:W2:Y:S01]  /*32db0*/  LDC R39, c[0x0][0x278] ;  /* 0x00009e00ff277b82 */ /* 0x000ea20000000800 */
[C---:B------:R-:W-:Y:S01]  /*32dc0*/  PRMT R4, R40.reuse, 0x7773, RZ ;  /* 0x0000777328047816 */ /* 0x040fe200000000ff */
[----:B------:R4:W-:Y:S04]  /*32dd0*/  STL [R1+0x1124], R6 ;  /* 0x0011240601007387 */ /* 0x0009e80000100800 */
[----:B------:R4:W-:Y:S01]  /*32de0*/  STL [R1+0x1120], R4 ;  /* 0x0011200401007387 */ /* 0x0009e20000100800 */
[C---:B0-----:R-:W-:Y:S01]  /*32df0*/  PRMT R5, R40.reuse, 0x7772, RZ ;  /* 0x0000777228057816 */ /* 0x041fe200000000ff */
[----:B------:R-:W0:Y:S01]  /*32e00*/  LDC R222, c[0x0][0x278] ;  /* 0x00009e00ffde7b82 */ /* 0x000e220000000800 */
[----:B----4-:R-:W-:-:S03]  /*32e10*/  PRMT R6, R40, 0x7771, RZ ;  /* 0x0000777128067816 */ /* 0x010fc600000000ff */
[----:B------:R4:W-:Y:S01]  /*32e20*/  STL [R1+0x111c], R5 ;  /* 0x00111c0501007387 */ /* 0x0009e20000100800 */
[----:B------:R-:W-:-:S03]  /*32e30*/  PRMT R4, R40, 0x7770, RZ ;  /* 0x0000777028047816 */ /* 0x000fc600000000ff */
[----:B------:R1:W-:Y:S01]  /*32e40*/  STL [R1+0x1118], R6 ;  /* 0x0011180601007387 */ /* 0x0003e20000100800 */
[----:B------:R-:W-:Y:S01]  /*32e50*/  IMAD R30, R30, 0xb6, RZ ;  /* 0x000000b61e1e7824 */ /* 0x000fe200078e02ff */
[----:B------:R-:W3:Y:S02]  /*32e60*/  LDC R40, c[0x0][0x278] ;  /* 0x00009e00ff287b82 */ /* 0x000ee40000000800 */
[----:B------:R1:W-:Y:S01]  /*32e70*/  STL [R1+0x1108], R4 ;  /* 0x0011080401007387 */ /* 0x0003e20000100800 */
[C---:B----4-:R-:W-:Y:S02]  /*32e80*/  PRMT R5, R41.reuse, 0x7773, RZ ;  /* 0x0000777329057816 */ /* 0x050fe400000000ff */
[----:B-1----:R-:W-:-:S03]  /*32e90*/  PRMT R6, R41, 0x7772, RZ ;  /* 0x0000777229067816 */ /* 0x002fc600000000ff */
[----:B------:R1:W-:Y:S01]  /*32ea0*/  STL [R1+0x1114], R5 ;  /* 0x0011140501007387 */ /* 0x0003e20000100800 */
[----:B------:R-:W-:Y:S01]  /*32eb0*/  IMAD R216, R216, 0x66, RZ ;  /* 0x00000066d8d87824 */ /* 0x000fe200078e02ff */
[----:B------:R-:W4:Y:S01]  /*32ec0*/  LDC R227, c[0x0][0x278] ;  /* 0x00009e00ffe37b82 */ /* 0x000f220000000800 */
        /* <DEDUP_REMOVED lines=22> */
[----:B------:R-:W-:Y:S01]  /*33030*/  IMAD R218, R218, 0x68, RZ ;  /* 0x00000068dada7824 */ /* 0x000fe200078e02ff */
[----:B------:R-:W0:Y:S01]  /*33040*/  LDC R229, c[0x0][0x278] ;  /* 0x00009e00ffe57b82 */ /* 0x000e220000000800 */
[----:B---3--:R-:W-:-:S02]  /*33050*/  PRMT R6, R43, 0x7771, RZ ;  /* 0x000077712b067816 */ /* 0x008fc400000000ff */
[----:B------:R3:W-:Y:S01]  /*33060*/  STL [R1+0x10e0], R5 ;  /* 0x0010e00501007387 */ /* 0x0007e20000100800 */
[----:B------:R-:W-:-:S03]  /*33070*/  PRMT R4, R43, 0x7770, RZ ;  /* 0x000077702b047816 */ /* 0x000fc600000000ff */
[----:B------:R1:W-:Y:S01]  /*33080*/  STL [R1+0x10dc], R6 ;  /* 0x0010dc0601007387 */ /* 0x0003e20000100800 */
[----:B------:R-:W-:Y:S01]  /*33090*/  IMAD R33, R33, 0xb9, RZ ;  /* 0x000000b921217824 */ /* 0x000fe200078e02ff */
[----:B------:R-:W4:Y:S02]  /*330a0*/  LDC R43, c[0x0][0x278] ;  /* 0x00009e00ff2b7b82 */ /* 0x000f240000000800 */
[----:B------:R1:W-:Y:S01]  /*330b0*/  STL [R1+0x10d4], R4 ;  /* 0x0010d40401007387 */ /* 0x0003e20000100800 */
[C---:B---3--:R-:W-:Y:S02]  /*330c0*/  PRMT R5, R44.reuse, 0x7773, RZ ;  /* 0x000077732c057816 */ /* 0x048fe400000000ff */
[----:B-1----:R-:W-:-:S03]  /*330d0*/  PRMT R6, R44, 0x7772, RZ ;  /* 0x000077722c067816 */ /* 0x002fc600000000ff */
        /* <DEDUP_REMOVED lines=24> */
[----:B0-----:R-:W-:Y:S01]  /*33260*/  PRMT R5, R46, 0x7772, RZ ;  /* 0x000077722e057816 */ /* 0x001fe200000000ff */
[----:B------:R-:W-:Y:S01]  /*33270*/  IMAD R224, R224, 0x6e, RZ ;  /* 0x0000006ee0e07824 */ /* 0x000fe200078e02ff */
[----:B------:R-:W0:Y:S01]  /*33280*/  LDC R233, c[0x0][0x278] ;  /* 0x00009e00ffe97b82 */ /* 0x000e220000000800 */
[----:B----4-:R-:W-:-:S02]  /*33290*/  PRMT R6, R46, 0x7771, RZ ;  /* 0x000077712e067816 */ /* 0x010fc400000000ff */
        /* <DEDUP_REMOVED lines=34> */
[----:B---3--:R-:W-:-:S03]  /*334c0*/  PRMT R6, R49, 0x7771, RZ ;  /* 0x0000777131067816 */ /* 0x008fc600000000ff */
        /* <DEDUP_REMOVED lines=9> */
[----:B------:R-:W3:Y:S01]  /*33560*/  LDC R237, c[0x0][0x278] ;  /* 0x00009e00ffed7b82 */ /* 0x000ee20000000800 */
[C---:B------:R-:W-:Y:S02]  /*33570*/  PRMT R4, R50.reuse, 0x7771, RZ ;  /* 0x0000777132047816 */ /* 0x040fe400000000ff */
[----:B------:R2:W-:Y:S04]  /*33580*/  STL [R1+0x1070], R6 ;  /* 0x0010700601007387 */ /* 0x0005e80000100800 */
[----:B------:R2:W-:Y:S01]  /*33590*/  STL [R1+0x106c], R4 ;  /* 0x00106c0401007387 */ /* 0x0005e20000100800 */
[----:B------:R-:W-:Y:S01]  /*335a0*/  IMAD R231, R231, 0x75, RZ ;  /* 0x00000075e7e77824 */ /* 0x000fe200078e02ff */
[----:B-1----:R-:W-:Y:S01]  /*335b0*/  PRMT R5, R50, 0x7770, RZ ;  /* 0x0000777032057816 */ /* 0x002fe200000000ff */
[----:B------:R-:W-:Y:S01]  /*335c0*/  IMAD R40, R40, 0xc0, RZ ;  /* 0x000000c028287824 */ /* 0x000fe200078e02ff */
[----:B------:R-:W1:Y:S01]  /*335d0*/  LDC R50, c[0x0][0x278] ;  /* 0x00009e00ff327b82 */ /* 0x000e620000000800 */
[----:B--2---:R-:W-:-:S02]  /*335e0*/  PRMT R6, R51, 0x7773, RZ ;  /* 0x0000777333067816 */ /* 0x004fc400000000ff */
[----:B------:R2:W-:Y:S01]  /*335f0*/  STL [R1+0x1058], R5 ;  /* 0x0010580501007387 */ /* 0x0005e20000100800 */
[----:B------:R-:W-:-:S03]  /*33600*/  PRMT R4, R51, 0x7772, RZ ;  /* 0x0000777233047816 */ /* 0x000fc600000000ff */
[----:B------:R0:W-:Y:S01]  /*33610*/  STL [R1+0x1064], R6 ;  /* 0x0010640601007387 */ /* 0x0001e20000100800 */
[----:B------:R-:W3:Y:S03]  /*33620*/  LDC R238, c[0x0][0x278] ;  /* 0x00009e00ffee7b82 */ /* 0x000ee60000000800 */
[----:B------:R4:W-:Y:S01]  /*33630*/  STL [R1+0x1060], R4 ;  /* 0x0010600401007387 */ /* 0x0009e20000100800 */
[----:B--2---:R-:W-:-:S04]  /*33640*/  PRMT R5, R51, 0x7771, RZ ;  /* 0x0000777133057816 */ /* 0x004fc800000000ff */
[----:B------:R-:W2:Y:S01]  /*33650*/  LDC R239, c[0x0][0x278] ;  /* 0x00009e00ffef7b82 */ /* 0x000ea20000000800 */
[----:B0-----:R-:W-:Y:S01]  /*33660*/  PRMT R6, R51, 0x7770, RZ ;  /* 0x0000777033067816 */ /* 0x001fe200000000ff */
[----:B------:R0:W-:Y:S01]  /*33670*/  STL [R1+0x105c], R5 ;  /* 0x00105c0501007387 */ /* 0x0001e20000100800 */
[----:B----4-:R-:W-:-:S03]  /*33680*/  PRMT R4, R56, 0x7773, RZ ;  /* 0x0000777338047816 */ /* 0x010fc600000000ff */
[----:B------:R4:W-:Y:S01]  /*33690*/  STL [R1+0x104c], R6 ;  /* 0x00104c0601007387 */ /* 0x0009e20000100800 */
[----:B------:R-:W-:Y:S01]  /*336a0*/  IMAD R41, R41, 0xc1, RZ ;  /* 0x000000c129297824 */ /* 0x000fe200078e02ff */
[----:B------:R-:W3:Y:S02]  /*336b0*/  LDC R51, c[0x0][0x278] ;  /* 0x00009e00ff337b82 */ /* 0x000ee40000000800 */
[----:B------:R4:W-:Y:S01]  /*336c0*/  STL [R1+0xcd8], R4 ;  /* 0x000cd80401007387 */ /* 0x0009e20000100800 */
[C---:B0-----:R-:W-:Y:S02]  /*336d0*/  PRMT R5, R56.reuse, 0x7772, RZ ;  /* 0x0000777238057816 */ /* 0x041fe400000000ff */
[----:B----4-:R-:W-:-:S03]  /*336e0*/  PRMT R6, R56, 0x7771, RZ ;  /* 0x0000777138067816 */ /* 0x010fc600000000ff */
[----:B------:R0:W-:Y:S01]  /*336f0*/  STL [R1+0xcd0], R5 ;  /* 0x000cd00501007387 */ /* 0x0001e20000100800 */
[----:B------:R-:W4:Y:S01]  /*33700*/  LDC R240, c[0x0][0x278] ;  /* 0x00009e00fff07b82 */ /* 0x000f220000000800 */
[----:B------:R-:W-:Y:S02]  /*33710*/  PRMT R4, R56, 0x7770, RZ ;  /* 0x0000777038047816 */ /* 0x000fe400000000ff */
[----:B------:R1:W-:Y:S04]  /*33720*/  STL [R1+0xcc8], R6 ;  /* 0x000cc80601007387 */ /* 0x0003e80000100800 */
[----:B------:R1:W-:Y:S01]  /*33730*/  STL [R1+0xcb8], R4 ;  /* 0x000cb80401007387 */ /* 0x0003e20000100800 */
[----:B------:R-:W-:Y:S01]  /*33740*/  IMAD R42, R42, 0xc2, RZ ;  /* 0x000000c22a2a7824 */ /* 0x000fe200078e02ff */
[----:B0-----:R-:W-:Y:S01]  /*33750*/  PRMT R5, R57, 0x7773, RZ ;  /* 0x0000777339057816 */ /* 0x001fe200000000ff */
[----:B------:R-:W-:Y:S01]  /*33760*/  IMAD R43, R43, 0xc3, RZ ;  /* 0x000000c32b2b7824 */ /* 0x000fe200078e02ff */
[----:B------:R-:W0:Y:S01]  /*33770*/  LDC R56, c[0x0][0x278] ;  /* 0x00009e00ff387b82 */ /* 0x000e220000000800 */
[----:B-1----:R-:W-:-:S02]  /*33780*/  PRMT R6, R57, 0x7772, RZ ;  /* 0x0000777239067816 */ /* 0x002fc400000000ff */
[----:B------:R1:W-:Y:S01]  /*33790*/  STL [R1+0x1054], R5 ;  /* 0x0010540501007387 */ /* 0x0003e20000100800 */
[----:B------:R-:W-:-:S03]  /*337a0*/  PRMT R4, R57, 0x7771, RZ ;  /* 0x0000777139047816 */ /* 0x000fc600000000ff */
[----:B------:R2:W-:Y:S01]  /*337b0*/  STL [R1+0x1050], R6 ;  /* 0x0010500601007387 */ /* 0x0005e20000100800 */
[----:B------:R-:W4:Y:S03]  /*337c0*/  LDC R241, c[0x0][0x278] ;  /* 0x00009e00fff17b82 */ /* 0x000f260000000800 */
[----:B------:R3:W-:Y:S01]  /*337d0*/  STL [R1+0xcc0], R4 ;  /* 0x000cc00401007387 */ /* 0x0007e20000100800 */
[----:B-1----:R-:W-:Y:S01]  /*337e0*/  PRMT R5, R57, 0x7770, RZ ;  /* 0x0000777039057816 */ /* 0x002fe200000000ff */
[----:B------:R-:W-:Y:S02]  /*337f0*/  IMAD R44, R44, 0xc4, RZ ;  /* 0x000000c42c2c7824 */ /* 0x000fe400078e02ff */
[----:B------:R-:W-:Y:S01]  /*33800*/  IMAD R45, R45, 0xc5, RZ ;  /* 0x000000c52d2d7824 */ /* 0x000fe200078e02ff */
[----:B--2---:R-:W-:Y:S01]  /*33810*/  PRMT R6, R58, 0x7773, RZ ;  /* 0x000077733a067816 */ /* 0x004fe200000000ff */
[----:B------:R1:W-:Y:S01]  /*33820*/  STL [R1+0xca8], R5 ;  /* 0x000ca80501007387 */ /* 0x0003e20000100800 */
[----:B------:R-:W-:Y:S01]  /*33830*/  IMAD R46, R46, 0xc6, RZ ;  /* 0x000000c62e2e7824 */ /* 0x000fe200078e02ff */
[----:B------:R-:W2:Y:S01]  /*33840*/  LDC R57, c[0x0][0x278] ;  /* 0x00009e00ff397b82 */ /* 0x000ea20000000800 */
[C---:B---3--:R-:W-:Y:S01]  /*33850*/  PRMT R4, R58.reuse, 0x7772, RZ ;  /* 0x000077723a047816 */ /* 0x048fe200000000ff */
[----:B------:R3:W-:Y:S04]  /*33860*/  STL [R1+0x1048], R6 ;  /* 0x0010480601007387 */ /* 0x0007e80000100800 */
[----:B------:R3:W-:Y:S01]  /*33870*/  STL [R1+0x1044], R4 ;  /* 0x0010440401007387 */ /* 0x0007e20000100800 */
[C---:B-1----:R-:W-:Y:S01]  /*33880*/  PRMT R5, R58.reuse, 0x7771, RZ ;  /* 0x000077713a057816 */ /* 0x042fe200000000ff */
[----:B------:R-:W1:Y:S01]  /*33890*/  LDC R242, c[0x0][0x278] ;  /* 0x00009e00fff27b82 */ /* 0x000e620000000800 */
        /* <DEDUP_REMOVED lines=8> */
[----:B0-----:R-:W-:-:S03]  /*33920*/  PRMT R6, R59, 0x7771, RZ ;  /* 0x000077713b067816 */ /* 0x001fc600000000ff */
[----:B------:R0:W-:Y:S01]  /*33930*/  STL [R1+0x103c], R5 ;  /* 0x00103c0501007387 */ /* 0x0001e20000100800 */
[----:B------:R-:W3:Y:S01]  /*33940*/  LDC R243, c[0x0][0x278] ;  /* 0x00009e00fff37b82 */ /* 0x000ee20000000800 */
[----:B------:R-:W-:Y:S02]  /*33950*/  PRMT R4, R59, 0x7770, RZ ;  /* 0x000077703b047816 */ /* 0x000fe400000000ff */
[----:B------:R2:W-:Y:S04]  /*33960*/  STL [R1+0xca0], R6 ;  /* 0x000ca00601007387 */ /* 0x0005e80000100800 */
[----:B------:R2:W-:Y:S01]  /*33970*/  STL [R1+0xc70], R4 ;  /* 0x000c700401007387 */ /* 0x0005e20000100800 */
[----:B------:R-:W-:Y:S01]  /*33980*/  IMAD R48, R48, 0xc8, RZ ;  /* 0x000000c830307824 */ /* 0x000fe200078e02ff */
[C---:B0-----:R-:W-:Y:S01]  /*33990*/  PRMT R5, R60.reuse, 0x7773, RZ ;  /* 0x000077733c057816 */ /* 0x041fe200000000ff */
[----:B------:R-:W-:Y:S01]  /*339a0*/  IMAD R49, R49, 0xc9, RZ ;  /* 0x000000c931317824 */ /* 0x000fe200078e02ff */
[----:B------:R-:W0:Y:S01]  /*339b0*/  LDC R59, c[0x0][0x278] ;  /* 0x00009e00ff3b7b82 */ /* 0x000e220000000800 */
[----:B--2---:R-:W-:-:S02]  /*339c0*/  PRMT R6, R60, 0x7772, RZ ;  /* 0x000077723c067816 */ /* 0x004fc400000000ff */
[----:B------:R2:W-:Y:S01]  /*339d0*/  STL [R1+0x1038], R5 ;  /* 0x0010380501007387 */ /* 0x0005e20000100800 */
[----:B------:R-:W-:-:S03]  /*339e0*/  PRMT R4, R60, 0x7771, RZ ;  /* 0x000077713c047816 */ /* 0x000fc600000000ff */
[----:B------:R1:W-:Y:S01]  /*339f0*/  STL [R1+0x1034], R6 ;  /* 0x0010340601007387 */ /* 0x0003e20000100800 */
[----:B------:R-:W3:Y:S03]  /*33a00*/  LDC R244, c[0x0][0x278] ;  /* 0x00009e00fff47b82 */ /* 0x000ee60000000800 */
[----:B------:R4:W-:Y:S01]  /*33a10*/  STL [R1+0x1030], R4 ;  /* 0x0010300401007387 */ /* 0x0009e20000100800 */
[----:B--2---:R-:W-:Y:S01]  /*33a20*/  PRMT R5, R60, 0x7770, RZ ;  /* 0x000077703c057816 */ /* 0x004fe200000000ff */
[----:B------:R-:W-:-:S03]  /*33a30*/  IMAD R50, R50, 0xca, RZ ;  /* 0x000000ca32327824 */ /* 0x000fc600078e02ff */
[----:B------:R-:W2:Y:S01]  /*33a40*/  LDC R60, c[0x0][0x278] ;  /* 0x00009e00ff3c7b82 */ /* 0x000ea20000000800 */
[C---:B-1----:R-:W-:Y:S01]  /*33a50*/  PRMT R6, R61.reuse, 0x7773, RZ ;  /* 0x000077733d067816 */ /* 0x042fe200000000ff */
[----:B------:R1:W-:Y:S01]  /*33a60*/  STL [R1+0xc88], R5 ;  /* 0x000c880501007387 */ /* 0x0003e20000100800 */
[----:B----4-:R-:W-:-:S03]  /*33a70*/  PRMT R4, R61, 0x7772, RZ ;  /* 0x000077723d047816 */ /* 0x010fc600000000ff */
[----:B------:R4:W-:Y:S02]  /*33a80*/  STL [R1+0x102c], R6 ;  /* 0x00102c0601007387 */ /* 0x0009e40000100800 */
[----:B------:R-:W3:Y:S02]  /*33a90*/  LDC R245, c[0x0][0x278] ;  /* 0x00009e00fff57b82 */ /* 0x000ee40000000800 */
[----:B------:R4:W-:Y:S01]  /*33aa0*/  STL [R1+0x1028], R4 ;  /* 0x0010280401007387 */ /* 0x0009e20000100800 */
[C---:B-1----:R-:W-:Y:S02]  /*33ab0*/  PRMT R5, R61.reuse, 0x7771, RZ ;  /* 0x000077713d057816 */ /* 0x042fe400000000ff */
[----:B----4-:R-:W-:-:S03]  /*33ac0*/  PRMT R6, R61, 0x7770, RZ ;  /* 0x000077703d067816 */ /* 0x010fc600000000ff */
[----:B------:R1:W-:Y:S01]  /*33ad0*/  STL [R1+0xc90], R5 ;  /* 0x000c900501007387 */ /* 0x0003e20000100800 */
[----:B------:R-:W-:Y:S01]  /*33ae0*/  IMAD R51, R51, 0xcb, RZ ;  /* 0x000000cb33337824 */ /* 0x000fe200078e02ff */
[----:B------:R-:W4:Y:S01]  /*33af0*/  LDC R61, c[0x0][0x278] ;  /* 0x00009e00ff3d7b82 */ /* 0x000f220000000800 */
[C---:B------:R-:W-:Y:S01]  /*33b00*/  PRMT R4, R62.reuse, 0x7773, RZ ;  /* 0x000077733e047816 */ /* 0x040fe200000000ff */
[----:B------:R0:W-:Y:S04]  /*33b10*/  STL [R1+0xc60], R6 ;  /* 0x000c600601007387 */ /* 0x0001e80000100800 */
[----:B------:R0:W-:Y:S01]  /*33b20*/  STL [R1+0x1024], R4 ;  /* 0x0010240401007387 */ /* 0x0001e20000100800 */
[C---:B-1----:R-:W-:Y:S01]  /*33b30*/  PRMT R5, R62.reuse, 0x7772, RZ ;  /* 0x000077723e057816 */ /* 0x042fe200000000ff */
[----:B------:R-:W1:Y:S01]  /*33b40*/  LDC R246, c[0x0][0x278] ;  /* 0x00009e00fff67b82 */ /* 0x000e620000000800 */
[----:B0-----:R-:W-:-:S03]  /*33b50*/  PRMT R6, R62, 0x7771, RZ ;  /* 0x000077713e067816 */ /* 0x001fc600000000ff */
[----:B------:R0:W-:Y:S01]  /*33b60*/  STL [R1+0x1020], R5 ;  /* 0x0010200501007387 */ /* 0x0001e20000100800 */
[----:B------:R-:W-:-:S03]  /*33b70*/  PRMT R4, R62, 0x7770, RZ ;  /* 0x000077703e047816 */ /* 0x000fc600000000ff */
[----:B------:R2:W-:Y:S01]  /*33b80*/  STL [R1+0xc68], R6 ;  /* 0x000c680601007387 */ /* 0x0005e20000100800 */
[----:B------:R-:W3:Y:S03]  /*33b90*/  LDC R62, c[0x0][0x278] ;  /* 0x00009e00ff3e7b82 */ /* 0x000ee60000000800 */
[----:B------:R2:W-:Y:S01]  /*33ba0*/  STL [R1+0xc40], R4 ;  /* 0x000c400401007387 */ /* 0x0005e20000100800 */
[----:B0-----:R-:W-:-:S04]  /*33bb0*/  PRMT R5, R63, 0x7773, RZ ;  /* 0x000077733f057816 */ /* 0x001fc800000000ff */
[----:B------:R-:W0:Y:S01]  /*33bc0*/  LDC R247, c[0x0][0x278] ;  /* 0x00009e00fff77b82 */ /* 0x000e220000000800 */
[C---:B--2---:R-:W-:Y:S01]  /*33bd0*/  PRMT R6, R63.reuse, 0x7772, RZ ;  /* 0x000077723f067816 */ /* 0x044fe200000000ff */
[----:B------:R2:W-:Y:S01]  /*33be0*/  STL [R1+0x101c], R5 ;  /* 0x00101c0501007387 */ /* 0x0005e20000100800 */
[----:B------:R-:W-:-:S03]  /*33bf0*/  PRMT R4, R63, 0x7771, RZ ;  /* 0x000077713f047816 */ /* 0x000fc600000000ff */
[----:B------:R4:W-:Y:S02]  /*33c00*/  STL [R1+0x1018], R6 ;  /* 0x0010180601007387 */ /* 0x0009e40000100800 */
[----:B------:R-:W0:Y:S02]  /*33c10*/  LDC R248, c[0x0][0x278] ;  /* 0x00009e00fff87b82 */ /* 0x000e240000000800 */
[----:B------:R4:W-:Y:S01]  /*33c20*/  STL [R1+0xc48], R4 ;  /* 0x000c480401007387 */ /* 0x0009e20000100800 */
[----:B--2---:R-:W-:Y:S02]  /*33c30*/  PRMT R5, R63, 0x7770, RZ ;  /* 0x000077703f057816 */ /* 0x004fe400000000ff */
[----:B----4-:R-:W-:-:S03]  /*33c40*/  PRMT R6, R68, 0x7773, RZ ;  /* 0x0000777344067816 */ /* 0x010fc600000000ff */
[----:B------:R2:W-:Y:S01]  /*33c50*/  STL [R1+0xc38], R5 ;  /* 0x000c380501007387 */ /* 0x0005e20000100800 */
[----:B------:R-:W-:Y:S01]  /*33c60*/  IMAD R53, R53, 0xcd, RZ ;  /* 0x000000cd35357824 */ /* 0x000fe200078e02ff */
[----:B------:R-:W4:Y:S01]  /*33c70*/  LDC R63, c[0x0][0x278] ;  /* 0x00009e00ff3f7b82 */ /* 0x000f220000000800 */
[C---:B------:R-:W-:Y:S01]  /*33c80*/  PRMT R4, R68.reuse, 0x7772, RZ ;  /* 0x0000777244047816 */ /* 0x040fe200000000ff */
[----:B------:R1:W-:Y:S04]  /*33c90*/  STL [R1+0x1014], R6 ;  /* 0x0010140601007387 */ /* 0x0003e80000100800 */
[----:B------:R3:W-:Y:S01]  /*33ca0*/  STL [R1+0x1010], R4 ;  /* 0x0010100401007387 */ /* 0x0007e20000100800 */
[C---:B--2---:R-:W-:Y:S01]  /*33cb0*/  PRMT R5, R68.reuse, 0x7771, RZ ;  /* 0x0000777144057816 */ /* 0x044fe200000000ff */
[----:B------:R-:W2:Y:S01]  /*33cc0*/  LDC R249, c[0x0][0x278] ;  /* 0x00009e00fff97b82 */ /* 0x000ea20000000800 */
[----:B-1----:R-:W-:-:S03]  /*33cd0*/  PRMT R6, R68, 0x7770, RZ ;  /* 0x0000777044067816 */ /* 0x002fc600000000ff */
[----:B------:R1:W-:Y:S01]  /*33ce0*/  STL [R1+0x100c], R5 ;  /* 0x00100c0501007387 */ /* 0x0003e20000100800 */
[----:B---3--:R-:W-:-:S03]  /*33cf0*/  PRMT R4, R69, 0x7773, RZ ;  /* 0x0000777345047816 */ /* 0x008fc600000000ff */
[----:B------:R3:W-:Y:S01]  /*33d00*/  STL [R1+0xffc], R6 ;  /* 0x000ffc0601007387 */ /* 0x0007e20000100800 */
[----:B------:R-:W-:Y:S01]  /*33d10*/  IMAD R56, R56, 0xd0, RZ ;  /* 0x000000d038387824 */ /* 0x000fe200078e02ff */
[----:B------:R-:W0:Y:S02]  /*33d20*/  LDC R68, c[0x0][0x278] ;  /* 0x00009e00ff447b82 */ /* 0x000e240000000800 */
[----:B------:R3:W-:Y:S01]  /*33d30*/  STL [R1+0x1008], R4 ;  /* 0x0010080401007387 */ /* 0x0007e20000100800 */
[C---:B-1----:R-:W-:Y:S02]  /*33d40*/  PRMT R5, R69.reuse, 0x7772, RZ ;  /* 0x0000777245057816 */ /* 0x042fe400000000ff */
[----:B---3--:R-:W-:-:S03]  /*33d50*/  PRMT R6, R69, 0x7771, RZ ;  /* 0x0000777145067816 */ /* 0x008fc600000000ff */
[----:B------:R1:W-:Y:S01]  /*33d60*/  STL [R1+0x1004], R5 ;  /* 0x0010040501007387 */ /* 0x0003e20000100800 */
[----:B------:R-:W3:Y:S01]  /*33d70*/  LDC R250, c[0x0][0x278] ;  /* 0x00009e00fffa7b82 */ /* 0x000ee20000000800 */
[----:B------:R-:W-:Y:S02]  /*33d80*/  PRMT R4, R69, 0x7770, RZ ;  /* 0x0000777045047816 */ /* 0x000fe400000000ff */
[----:B------:R4:W-:Y:S04]  /*33d90*/  STL [R1+0x1000], R6 ;  /* 0x0010000601007387 */ /* 0x0009e80000100800 */
[----:B------:R4:W-:Y:S01]  /*33da0*/  STL [R1+0xfec], R4 ;  /* 0x000fec0401007387 */ /* 0x0009e20000100800 */
[----:B------:R-:W-:Y:S01]  /*33db0*/  IMAD R57, R57, 0xd1, RZ ;  /* 0x000000d139397824 */ /* 0x000fe200078e02ff */
[----:B-1----:R-:W-:Y:S01]  /*33dc0*/  PRMT R5, R70, 0x7773, RZ ;  /* 0x0000777346057816 */ /* 0x002fe200000000ff */
[----:B------:R-:W-:Y:S01]  /*33dd0*/  IMAD R58, R58, 0xd2, RZ ;  /* 0x000000d23a3a7824 */ /* 0x000fe200078e02ff */
[----:B------:R-:W1:Y:S01]  /*33de0*/  LDC R69, c[0x0][0x278] ;  /* 0x00009e00ff457b82 */ /* 0x000e620000000800 */
[----:B----4-:R-:W-:-:S02]  /*33df0*/  PRMT R6, R70, 0x7772, RZ ;  /* 0x0000777246067816 */ /* 0x010fc400000000ff */
[----:B------:R4:W-:Y:S01]  /*33e00*/  STL [R1+0xff8], R5 ;  /* 0x000ff80501007387 */ /* 0x0009e20000100800 */
[----:B------:R-:W-:-:S03]  /*33e10*/  PRMT R4, R70, 0x7771, RZ ;  /* 0x0000777146047816 */ /* 0x000fc600000000ff */
[----:B------:R2:W-:Y:S01]  /*33e20*/  STL [R1+0xff4], R6 ;  /* 0x000ff40601007387 */ /* 0x0005e20000100800 */
[----:B------:R-:W3:Y:S03]  /*33e30*/  LDC R251, c[0x0][0x278] ;  /* 0x00009e00fffb7b82 */ /* 0x000ee60000000800 */
[----:B------:R0:W-:Y:S01]  /*33e40*/  STL [R1+0xff0], R4 ;  /* 0x000ff00401007387 */ /* 0x0001e20000100800 */
[----:B----4-:R-:W-:Y:S01]  /*33e50*/  PRMT R5, R70, 0x7770, RZ ;  /* 0x0000777046057816 */ /* 0x010fe200000000ff */
[----:B------:R-:W-:-:S03]  /*33e60*/  IMAD R59, R59, 0xd3, RZ ;  /* 0x000000d33b3b7824 */ /* 0x000fc600078e02ff */
[----:B------:R-:W4:Y:S01]  /*33e70*/  LDC R70, c[0x0][0x278] ;  /* 0x00009e00ff467b82 */ /* 0x000f220000000800 */
[C---:B--2---:R-:W-:Y:S01]  /*33e80*/  PRMT R6, R71.reuse, 0x7773, RZ ;  /* 0x0000777347067816 */ /* 0x044fe200000000ff */
[----:B------:R2:W-:Y:S01]  /*33e90*/  STL [R1+0xfdc], R5 ;  /* 0x000fdc0501007387 */ /* 0x0005e20000100800 */
[----:B0-----:R-:W-:-:S03]  /*33ea0*/  PRMT R4, R71, 0x7772, RZ ;  /* 0x0000777247047816 */ /* 0x001fc600000000ff */
[----:B------:R0:W-:Y:S04]  /*33eb0*/  STL [R1+0xfe8], R6 ;  /* 0x000fe80601007387 */ /* 0x0001e80000100800 */
[----:B------:R0:W-:Y:S01]  /*33ec0*/  STL [R1+0xfe4], R4 ;  /* 0x000fe40401007387 */ /* 0x0001e20000100800 */
[C---:B--2---:R-:W-:Y:S02]  /*33ed0*/  PRMT R5, R71.reuse, 0x7771, RZ ;  /* 0x0000777147057816 */ /* 0x044fe400000000ff */
[----:B0-----:R-:W-:-:S03]  /*33ee0*/  PRMT R6, R71, 0x7770, RZ ;  /* 0x0000777047067816 */ /* 0x001fc600000000ff */
[----:B------:R0:W-:Y:S01]  /*33ef0*/  STL [R1+0xfe0], R5 ;  /* 0x000fe00501007387 */ /* 0x0001e20000100800 */
[----:B------:R-:W2:Y:S01]  /*33f00*/  LDC R71, c[0x0][0x278] ;  /* 0x00009e00ff477b82 */ /* 0x000ea20000000800 */
[C---:B------:R-:W-:Y:S02]  /*33f10*/  PRMT R4, R72.reuse, 0x7773, RZ ;  /* 0x0000777348047816 */ /* 0x040fe400000000ff */
[----:B------:R1:W-:Y:S04]  /*33f20*/  STL [R1+0xfd8], R6 ;  /* 0x000fd80601007387 */ /* 0x0003e80000100800 */
[----:B------:R3:W-:Y:S01]  /*33f30*/  STL [R1+0xfd4], R4 ;  /* 0x000fd40401007387 */ /* 0x0007e20000100800 */
[C---:B0-----:R-:W-:Y:S02]  /*33f40*/  PRMT R5, R72.reuse, 0x7772, RZ ;  /* 0x0000777248057816 */ /* 0x041fe400000000ff */
[----:B-1----:R-:W-:-:S03]  /*33f50*/  PRMT R6, R72, 0x7771, RZ ;  /* 0x0000777148067816 */ /* 0x002fc600000000ff */
[----:B------:R0:W-:Y:S01]  /*33f60*/  STL [R1+0xfd0], R5 ;  /* 0x000fd00501007387 */ /* 0x0001e20000100800 */
[----:B---3--:R-:W-:-:S03]  /*33f70*/  PRMT R4, R72, 0x7770, RZ ;  /* 0x0000777048047816 */ /* 0x008fc600000000ff */
[----:B------:R1:W-:Y:S01]  /*33f80*/  STL [R1+0xfcc], R6 ;  /* 0x000fcc0601007387 */ /* 0x0003e20000100800 */
[----:B------:R-:W-:Y:S01]  /*33f90*/  IMAD R60, R60, 0xd4, RZ ;  /* 0x000000d43c3c7824 */ /* 0x000fe200078e02ff */
[----:B------:R-:W3:Y:S02]  /*33fa0*/  LDC R72, c[0x0][0x278] ;  /* 0x00009e00ff487b82 */ /* 0x000ee40000000800 */
[----:B------:R4:W-:Y:S01]  /*33fb0*/  STL [R1+0xfbc], R4 ;  /* 0x000fbc0401007387 */ /* 0x0009e20000100800 */
[C---:B0-----:R-:W-:Y:S02]  /*33fc0*/  PRMT R5, R73.reuse, 0x7773, RZ ;  /* 0x0000777349057816 */ /* 0x041fe400000000ff */
[----:B-1----:R-:W-:-:S03]  /*33fd0*/  PRMT R6, R73, 0x7772, RZ ;  /* 0x0000777249067816 */ /* 0x002fc600000000ff */
[----:B------:R0:W-:Y:S01]  /*33fe0*/  STL [R1+0xfc8], R5 ;  /* 0x000fc80501007387 */ /* 0x0001e20000100800 */
[----:B----4-:R-:W-:-:S03]  /*33ff0*/  PRMT R4, R73, 0x7771, RZ ;  /* 0x0000777149047816 */ /* 0x010fc600000000ff */
[----:B------:R1:W-:Y:S04]  /*34000*/  STL [R1+0xfc4], R6 ;  /* 0x000fc40601007387 */ /* 0x0003e80000100800 */
[----:B------:R4:W-:Y:S01]  /*34010*/  STL [R1+0xfc0], R4 ;  /* 0x000fc00401007387 */ /* 0x0009e20000100800 */
[----:B0-----:R-:W-:Y:S01]  /*34020*/  PRMT R5, R73, 0x7770, RZ ;  /* 0x0000777049057816 */ /* 0x001fe200000000ff */
[----:B------:R-:W-:Y:S01]  /*34030*/  IMAD R61, R61, 0xd5, RZ ;  /* 0x000000d53d3d7824 */ /* 0x000fe200078e02ff */
[----:B------:R-:W0:Y:S01]  /*34040*/  LDC R73, c[0x0][0x278] ;  /* 0x00009e00ff497b82 */ /* 0x000e220000000800 */
[C---:B-1----:R-:W-:Y:S02]  /*34050*/  PRMT R6, R74.reuse, 0x7773, RZ ;  /* 0x000077734a067816 */ /* 0x042fe400000000ff */
[----:B------:R1:W-:Y:S01]  /*34060*/  STL [R1+0xfac], R5 ;  /* 0x000fac0501007387 */ /* 0x0003e20000100800 */
[----:B----4-:R-:W-:-:S03]  /*34070*/  PRMT R4, R74, 0x7772, RZ ;  /* 0x000077724a047816 */ /* 0x010fc600000000ff */
[----:B------:R4:W-:Y:S04]  /*34080*/  STL [R1+0xfb8], R6 ;  /* 0x000fb80601007387 */ /* 0x0009e80000100800 */
[----:B------:R2:W-:Y:S01]  /*34090*/  STL [R1+0xfb4], R4 ;  /* 0x000fb40401007387 */ /* 0x0005e20000100800 */
[C---:B-1----:R-:W-:Y:S02]  /*340a0*/  PRMT R5, R74.reuse, 0x7771, RZ ;  /* 0x000077714a057816 */ /* 0x042fe400000000ff */
[----:B----4-:R-:W-:-:S03]  /*340b0*/  PRMT R6, R74, 0x7770, RZ ;  /* 0x000077704a067816 */ /* 0x010fc600000000ff */
[----:B------:R1:W-:Y:S01]  /*340c0*/  STL [R1+0xfb0], R5 ;  /* 0x000fb00501007387 */ /* 0x0003e20000100800 */
[----:B------:R-:W-:Y:S01]  /*340d0*/  IMAD R62, R62, 0xd6, RZ ;  /* 0x000000d63e3e7824 */ /* 0x000fe200078e02ff */
[----:B------:R-:W4:Y:S01]  /*340e0*/  LDC R74, c[0x0][0x278] ;  /* 0x00009e00ff4a7b82 */ /* 0x000f220000000800 */
[C---:B--2---:R-:W-:Y:S01]  /*340f0*/  PRMT R4, R75.reuse, 0x7773, RZ ;  /* 0x000077734b047816 */ /* 0x044fe200000000ff */
[----:B------:R2:W-:Y:S04]  /*34100*/  STL [R1+0xf9c], R6 ;  /* 0x000f9c0601007387 */ /* 0x0005e80000100800 */
[----:B------:R3:W-:Y:S01]  /*34110*/  STL [R1+0xfa8], R4 ;  /* 0x000fa80401007387 */ /* 0x0007e20000100800 */
[C---:B-1----:R-:W-:Y:S02]  /*34120*/  PRMT R5, R75.reuse, 0x7772, RZ ;  /* 0x000077724b057816 */ /* 0x042fe400000000ff */
[----:B--2---:R-:W-:-:S03]  /*34130*/  PRMT R6, R75, 0x7771, RZ ;  /* 0x000077714b067816 */ /* 0x004fc600000000ff */
[----:B------:R1:W-:Y:S01]  /*34140*/  STL [R1+0xfa4], R5 ;  /* 0x000fa40501007387 */ /* 0x0003e20000100800 */
[----:B---3--:R-:W-:-:S03]  /*34150*/  PRMT R4, R75, 0x7770, RZ ;  /* 0x000077704b047816 */ /* 0x008fc600000000ff */
[----:B------:R2:W-:Y:S01]  /*34160*/  STL [R1+0xfa0], R6 ;  /* 0x000fa00601007387 */ /* 0x0005e20000100800 */
[----:B------:R-:W-:Y:S01]  /*34170*/  IMAD R63, R63, 0xd7, RZ ;  /* 0x000000d73f3f7824 */ /* 0x000fe200078e02ff */
[----:B------:R-:W3:Y:S02]  /*34180*/  LDC R75, c[0x0][0x278] ;  /* 0x00009e00ff4b7b82 */ /* 0x000ee40000000800 */
[----:B------:R0:W-:Y:S01]  /*34190*/  STL [R1+0xf98], R4 ;  /* 0x000f980401007387 */ /* 0x0001e20000100800 */
[C---:B-1----:R-:W-:Y:S02]  /*341a0*/  PRMT R5, R76.reuse, 0x7773, RZ ;  /* 0x000077734c057816 */ /* 0x042fe400000000ff */
[----:B--2---:R-:W-:-:S03]  /*341b0*/  PRMT R6, R76, 0x7772, RZ ;  /* 0x000077724c067816 */ /* 0x004fc600000000ff */
[----:B------:R1:W-:Y:S01]  /*341c0*/  STL [R1+0xf94], R5 ;  /* 0x000f940501007387 */ /* 0x0003e20000100800 */
[----:B0-----:R-:W-:-:S03]  /*341d0*/  PRMT R4, R76, 0x7771, RZ ;  /* 0x000077714c047816 */ /* 0x001fc600000000ff */
[----:B------:R0:W-:Y:S04]  /*341e0*/  STL [R1+0xf90], R6 ;  /* 0x000f900601007387 */ /* 0x0001e80000100800 */
[----:B------:R2:W-:Y:S01]  /*341f0*/  STL [R1+0xf8c], R4 ;  /* 0x000f8c0401007387 */ /* 0x0005e20000100800 */
[----:B-1----:R-:W-:Y:S02]  /*34200*/  PRMT R5, R76, 0x7770, RZ ;  /* 0x000077704c057816 */ /* 0x002fe400000000ff */
[----:B------:R-:W1:Y:S01]  /*34210*/  LDC R76, c[0x0][0x278] ;  /* 0x00009e00ff4c7b82 */ /* 0x000e620000000800 */
[C---:B0-----:R-:W-:Y:S02]  /*34220*/  PRMT R6, R77.reuse, 0x7773, RZ ;  /* 0x000077734d067816 */ /* 0x041fe400000000ff */
[----:B------:R0:W-:Y:S01]  /*34230*/  STL [R1+0xf7c], R5 ;  /* 0x000f7c0501007387 */ /* 0x0001e20000100800 */
[----:B--2---:R-:W-:-:S03]  /*34240*/  PRMT R4, R77, 0x7772, RZ ;  /* 0x000077724d047816 */ /* 0x004fc600000000ff */
[----:B------:R2:W-:Y:S04]  /*34250*/  STL [R1+0xf88], R6 ;  /* 0x000f880601007387 */ /* 0x0005e80000100800 */
[----:B------:R4:W-:Y:S01]  /*34260*/  STL [R1+0xf84], R4 ;  /* 0x000f840401007387 */ /* 0x0009e20000100800 */
[C---:B0-----:R-:W-:Y:S02]  /*34270*/  PRMT R5, R77.reuse, 0x7771, RZ ;  /* 0x000077714d057816 */ /* 0x041fe400000000ff */
[----:B--2---:R-:W-:-:S03]  /*34280*/  PRMT R6, R77, 0x7770, RZ ;  /* 0x000077704d067816 */ /* 0x004fc600000000ff */
[----:B------:R0:W-:Y:S01]  /*34290*/  STL [R1+0xf80], R5 ;  /* 0x000f800501007387 */ /* 0x0001e20000100800 */
[----:B------:R-:W-:Y:S01]  /*342a0*/  IMAD R68, R68, 0x6, RZ ;  /* 0x0000000644447824 */ /* 0x000fe200078e02ff */
[----:B------:R-:W2:Y:S01]  /*342b0*/  LDC R77, c[0x0][0x278] ;  /* 0x00009e00ff4d7b82 */ /* 0x000ea20000000800 */
[C---:B----4-:R-:W-:Y:S01]  /*342c0*/  PRMT R4, R78.reuse, 0x7773, RZ ;  /* 0x000077734e047816 */ /* 0x050fe200000000ff */
[----:B------:R4:W-:Y:S04]  /*342d0*/  STL [R1+0xf6c], R6 ;  /* 0x000f6c0601007387 */ /* 0x0009e80000100800 */
[----:B------:R3:W-:Y:S01]  /*342e0*/  STL [R1+0xf78], R4 ;  /* 0x000f780401007387 */ /* 0x0007e20000100800 */
[C---:B0-----:R-:W-:Y:S02]  /*342f0*/  PRMT R5, R78.reuse, 0x7772, RZ ;  /* 0x000077724e057816 */ /* 0x041fe400000000ff */
[----:B----4-:R-:W-:-:S03]  /*34300*/  PRMT R6, R78, 0x7771, RZ ;  /* 0x000077714e067816 */ /* 0x010fc600000000ff */
[----:B------:R0:W-:Y:S01]  /*34310*/  STL [R1+0xf74], R5 ;  /* 0x000f740501007387 */ /* 0x0001e20000100800 */
[----:B---3--:R-:W-:-:S03]  /*34320*/  PRMT R4, R78, 0x7770, RZ ;  /* 0x000077704e047816 */ /* 0x008fc600000000ff */
[----:B------:R3:W-:Y:S01]  /*34330*/  STL [R1+0xf70], R6 ;  /* 0x000f700601007387 */ /* 0x0007e20000100800 */
[----:B------:R-:W4:Y:S03]  /*34340*/  LDC R78, c[0x0][0x278] ;  /* 0x00009e00ff4e7b82 */ /* 0x000f260000000800 */
[----:B------:R1:W-:Y:S01]  /*34350*/  STL [R1+0xf5c], R4 ;  /* 0x000f5c0401007387 */ /* 0x0003e20000100800 */
[C---:B0-----:R-:W-:Y:S02]  /*34360*/  PRMT R5, R79.reuse, 0x7773, RZ ;  /* 0x000077734f057816 */ /* 0x041fe400000000ff */
[----:B---3--:R-:W-:-:S03]  /*34370*/  PRMT R6, R79, 0x7772, RZ ;  /* 0x000077724f067816 */ /* 0x008fc600000000ff */
[----:B------:R0:W-:Y:S01]  /*34380*/  STL [R1+0xf68], R5 ;  /* 0x000f680501007387 */ /* 0x0001e20000100800 */
[----:B-1----:R-:W-:-:S03]  /*34390*/  PRMT R4, R79, 0x7771, RZ ;  /* 0x000077714f047816 */ /* 0x002fc600000000ff */
[----:B------:R1:W-:Y:S04]  /*343a0*/  STL [R1+0xf64], R6 ;  /* 0x000f640601007387 */ /* 0x0003e80000100800 */
[----:B------:R3:W-:Y:S01]  /*343b0*/  STL [R1+0xf60], R4 ;  /* 0x000f600401007387 */ /* 0x0007e20000100800 */
[----:B0-----:R-:W-:Y:S02]  /*343c0*/  PRMT R5, R79, 0x7770, RZ ;  /* 0x000077704f057816 */ /* 0x001fe400000000ff */
[----:B------:R-:W0:Y:S01]  /*343d0*/  LDC R79, c[0x0][0x278] ;  /* 0x00009e00ff4f7b82 */ /* 0x000e220000000800 */
[C---:B-1----:R-:W-:Y:S02]  /*343e0*/  PRMT R6, R84.reuse, 0x7773, RZ ;  /* 0x0000777354067816 */ /* 0x042fe400000000ff */
[----:B------:R1:W-:Y:S01]  /*343f0*/  STL [R1+0xf58], R5 ;  /* 0x000f580501007387 */ /* 0x0003e20000100800 */
[----:B---3--:R-:W-:-:S03]  /*34400*/  PRMT R4, R84, 0x7772, RZ ;  /* 0x0000777254047816 */ /* 0x008fc600000000ff */
[----:B------:R3:W-:Y:S04]  /*34410*/  STL [R1+0xf54], R6 ;  /* 0x000f540601007387 */ /* 0x0007e80000100800 */
[----:B------:R2:W-:Y:S01]  /*34420*/  STL [R1+0xf50], R4 ;  /* 0x000f500401007387 */ /* 0x0005e20000100800 */
[C---:B-1----:R-:W-:Y:S02]  /*34430*/  PRMT R5, R84.reuse, 0x7771, RZ ;  /* 0x0000777154057816 */ /* 0x042fe400000000ff */
[----:B---3--:R-:W-:-:S03]  /*34440*/  PRMT R6, R84, 0x7770, RZ ;  /* 0x0000777054067816 */ /* 0x008fc600000000ff */
[----:B------:R1:W-:Y:S01]  /*34450*/  STL [R1+0xf4c], R5 ;  /* 0x000f4c0501007387 */ /* 0x0003e20000100800 */
[----:B------:R-:W-:Y:S01]  /*34460*/  IMAD.SHL.U32 R70, R70, 0x8, RZ ;  /* 0x0000000846467824 */ /* 0x000fe200078e00ff */
[----:B------:R-:W3:Y:S01]  /*34470*/  LDC R84, c[0x0][0x278] ;  /* 0x00009e00ff547b82 */ /* 0x000ee20000000800 */
[C---:B--2---:R-:W-:Y:S01]  /*34480*/  PRMT R4, R85.reuse, 0x7773, RZ ;  /* 0x0000777355047816 */ /* 0x044fe200000000ff */
[----:B------:R2:W-:Y:S04]  /*34490*/  STL [R1+0xf3c], R6 ;  /* 0x000f3c0601007387 */ /* 0x0005e80000100800 */
[----:B------:R4:W-:Y:S01]  /*344a0*/  STL [R1+0xf48], R4 ;  /* 0x000f480401007387 */ /* 0x0009e20000100800 */
[C---:B-1----:R-:W-:Y:S02]  /*344b0*/  PRMT R5, R85.reuse, 0x7772, RZ ;  /* 0x0000777255057816 */ /* 0x042fe400000000ff */
[----:B--2---:R-:W-:-:S03]  /*344c0*/  PRMT R6, R85, 0x7771, RZ ;  /* 0x0000777155067816 */ /* 0x004fc600000000ff */
[----:B------:R1:W-:Y:S01]  /*344d0*/  STL [R1+0xf44], R5 ;  /* 0x000f440501007387 */ /* 0x0003e20000100800 */
[----:B----4-:R-:W-:-:S03]  /*344e0*/  PRMT R4, R85, 0x7770, RZ ;  /* 0x0000777055047816 */ /* 0x010fc600000000ff */
[----:B------:R2:W-:Y:S01]  /*344f0*/  STL [R1+0xf40], R6 ;  /* 0x000f400601007387 */ /* 0x0005e20000100800 */
[----:B------:R-:W-:Y:S01]  /*34500*/  IMAD R69, R69, 0x7, RZ ;  /* 0x0000000745457824 */ /* 0x000fe200078e02ff */
[----:B------:R-:W4:Y:S02]  /*34510*/  LDC R85, c[0x0][0x278] ;  /* 0x00009e00ff557b82 */ /* 0x000f240000000800 */
[----:B------:R0:W-:Y:S01]  /*34520*/  STL [R1+0xf2c], R4 ;  /* 0x000f2c0401007387 */ /* 0x0001e20000100800 */
[C---:B-1----:R-:W-:Y:S02]  /*34530*/  PRMT R5, R86.reuse, 0x7773, RZ ;  /* 0x0000777356057816 */ /* 0x042fe400000000ff */
[----:B--2---:R-:W-:-:S03]  /*34540*/  PRMT R6, R86, 0x7772, RZ ;  /* 0x0000777256067816 */ /* 0x004fc600000000ff */
[----:B------:R1:W-:Y:S01]  /*34550*/  STL [R1+0xf38], R5 ;  /* 0x000f380501007387 */ /* 0x0003e20000100800 */
[----:B0-----:R-:W-:-:S03]  /*34560*/  PRMT R4, R86, 0x7771, RZ ;  /* 0x0000777156047816 */ /* 0x001fc600000000ff */
[----:B------:R0:W-:Y:S04]  /*34570*/  STL [R1+0xf34], R6 ;  /* 0x000f340601007387 */ /* 0x0001e80000100800 */
[----:B------:R2:W-:Y:S01]  /*34580*/  STL [R1+0xf30], R4 ;  /* 0x000f300401007387 */ /* 0x0005e20000100800 */
[----:B-1----:R-:W-:Y:S01]  /*34590*/  PRMT R5, R86, 0x7770, RZ ;  /* 0x0000777056057816 */ /* 0x002fe200000000ff */
[----:B------:R-:W-:Y:S01]  /*345a0*/  IMAD R71, R71, 0x9, RZ ;  /* 0x0000000947477824 */ /* 0x000fe200078e02ff */
        /* <DEDUP_REMOVED lines=11> */
[C---:B---3--:R-:W-:Y:S01]  /*34660*/  PRMT R4, R152.reuse, 0x7773, RZ ;  /* 0x0000777398047816 */ /* 0x048fe200000000ff */
[----:B------:R3:W-:Y:S04]  /*34670*/  STL [R1+0xf18], R6 ;  /* 0x000f180601007387 */ /* 0x0007e80000100800 */
[----:B------:R4:W-:Y:S01]  /*34680*/  STL [R1+0xf14], R4 ;  /* 0x000f140401007387 */ /* 0x0009e20000100800 */
[C---:B0-----:R-:W-:Y:S02]  /*34690*/  PRMT R5, R152.reuse, 0x7772, RZ ;  /* 0x0000777298057816 */ /* 0x041fe400000000ff */
[----:B---3--:R-:W-:-:S03]  /*346a0*/  PRMT R6, R152, 0x7771, RZ ;  /* 0x0000777198067816 */ /* 0x008fc600000000ff */
[----:B------:R0:W-:Y:S01]  /*346b0*/  STL [R1+0xf10], R5 ;  /* 0x000f100501007387 */ /* 0x0001e20000100800 */
[----:B----4-:R-:W-:-:S03]  /*346c0*/  PRMT R4, R152, 0x7770, RZ ;  /* 0x0000777098047816 */ /* 0x010fc600000000ff */
[----:B------:R3:W-:Y:S01]  /*346d0*/  STL [R1+0xf0c], R6 ;  /* 0x000f0c0601007387 */ /* 0x0007e20000100800 */
[----:B------:R-:W-:Y:S01]  /*346e0*/  IMAD R74, R74, 0xc, RZ ;  /* 0x0000000c4a4a7824 */ /* 0x000fe200078e02ff */
[----:B------:R-:W4:Y:S02]  /*346f0*/  LDC R152, c[0x0][0x278] ;  /* 0x00009e00ff987b82 */ /* 0x000f240000000800 */
[----:B------:R1:W-:Y:S01]  /*34700*/  STL [R1+0xefc], R4 ;  /* 0x000efc0401007387 */ /* 0x0003e20000100800 */
[C---:B0-----:R-:W-:Y:S02]  /*34710*/  PRMT R5, R153.reuse, 0x7773, RZ ;  /* 0x0000777399057816 */ /* 0x041fe400000000ff */
[----:B---3--:R-:W-:-:S03]  /*34720*/  PRMT R6, R153, 0x7772, RZ ;  /* 0x0000777299067816 */ /* 0x008fc600000000ff */
[----:B------:R0:W-:Y:S01]  /*34730*/  STL [R1+0xf08], R5 ;  /* 0x000f080501007387 */ /* 0x0001e20000100800 */
[----:B-1----:R-:W-:-:S03]  /*34740*/  PRMT R4, R153, 0x7771, RZ ;  /* 0x0000777199047816 */ /* 0x002fc600000000ff */
[----:B------:R1:W-:Y:S04]  /*34750*/  STL [R1+0xf04], R6 ;  /* 0x000f040601007387 */ /* 0x0003e80000100800 */
[----:B------:R3:W-:Y:S01]  /*34760*/  STL [R1+0xf00], R4 ;  /* 0x000f000401007387 */ /* 0x0007e20000100800 */
[----:B0-----:R-:W-:Y:S01]  /*34770*/  PRMT R5, R153, 0x7770, RZ ;  /* 0x0000777099057816 */ /* 0x001fe200000000ff */
[----:B------:R-:W-:Y:S01]  /*34780*/  IMAD R73, R73, 0xb, RZ ;  /* 0x0000000b49497824 */ /* 0x000fe200078e02ff */
        /* <DEDUP_REMOVED lines=9> */
[----:B------:R-:W-:Y:S01]  /*34820*/  IMAD R75, R75, 0xd, RZ ;  /* 0x0000000d4b4b7824 */ /* 0x000fe200078e02ff */
        /* <DEDUP_REMOVED lines=19> */
[----:B------:R-:W-:Y:S01]  /*34960*/  IMAD.SHL.U32 R78, R78, 0x10, RZ ;  /* 0x000000104e4e7824 */ /* 0x000fe200078e00ff */
        /* <DEDUP_REMOVED lines=62> */
[----:B------:R-:W-:Y:S01]  /*34d50*/  STL [R1+0xe5c], R5 ;  /* 0x000e5c0501007387 */ /* 0x000fe20000100800 */
[----:B--2---:R-:W-:-:S03]  /*34d60*/  PRMT R4, R163, 0x7772, RZ ;  /* 0x00007772a3047816 */ /* 0x004fc600000000ff */
[----:B------:R-:W-:Y:S04]  /*34d70*/  STL [R1+0xe68], R6 ;  /* 0x000e680601007387 */ /* 0x000fe80000100800 */
[----:B------:R0:W-:Y:S02]  /*34d80*/  STL [R1+0xe64], R4 ;  /* 0x000e640401007387 */ /* 0x0001e40000100800 */
[----:B0-----:R-:W0:Y:S01]  /*34d90*/  LDC R4, c[0x0][0x278] ;  /* 0x00009e00ff047b82 */ /* 0x001e220000000800 */
[C---:B------:R-:W-:Y:S02]  /*34da0*/  PRMT R5, R163.reuse, 0x7771, RZ ;  /* 0x00007771a3057816 */ /* 0x040fe400000000ff */
[----:B------:R-:W-:-:S03]  /*34db0*/  PRMT R6, R163, 0x7770, RZ ;  /* 0x00007770a3067816 */ /* 0x000fc600000000ff */
[----:B------:R2:W-:Y:S01]  /*34dc0*/  STL [R1+0xe60], R5 ;  /* 0x000e600501007387 */ /* 0x0005e20000100800 */
[----:B------:R-:W-:Y:S01]  /*34dd0*/  IMAD R95, R95, 0x21, RZ ;  /* 0x000000215f5f7824 */ /* 0x000fe200078e02ff */
[----:B------:R-:W4:Y:S02]  /*34de0*/  LDC R163, c[0x0][0x278] ;  /* 0x00009e00ffa37b82 */ /* 0x000f240000000800 */
[----:B------:R3:W-:Y:S06]  /*34df0*/  STL [R1+0xe58], R6 ;  /* 0x000e580601007387 */ /* 0x0007ec0000100800 */
[----:B--2---:R-:W2:Y:S01]  /*34e00*/  LDC R5, c[0x0][0x278] ;  /* 0x00009e00ff057b82 */ /* 0x004ea20000000800 */
[----:B0-----:R-:W-:-:S07]  /*34e10*/  IMAD R4, R4, 0x9c, RZ ;  /* 0x0000009c04047824 */ /* 0x001fce00078e02ff */
[----:B---3--:R-:W0:Y:S01]  /*34e20*/  LDC R6, c[0x0][0x278] ;  /* 0x00009e00ff067b82 */ /* 0x008e220000000800 */
[----:B------:R-:W-:-:S04]  /*34e30*/  IADD3 RZ, P6, R4, R2, RZ ;  /* 0x0000000204ff7210 */ /* 0x000fc80007fde0ff */
[----:B------:R-:W-:-:S05]  /*34e40*/  LEA.HI.X.SX32 R149, R4, R3, 0x1, P6 ;  /* 0x0000000304957211 */ /* 0x000fca00030f0eff */
[----:B------:R3:W-:Y:S04]  /*34e50*/  STL [R1+0xcdc], R149 ;  /* 0x000cdc9501007387 */ /* 0x0007e80000100800 */
[----:B------:R-:W4:Y:S01]  /*34e60*/  LDL.LU R148, [R1+0x1890] ;  /* 0x0018900001947983 */ /* 0x000f220000300800 */
[----:B--2---:R-:W-:-:S05]  /*34e70*/  IMAD R5, R5, 0x9d, RZ ;  /* 0x0000009d05057824 */ /* 0x004fca00078e02ff */
[----:B------:R-:W-:-:S04]  /*34e80*/  IADD3 RZ, P4, R5, R2, RZ ;  /* 0x0000000205ff7210 */ /* 0x000fc80007f9e0ff */
[----:B---3--:R-:W-:-:S05]  /*34e90*/  LEA.HI.X.SX32 R149, R5, R3, 0x1, P4 ;  /* 0x0000000305957211 */ /* 0x008fca00020f0eff */
[----:B------:R2:W-:Y:S01]  /*34ea0*/  STL [R1+0xcd4], R149 ;  /* 0x000cd49501007387 */ /* 0x0005e20000100800 */
[----:B------:R-:W-:Y:S02]  /*34eb0*/  IMAD R164, R164, 0x32, RZ ;  /* 0x00000032a4a47824 */ /* 0x000fe400078e02ff */
[----:B------:R-:W-:Y:S02]  /*34ec0*/  IMAD R165, R165, 0x33, RZ ;  /* 0x00000033a5a57824 */ /* 0x000fe400078e02ff */
[----:B------:R-:W-:Y:S02]  /*34ed0*/  IMAD R172, R172, 0x3a, RZ ;  /* 0x0000003aacac7824 */ /* 0x000fe400078e02ff */
[----:B------:R-:W-:Y:S02]  /*34ee0*/  IMAD R173, R173, 0x3b, RZ ;  /* 0x0000003badad7824 */ /* 0x000fe400078e02ff */
[----:B------:R-:W-:Y:S02]  /*34ef0*/  IMAD R174, R174, 0x3c, RZ ;  /* 0x0000003caeae7824 */ /* 0x000fe400078e02ff */
[----:B------:R-:W-:-:S02]  /*34f00*/  IMAD R175, R175, 0x3d, RZ ;  /* 0x0000003dafaf7824 */ /* 0x000fc400078e02ff */
        /* <DEDUP_REMOVED lines=8> */
[----:B------:R-:W-:Y:S01]  /*34f90*/  IMAD R206, R206, 0x5c, RZ ;  /* 0x0000005ccece7824 */ /* 0x000fe200078e02ff */
[----:B------:R-:W-:Y:S06]  /*34fa0*/  BAR.SYNC.DEFER_BLOCKING 0x0 ;  /* 0x0000000000007b1d */ /* 0x000fec0000010000 */
[----:B----4-:R-:W3:Y:S01]  /*34fb0*/  LDL.LU R148, [R1+0x188c] ;  /* 0x00188c0001947983 */ /* 0x010ee20000300800 */
[----:B0-----:R-:W-:-:S05]  /*34fc0*/  IMAD R6, R6, 0x9e, RZ ;  /* 0x0000009e06067824 */ /* 0x001fca00078e02ff */
[----:B------:R-:W-:-:S04]  /*34fd0*/  IADD3 RZ, P6, R6, R2, RZ ;  /* 0x0000000206ff7210 */ /* 0x000fc80007fde0ff */
[----:B--2---:R-:W-:-:S05]  /*34fe0*/  LEA.HI.X.SX32 R149, R6, R3, 0x1, P6 ;  /* 0x0000000306957211 */ /* 0x004fca00030f0eff */
[----:B------:R0:W-:Y:S04]  /*34ff0*/  STL [R1+0xccc], R149 ;  /* 0x000ccc9501007387 */ /* 0x0001e80000100800 */
[----:B---3--:R-:W2:Y:S01]  /*35000*/  LDL.LU R148, [R1+0x1888] ;  /* 0x0018880001947983 */ /* 0x008ea20000300800 */
[----:B------:R-:W-:-:S04]  /*35010*/  IADD3 RZ, P4, R7, R2, RZ ;  /* 0x0000000207ff7210 */ /* 0x000fc80007f9e0ff */
[----:B0-----:R-:W-:-:S05]  /*35020*/  LEA.HI.X.SX32 R149, R7, R3, 0x1, P4 ;  /* 0x0000000307957211 */ /* 0x001fca00020f0eff */
[----:B------:R0:W-:Y:S04]  /*35030*/  STL [R1+0xcc4], R149 ;  /* 0x000cc49501007387 */ /* 0x0001e80000100800 */
[----:B--2---:R-:W2:Y:S01]  /*35040*/  LDL.LU R148, [R1+0x1884] ;  /* 0x0018840001947983 */ /* 0x004ea20000300800 */
        /* <DEDUP_REMOVED lines=50> */
[----:B------:R0:W-:Y:S01]  /*35370*/  STL [R1+0xc5c], R149 ;  /* 0x000c5c9501007387 */ /* 0x0001e20000100800 */
[-C--:B------:R-:W-:Y:S02]  /*35380*/  IADD3 RZ, P4, R21, R2.reuse, RZ ;  /* 0x0000000215ff7210 */ /* 0x080fe40007f9e0ff */
[----:B------:R-:W-:-:S04]  /*35390*/  IADD3 RZ, P6, R22, R2, RZ ;  /* 0x0000000216ff7210 */ /* 0x000fc80007fde0ff */
[-C--:B------:R-:W-:Y:S02]  /*353a0*/  LEA.HI.X.SX32 R151, R22, R3.reuse, 0x1, P6 ;  /* 0x0000000316977211 */ /* 0x080fe400030f0eff */
[-C--:B0-----:R-:W-:Y:S02]  /*353b0*/  LEA.HI.X.SX32 R149, R21, R3.reuse, 0x1, P4 ;  /* 0x0000000315957211 */ /* 0x081fe400020f0eff */
[CC--:B------:R-:W-:Y:S02]  /*353c0*/  IADD3 RZ, P4, R23.reuse, R2.reuse, RZ ;  /* 0x0000000217ff7210 */ /* 0x0c0fe40007f9e0ff */
[-C--:B------:R-:W-:Y:S02]  /*353d0*/  IADD3 RZ, P6, R24, R2.reuse, RZ ;  /* 0x0000000218ff7210 */ /* 0x080fe40007fde0ff */
[----:B------:R-:W-:Y:S02]  /*353e0*/  LEA.HI.X.SX32 R143, R23, R3, 0x1, P4 ;  /* 0x00000003178f7211 */ /* 0x000fe400020f0eff */
[----:B------:R-:W-:-:S02]  /*353f0*/  IADD3 RZ, P4, R25, R2, RZ ;  /* 0x0000000219ff7210 */ /* 0x000fc40007f9e0ff */
[-C--:B------:R-:W-:Y:S02]  /*35400*/  LEA.HI.X.SX32 R141, R24, R3.reuse, 0x1, P6 ;  /* 0x00000003188d7211 */ /* 0x080fe400030f0eff */
[CC--:B------:R-:W-:Y:S02]  /*35410*/  IADD3 RZ, P6, R26.reuse, R2.reuse, RZ ;  /* 0x000000021aff7210 */ /* 0x0c0fe40007fde0ff */
[-C--:B------:R-:W-:Y:S01]  /*35420*/  LEA.HI.X.SX32 R139, R25, R3.reuse, 0x1, P4 ;  /* 0x00000003198b7211 */ /* 0x080fe200020f0eff */
[----:B--2---:R-:W2:Y:S01]  /*35430*/  LDL.LU R148, [R1+0x1850] ;  /* 0x0018500001947983 */ /* 0x004ea20000300800 */
[-C--:B------:R-:W-:Y:S02]  /*35440*/  IADD3 RZ, P4, R27, R2.reuse, RZ ;  /* 0x000000021bff7210 */ /* 0x080fe40007f9e0ff */
[----:B------:R-:W-:Y:S02]  /*35450*/  LEA.HI.X.SX32 R137, R26, R3, 0x1, P6 ;  /* 0x000000031a897211 */ /* 0x000fe400030f0eff */
[----:B------:R-:W-:-:S02]  /*35460*/  IADD3 RZ, P6, R28, R2, RZ ;  /* 0x000000021cff7210 */ /* 0x000fc40007fde0ff */
[-C--:B------:R-:W-:Y:S02]  /*35470*/  LEA.HI.X.SX32 R135, R27, R3.reuse, 0x1, P4 ;  /* 0x000000031b877211 */ /* 0x080fe400020f0eff */
[CC--:B------:R-:W-:Y:S02]  /*35480*/  IADD3 RZ, P4, R29.reuse, R2.reuse, RZ ;  /* 0x000000021dff7210 */ /* 0x0c0fe40007f9e0ff */
[-C--:B------:R-:W-:Y:S02]  /*35490*/  LEA.HI.X.SX32 R133, R28, R3.reuse, 0x1, P6 ;  /* 0x000000031c857211 */ /* 0x080fe400030f0eff */
        /* <DEDUP_REMOVED lines=18> */
[CC--:B------:R-:W-:Y:S02]  /*355c0*/  IADD3 RZ, P4, R39.reuse, R2.reuse, RZ ;  /* 0x0000000227ff7210 */ /* 0x0c0fe40007f9e0ff */
[-C--:B------:R-:W-:Y:S02]  /*355d0*/  LEA.HI.X.SX32 R113, R38, R3.reuse, 0x1, P6 ;  /* 0x0000000326717211 */ /* 0x080fe400030f0eff */
[----:B------:R-:W-:Y:S01]  /*355e0*/  IADD3 RZ, P6, R40, R2, RZ ;  /* 0x0000000228ff7210 */ /* 0x000fe20007fde0ff */
[----:B------:R2:W-:Y:S01]  /*355f0*/  STL [R1+0xc54], R149 ;  /* 0x000c549501007387 */ /* 0x0005e20000100800 */
[----:B------:R-:W-:-:S02]  /*35600*/  LEA.HI.X.SX32 R111, R39, R3, 0x1, P4 ;  /* 0x00000003276f7211 */ /* 0x000fc400020f0eff */
[CC--:B------:R-:W-:Y:S02]  /*35610*/  IADD3 RZ, P4, R41.reuse, R2.reuse, RZ ;  /* 0x0000000229ff7210 */ /* 0x0c0fe40007f9e0ff */
[-C--:B------:R-:W-:Y:S02]  /*35620*/  LEA.HI.X.SX32 R109, R40, R3.reuse, 0x1, P6 ;  /* 0x00000003286d7211 */ /* 0x080fe400030f0eff */
[CC--:B------:R-:W-:Y:S02]  /*35630*/  IADD3 RZ, P6, R42.reuse, R2.reuse, RZ ;  /* 0x000000022aff7210 */ /* 0x0c0fe40007fde0ff */
[-C--:B------:R-:W-:Y:S02]  /*35640*/  LEA.HI.X.SX32 R107, R41, R3.reuse, 0x1, P4 ;  /* 0x00000003296b7211 */ /* 0x080fe400020f0eff */
[----:B------:R-:W-:Y:S02]  /*35650*/  IADD3 RZ, P4, R43, R2, RZ ;  /* 0x000000022bff7210 */ /* 0x000fe40007f9e0ff */
[----:B------:R-:W-:-:S02]  /*35660*/  LEA.HI.X.SX32 R105, R42, R3, 0x1, P6 ;  /* 0x000000032a697211 */ /* 0x000fc400030f0eff */
[CC--:B------:R-:W-:Y:S02]  /*35670*/  IADD3 RZ, P6, R44.reuse, R2.reuse, RZ ;  /* 0x000000022cff7210 */ /* 0x0c0fe40007fde0ff */
[-C--:B------:R-:W-:Y:S02]  /*35680*/  LEA.HI.X.SX32 R103, R43, R3.reuse, 0x1, P4 ;  /* 0x000000032b677211 */ /* 0x080fe400020f0eff */
[CC--:B------:R-:W-:Y:S02]  /*35690*/  IADD3 RZ, P4, R45.reuse, R2.reuse, RZ ;  /* 0x000000022dff7210 */ /* 0x0c0fe40007f9e0ff */
[-C--:B------:R-:W-:Y:S02]  /*356a0*/  LEA.HI.X.SX32 R43, R44, R3.reuse, 0x1, P6 ;  /* 0x000000032c2b7211 */ /* 0x080fe400030f0eff */
[----:B------:R-:W-:Y:S02]  /*356b0*/  IADD3 RZ, P6, R46, R2, RZ ;  /* 0x000000022eff7210 */ /* 0x000fe40007fde0ff */
[----:B------:R-:W-:-:S02]  /*356c0*/  LEA.HI.X.SX32 R41, R45, R3, 0x1, P4 ;  /* 0x000000032d297211 */ /* 0x000fc400020f0eff */
[-C--:B------:R-:W-:Y:S01]  /*356d0*/  IADD3 RZ, P4, R47, R2.reuse, RZ ;  /* 0x000000022fff7210 */ /* 0x080fe20007f9e0ff */
[----:B------:R-:W-:Y:S01]  /*356e0*/  IMAD R153, R153, 0x27, RZ ;  /* 0x0000002799997824 */ /* 0x000fe200078e02ff */
[-C--:B------:R-:W-:Y:S01]  /*356f0*/  LEA.HI.X.SX32 R39, R46, R3.reuse, 0x1, P6 ;  /* 0x000000032e277211 */ /* 0x080fe200030f0eff */
[----:B------:R-:W-:Y:S01]  /*35700*/  IMAD R154, R154, 0x28, RZ ;  /* 0x000000289a9a7824 */ /* 0x000fe200078e02ff */
        /* <DEDUP_REMOVED lines=8> */
[----:B------:R-:W-:Y:S01]  /*35790*/  IADD3 RZ, P6, R50, R2, RZ ;  /* 0x0000000232ff7210 */ /* 0x000fe20007fde0ff */
[----:B------:R-:W-:Y:S01]  /*357a0*/  IMAD R157, R157, 0x2b, RZ ;  /* 0x0000002b9d9d7824 */ /* 0x000fe200078e02ff */
[-C--:B------:R-:W-:Y:S01]  /*357b0*/  LEA.HI.X.SX32 R33, R49, R3.reuse, 0x1, P4 ;  /* 0x0000000331217211 */ /* 0x080fe200020f0eff */
[----:B------:R-:W-:Y:S01]  /*357c0*/  IMAD R158, R158, 0x2c, RZ ;  /* 0x0000002c9e9e7824 */ /* 0x000fe200078e02ff */
[----:B------:R-:W-:Y:S01]  /*357d0*/  LEA.HI.X.SX32 R31, R50, R3, 0x1, P6 ;  /* 0x00000003321f7211 */ /* 0x000fe200030f0eff */
[----:B------:R-:W-:Y:S01]  /*357e0*/  IMAD R160, R160, 0x2e, RZ ;  /* 0x0000002ea0a07824 */ /* 0x000fe200078e02ff */
[----:B--2---:R-:W2:Y:S01]  /*357f0*/  LDL.LU.64 R148, [R1+0x1848] ;  /* 0x0018480001947983 */ /* 0x004ea20000300a00 */
[----:B-1----:R-:W-:Y:S01]  /*35800*/  IMAD R162, R162, 0x30, RZ ;  /* 0x00000030a2a27824 */ /* 0x002fe200078e02ff */
[----:B------:R-:W0:Y:S02]  /*35810*/  LDC R45, c[0x0][0x278] ;  /* 0x00009e00ff2d7b82 */ /* 0x000e240000000800 */
[----:B------:R1:W-:Y:S01]  /*35820*/  STL [R1+0xc4c], R151 ;  /* 0x000c4c9701007387 */ /* 0x0003e20000100800 */
[----:B------:R-:W-:-:S02]  /*35830*/  IMAD R161, R161, 0x2f, RZ ;  /* 0x0000002fa1a17824 */ /* 0x000fc400078e02ff */
[----:B------:R-:W-:Y:S02]  /*35840*/  IMAD R163, R163, 0x31, RZ ;  /* 0x00000031a3a37824 */ /* 0x000fe400078e02ff */
[----:B------:R-:W-:Y:S01]  /*35850*/  IMAD R209, R209, 0x5f, RZ ;  /* 0x0000005fd1d17824 */ /* 0x000fe200078e02ff */
[----:B------:R-:W3:Y:S01]  /*35860*/  LDC R47, c[0x0][0x278] ;  /* 0x00009e00ff2f7b82 */ /* 0x000ee20000000800 */
[----:B-1----:R-:W4:Y:S04]  /*35870*/  LDL.LU.64 R150, [R1+0x1840] ;  /* 0x0018400001967983 */ /* 0x002f280000300a00 */
[----:B------:R-:W-:Y:S01]  /*35880*/  STL [R1+0xc44], R143 ;  /* 0x000c448f01007387 */ /* 0x000fe20000100800 */
[----:B------:R-:W-:Y:S02]  /*35890*/  IMAD R212, R212, 0x62, RZ ;  /* 0x00000062d4d47824 */ /* 0x000fe400078e02ff */
[----:B------:R-:W1:Y:S01]  /*358a0*/  LDC R49, c[0x0][0x278] ;  /* 0x00009e00ff317b82 */ /* 0x000e620000000800 */
        /* <DEDUP_REMOVED lines=21> */
[----:B------:R0:W-:Y:S04]  /*35a00*/  STL [R1+0xb94], R41 ;  /* 0x000b942901007387 */ /* 0x0001e80000100800 */
[----:B------:R3:W-:Y:S01]  /*35a10*/  STL [R1+0xb8c], R39 ;  /* 0x000b8c2701007387 */ /* 0x0007e20000100800 */
[----:B------:R-:W-:-:S02]  /*35a20*/  IADD3 RZ, P4, R51, R2, RZ ;  /* 0x0000000233ff7210 */ /* 0x000fc40007f9e0ff */
[-C--:B------:R-:W-:Y:S01]  /*35a30*/  IADD3 RZ, P6, R52, R2.reuse, RZ ;  /* 0x0000000234ff7210 */ /* 0x080fe20007fde0ff */
[----:B------:R-:W-:Y:S01]  /*35a40*/  STL [R1+0xb84], R37 ;  /* 0x000b842501007387 */ /* 0x000fe20000100800 */
[----:B------:R-:W-:Y:S01]  /*35a50*/  IMAD R213, R213, 0x63, RZ ;  /* 0x00000063d5d57824 */ /* 0x000fe200078e02ff */
[----:B0-----:R-:W0:Y:S02]  /*35a60*/  LDC R41, c[0x0][0x278] ;  /* 0x00009e00ff297b82 */ /* 0x001e240000000800 */
[----:B------:R-:W-:Y:S04]  /*35a70*/  STL [R1+0xb7c], R35 ;  /* 0x000b7c2301007387 */ /* 0x000fe80000100800 */
[----:B------:R-:W-:Y:S01]  /*35a80*/  STL [R1+0xb74], R33 ;  /* 0x000b742101007387 */ /* 0x000fe20000100800 */
[-C--:B------:R-:W-:Y:S01]  /*35a90*/  LEA.HI.X.SX32 R29, R51, R3.reuse, 0x1, P4 ;  /* 0x00000003331d7211 */ /* 0x080fe200020f0eff */
[----:B------:R-:W-:Y:S01]  /*35aa0*/  IMAD R214, R214, 0x64, RZ ;  /* 0x00000064d6d67824 */ /* 0x000fe200078e02ff */
[----:B------:R-:W-:Y:S01]  /*35ab0*/  LEA.HI.X.SX32 R27, R52, R3, 0x1, P6 ;  /* 0x00000003341b7211 */ /* 0x000fe200030f0eff */
[----:B------:R-:W-:Y:S01]  /*35ac0*/  STL [R1+0xb6c], R31 ;  /* 0x000b6c1f01007387 */ /* 0x000fe20000100800 */
[----:B------:R-:W-:Y:S01]  /*35ad0*/  IMAD R220, R220, 0x6a, RZ ;  /* 0x0000006adcdc7824 */ /* 0x000fe200078e02ff */
[----:B---3--:R-:W3:Y:S02]  /*35ae0*/  LDC R39, c[0x0][0x278] ;  /* 0x00009e00ff277b82 */ /* 0x008ee40000000800 */
[----:B------:R-:W3:Y:S01]  /*35af0*/  LDL.64 R140, [R1+0xcf0] ;  /* 0x000cf000018c7983 */ /* 0x000ee20000100a00 */
[----:B------:R-:W-:-:S02]  /*35b00*/  IADD3 RZ, P4, R53, R2, RZ ;  /* 0x0000000235ff7210 */ /* 0x000fc40007f9e0ff */
[-C--:B------:R-:W-:Y:S02]  /*35b10*/  IADD3 RZ, P6, R54, R2.reuse, RZ ;  /* 0x0000000236ff7210 */ /* 0x080fe40007fde0ff */
        /* <DEDUP_REMOVED lines=10> */
[CC--:B------:R-:W-:Y:S01]  /*35bc0*/  IADD3 RZ, P4, R57.reuse, R2.reuse, RZ ;  /* 0x0000000239ff7210 */ /* 0x0c0fe20007f9e0ff */
[----:B------:R-:W-:Y:S01]  /*35bd0*/  STL [R1+0xb64], R29 ;  /* 0x000b641d01007387 */ /* 0x000fe20000100800 */
[-C--:B------:R-:W-:Y:S01]  /*35be0*/  LEA.HI.X.SX32 R19, R56, R3.reuse, 0x1, P6 ;  /* 0x0000000338137211 */ /* 0x080fe200030f0eff */
[----:B------:R-:W-:Y:S01]  /*35bf0*/  IMAD R230, R230, 0x74, RZ ;  /* 0x00000074e6e67824 */ /* 0x000fe200078e02ff */
[-C--:B------:R-:W-:Y:S01]  /*35c00*/  IADD3 RZ, P6, R58, R2.reuse, RZ ;  /* 0x000000023aff7210 */ /* 0x080fe20007fde0ff */
[----:B------:R-:W-:Y:S01]  /*35c10*/  IMAD R232, R232, 0x76, RZ ;  /* 0x00000076e8e87824 */ /* 0x000fe200078e02ff */
[-C--:B------:R-:W-:Y:S01]  /*35c20*/  LEA.HI.X.SX32 R17, R57, R3.reuse, 0x1, P4 ;  /* 0x0000000339117211 */ /* 0x080fe200020f0eff */
[----:B------:R-:W-:Y:S01]  /*35c30*/  IMAD R233, R233, 0x77, RZ ;  /* 0x00000077e9e97824 */ /* 0x000fe200078e02ff */
[-C--:B------:R-:W-:Y:S01]  /*35c40*/  IADD3 RZ, P4, R59, R2.reuse, RZ ;  /* 0x000000023bff7210 */ /* 0x080fe20007f9e0ff */
[----:B------:R1:W-:Y:S01]  /*35c50*/  STL [R1+0xb5c], R27 ;  /* 0x000b5c1b01007387 */ /* 0x0003e20000100800 */
[-C--:B------:R-:W-:Y:S01]  /*35c60*/  LEA.HI.X.SX32 R15, R58, R3.reuse, 0x1, P6 ;  /* 0x000000033a0f7211 */ /* 0x080fe200030f0eff */
[----:B------:R-:W-:Y:S01]  /*35c70*/  IMAD R234, R234, 0x78, RZ ;  /* 0x00000078eaea7824 */ /* 0x000fe200078e02ff */
[-C--:B------:R-:W-:Y:S01]  /*35c80*/  IADD3 RZ, P6, R60, R2.reuse, RZ ;  /* 0x000000023cff7210 */ /* 0x080fe20007fde0ff */
[----:B------:R-:W-:Y:S01]  /*35c90*/  IMAD R235, R235, 0x79, RZ ;  /* 0x00000079ebeb7824 */ /* 0x000fe200078e02ff */
[-C--:B------:R-:W-:Y:S01]  /*35ca0*/  LEA.HI.X.SX32 R13, R59, R3.reuse, 0x1, P4 ;  /* 0x000000033b0d7211 */ /* 0x080fe200020f0eff */
[----:B------:R-:W-:Y:S01]  /*35cb0*/  IMAD R236, R236, 0x7a, RZ ;  /* 0x0000007aecec7824 */ /* 0x000fe200078e02ff */
[-C--:B------:R-:W-:Y:S01]  /*35cc0*/  IADD3 RZ, P4, R61, R2.reuse, RZ ;  /* 0x000000023dff7210 */ /* 0x080fe20007f9e0ff */
[----:B------:R-:W-:Y:S01]  /*35cd0*/  STL [R1+0xb54], R25 ;  /* 0x000b541901007387 */ /* 0x000fe20000100800 */
[-C--:B------:R-:W-:Y:S01]  /*35ce0*/  LEA.HI.X.SX32 R11, R60, R3.reuse, 0x1, P6 ;  /* 0x000000033c0b7211 */ /* 0x080fe200030f0eff */
[----:B------:R-:W-:Y:S01]  /*35cf0*/  IMAD R237, R237, 0x7b, RZ ;  /* 0x0000007beded7824 */ /* 0x000fe200078e02ff */
[-C--:B------:R-:W-:Y:S01]  /*35d00*/  IADD3 RZ, P6, R62, R2.reuse, RZ ;  /* 0x000000023eff7210 */ /* 0x080fe20007fde0ff */
[----:B------:R-:W-:Y:S01]  /*35d10*/  STL [R1+0xb4c], R23 ;  /* 0x000b4c1701007387 */ /* 0x000fe20000100800 */
[-C--:B------:R-:W-:Y:S01]  /*35d20*/  LEA.HI.X.SX32 R7, R61, R3.reuse, 0x1, P4 ;  /* 0x000000033d077211 */ /* 0x080fe200020f0eff */
[----:B------:R-:W-:Y:S01]  /*35d30*/  IMAD R238, R238, 0x7c, RZ ;  /* 0x0000007ceeee7824 */ /* 0x000fe200078e02ff */
[----:B------:R-:W-:Y:S01]  /*35d40*/  IADD3 RZ, P4, R63, R2, RZ ;  /* 0x000000023fff7210 */ /* 0x000fe20007f9e0ff */
[----:B------:R0:W-:Y:S01]  /*35d50*/  STL [R1+0xb44], R21 ;  /* 0x000b441501007387 */ /* 0x0001e20000100800 */
[-C--:B------:R-:W-:Y:S01]  /*35d60*/  LEA.HI.X.SX32 R9, R62, R3.reuse, 0x1, P6 ;  /* 0x000000033e097211 */ /* 0x080fe200030f0eff */
[----:B------:R-:W-:Y:S01]  /*35d70*/  IMAD R239, R239, 0x7d, RZ ;  /* 0x0000007defef7824 */ /* 0x000fe200078e02ff */
[----:B-1----:R-:W1:Y:S01]  /*35d80*/  LDC R27, c[0x0][0x278] ;  /* 0x00009e00ff1b7b82 */ /* 0x002e620000000800 */
[----:B------:R-:W-:Y:S01]  /*35d90*/  STL [R1+0xb3c], R19 ;  /* 0x000b3c1301007387 */ /* 0x000fe20000100800 */
[----:B------:R-:W-:-:S03]  /*35da0*/  LEA.HI.X.SX32 R5, R63, R3, 0x1, P4 ;  /* 0x000000033f057211 */ /* 0x000fc600020f0eff */
[----:B------:R-:W-:Y:S01]  /*35db0*/  STL [R1+0xb34], R17 ;  /* 0x000b341101007387 */ /* 0x000fe20000100800 */
[-C--:B------:R-:W-:Y:S01]  /*35dc0*/  IADD3 R6, P6, R64, R2.reuse, RZ ;  /* 0x0000000240067210 */ /* 0x080fe20007fde0ff */
[----:B------:R-:W-:Y:S01]  /*35dd0*/  IMAD R240, R240, 0x7e, RZ ;  /* 0x0000007ef0f07824 */ /* 0x000fe200078e02ff */
[----:B0-----:R-:W0:Y:S01]  /*35de0*/  LDC R21, c[0x0][0x278] ;  /* 0x00009e00ff157b82 */ /* 0x001e220000000800 */
[----:B------:R-:W-:Y:S01]  /*35df0*/  STL [R1+0xb2c], R15 ;  /* 0x000b2c0f01007387 */ /* 0x000fe20000100800 */
[----:B------:R-:W-:-:S03]  /*35e00*/  IADD3 R142, P4, R65, R2, RZ ;  /* 0x00000002418e7210 */ /* 0x000fc60007f9e0ff */
[----:B------:R-:W-:Y:S01]  /*35e10*/  STL [R1+0xb24], R13 ;  /* 0x000b240d01007387 */ /* 0x000fe20000100800 */
[----:B------:R-:W-:Y:S02]  /*35e20*/  IMAD R241, R241, 0x7f, RZ ;  /* 0x0000007ff1f17824 */ /* 0x000fe400078e02ff */
[----:B------:R-:W-:Y:S01]  /*35e30*/  IMAD.SHL.U32 R242, R242, 0x80, RZ ;  /* 0x00000080f2f27824 */ /* 0x000fe200078e00ff */
[----:B------:R-:W-:Y:S01]  /*35e40*/  STL [R1+0xb1c], R11 ;  /* 0x000b1c0b01007387 */ /* 0x000fe20000100800 */
[----:B------:R-:W-:Y:S01]  /*35e50*/  LEA.HI.X.SX32 R143, R65, R3, 0x1, P4 ;  /* 0x00000003418f7211 */ /* 0x000fe200020f0eff */
[----:B------:R-:W-:Y:S01]  /*35e60*/  IMAD R243, R243, 0x81, RZ ;  /* 0x00000081f3f37824 */ /* 0x000fe200078e02ff */
[----:B------:R-:W1:Y:S01]  /*35e70*/  LDC R33, c[0x0][0x278] ;  /* 0x00009e00ff217b82 */ /* 0x000e620000000800 */
[----:B------:R0:W-:Y:S01]  /*35e80*/  STL [R1+0xb14], R7 ;  /* 0x000b140701007387 */ /* 0x0001e20000100800 */
[----:B------:R-:W-:-:S03]  /*35e90*/  IADD3 R138, P4, R68, R2, RZ ;  /* 0x00000002448a7210 */ /* 0x000fc60007f9e0ff */
[----:B------:R-:W-:Y:S01]  /*35ea0*/  STL [R1+0xb0c], R9 ;  /* 0x000b0c0901007387 */ /* 0x000fe20000100800 */
[----:B------:R-:W-:Y:S02]  /*35eb0*/  IMAD R244, R244, 0x82, RZ ;  /* 0x00000082f4f47824 */ /* 0x000fe400078e02ff */
[----:B------:R-:W-:Y:S01]  /*35ec0*/  IMAD R245, R245, 0x83, RZ ;  /* 0x00000083f5f57824 */ /* 0x000fe200078e02ff */
[----:B------:R1:W-:Y:S01]  /*35ed0*/  STL [R1+0xb04], R5 ;  /* 0x000b040501007387 */ /* 0x0003e20000100800 */
[----:B------:R-:W-:Y:S01]  /*35ee0*/  IMAD R246, R246, 0x84, RZ ;  /* 0x00000084f6f67824 */ /* 0x000fe200078e02ff */
[-C--:B0-----:R-:W-:Y:S01]  /*35ef0*/  LEA.HI.X.SX32 R7, R64, R3.reuse, 0x1, P6 ;  /* 0x0000000340077211 */ /* 0x081fe200030f0eff */
[----:B------:R-:W-:Y:S01]  /*35f00*/  IMAD R247, R247, 0x85, RZ ;  /* 0x00000085f7f77824 */ /* 0x000fe200078e02ff */
[----:B------:R-:W-:Y:S01]  /*35f10*/  LEA.HI.X.SX32 R139, R68, R3, 0x1, P4 ;  /* 0x00000003448b7211 */ /* 0x000fe200020f0eff */
[----:B------:R-:W-:Y:S01]  /*35f20*/  IMAD R248, R248, 0x86, RZ ;  /* 0x00000086f8f87824 */ /* 0x000fe200078e02ff */
[----:B------:R-:W0:Y:S01]  /*35f30*/  LDC R23, c[0x0][0x278] ;  /* 0x00009e00ff177b82 */ /* 0x000e220000000800 */
[----:B------:R-:W-:-:S02]  /*35f40*/  IMAD R249, R249, 0x87, RZ ;  /* 0x00000087f9f97824 */ /* 0x000fc400078e02ff */
[----:B------:R-:W-:Y:S02]  /*35f50*/  IMAD R250, R250, 0x88, RZ ;  /* 0x00000088fafa7824 */ /* 0x000fe400078e02ff */
[----:B------:R-:W-:-:S03]  /*35f60*/  IMAD R251, R251, 0x89, RZ ;  /* 0x00000089fbfb7824 */ /* 0x000fc600078e02ff */
[----:B------:R-:W0:Y:S01]  /*35f70*/  LDC R35, c[0x0][0x278] ;  /* 0x00009e00ff237b82 */ /* 0x000e220000000800 */
[----:B------:R-:W-:Y:S02]  /*35f80*/  IMAD R50, R45, 0x1b2, RZ ;  /* 0x000001b22d327824 */ /* 0x000fe400078e02ff */
[----:B------:R-:W-:Y:S02]  /*35f90*/  IMAD R46, R41, 0x1b0, RZ ;  /* 0x000001b0292e7824 */ /* 0x000fe400078e02ff */
[----:B------:R-:W-:-:S03]  /*35fa0*/  IMAD R52, R47, 0x1b3, RZ ;  /* 0x000001b32f347824 */ /* 0x000fc600078e02ff */
[----:B------:R-:W2:Y:S08]  /*35fb0*/  LDC R31, c[0x0][0x278] ;  /* 0x00009e00ff1f7b82 */ /* 0x000eb00000000800 */
[----:B------:R-:W2:Y:S08]  /*35fc0*/  LDC R37, c[0x0][0x278] ;  /* 0x00009e00ff257b82 */ /* 0x000eb00000000800 */
[----:B------:R-:W4:Y:S08]  /*35fd0*/  LDC R43, c[0x0][0x278] ;  /* 0x00009e00ff2b7b82 */ /* 0x000f300000000800 */
[----:B------:R-:W4:Y:S01]  /*35fe0*/  LDC R51, c[0x0][0x278] ;  /* 0x00009e00ff337b82 */ /* 0x000f220000000800 */
[----:B---3--:R-:W-:Y:S01]  /*35ff0*/  LEA.HI.X.SX32 R141, R100, R3, 0x1, P5 ;  /* 0x00000003648d7211 */ /* 0x008fe200028f0eff */
[----:B------:R-:W-:Y:S01]  /*36000*/  IMAD R26, R21, 0x1a6, RZ ;  /* 0x000001a6151a7824 */ /* 0x000fe200078e02ff */
[-C--:B------:R-:W-:Y:S01]  /*36010*/  IADD3 R4, P5, R66, R2.reuse, RZ ;  /* 0x0000000242047210 */ /* 0x080fe20007fbe0ff */
[----:B-1----:R-:W-:Y:S01]  /*36020*/  IMAD R32, R27, 0x1a9, RZ ;  /* 0x000001a91b207824 */ /* 0x002fe200078e02ff */
[----:B------:R-:W-:-:S03]  /*36030*/  IADD3 R140, P6, R67, R2, RZ ;  /* 0x00000002438c7210 */ /* 0x000fc60007fde0ff */
[----:B------:R-:W1:Y:S01]  /*36040*/  LDC R29, c[0x0][0x278] ;  /* 0x00009e00ff1d7b82 */ /* 0x000e620000000800 */
[----:B------:R-:W-:Y:S01]  /*36050*/  LEA.HI.X.SX32 R5, R66, R3, 0x1, P5 ;  /* 0x0000000342057211 */ /* 0x000fe200028f0eff */
[----:B------:R3:W-:Y:S01]  /*36060*/  STL [R1+0xcf4], R141 ;  /* 0x000cf48d01007387 */ /* 0x0007e20000100800 */
[----:B------:R-:W-:-:S03]  /*36070*/  IADD3 R136, P5, R69, R2, RZ ;  /* 0x0000000245887210 */ /* 0x000fc60007fbe0ff */
[----:B------:R0:W-:Y:S01]  /*36080*/  STL.64 [R1+0x580], R6 ;  /* 0x0005800601007387 */ /* 0x0001e20000100a00 */
[----:B------:R-:W-:Y:S01]  /*36090*/  IMAD R44, R39, 0x1af, RZ ;  /* 0x000001af272c7824 */ /* 0x000fe200078e02ff */
[----:B------:R-:W2:Y:S02]  /*360a0*/  LDC R59, c[0x0][0x278] ;  /* 0x00009e00ff3b7b82 */ /* 0x000ea40000000800 */
[----:B------:R4:W-:Y:S01]  /*360b0*/  STL.64 [R1+0x570], R4 ;  /* 0x0005700401007387 */ /* 0x0009e20000100a00 */
[----:B---3--:R-:W-:-:S05]  /*360c0*/  LEA.HI.X.SX32 R141, R67, R3, 0x1, P6 ;  /* 0x00000003438d7211 */ /* 0x008fca00030f0eff */
[----:B------:R-:W3:Y:S01]  /*360d0*/  LDC R19, c[0x0][0x278] ;  /* 0x00009e00ff137b82 */ /* 0x000ee20000000800 */
[CC--:B0-----:R-:W-:Y:S02]  /*360e0*/  IADD3 R6, P6, R70.reuse, R2.reuse, RZ ;  /* 0x0000000246067210 */ /* 0x0c1fe40007fde0ff */
[----:B----4-:R-:W-:Y:S02]  /*360f0*/  IADD3 R4, P4, R71, R2, RZ ;  /* 0x0000000247047210 */ /* 0x010fe40007f9e0ff */
[----:B------:R-:W-:-:S03]  /*36100*/  LEA.HI.X.SX32 R7, R70, R3, 0x1, P6 ;  /* 0x0000000346077211 */ /* 0x000fc600030f0eff */
[----:B------:R-:W0:Y:S01]  /*36110*/  LDC R25, c[0x0][0x278] ;  /* 0x00009e00ff197b82 */ /* 0x000e220000000800 */
[-C--:B------:R-:W-:Y:S02]  /*36120*/  LEA.HI.X.SX32 R137, R69, R3.reuse, 0x1, P5 ;  /* 0x0000000345897211 */ /* 0x080fe400028f0eff */
[-C--:B------:R-:W-:Y:S02]  /*36130*/  LEA.HI.X.SX32 R5, R71, R3.reuse, 0x1, P4 ;  /* 0x0000000347057211 */ /* 0x080fe400020f0eff */
[CC--:B------:R-:W-:Y:S01]  /*36140*/  IADD3 R134, P5, R72.reuse, R2.reuse, RZ ;  /* 0x0000000248867210 */ /* 0x0c0fe20007fbe0ff */
[----:B------:R4:W-:Y:S01]  /*36150*/  STL.64 [R1+0x550], R6 ;  /* 0x0005500601007387 */ /* 0x0009e20000100a00 */
[-C--:B------:R-:W-:Y:S01]  /*36160*/  IADD3 R132, P6, R73, R2.reuse, RZ ;  /* 0x0000000249847210 */ /* 0x080fe20007fde0ff */
[----:B------:R-:W-:Y:S01]  /*36170*/  IMAD R38, R33, 0x1ac, RZ ;  /* 0x000001ac21267824 */ /* 0x000fe200078e02ff */
[-C--:B------:R-:W-:Y:S01]  /*36180*/  LEA.HI.X.SX32 R135, R72, R3.reuse, 0x1, P5 ;  /* 0x0000000348877211 */ /* 0x080fe200028f0eff */
[----:B------:R1:W-:Y:S01]  /*36190*/  STL.64 [R1+0x548], R4 ;  /* 0x0005480401007387 */ /* 0x0003e20000100a00 */
[----:B------:R-:W-:Y:S01]  /*361a0*/  LEA.HI.X.SX32 R133, R73, R3, 0x1, P6 ;  /* 0x0000000349857211 */ /* 0x000fe200030f0eff */
[----:B------:R-:W-:Y:S01]  /*361b0*/  IMAD R28, R23, 0x1a7, RZ ;  /* 0x000001a7171c7824 */ /* 0x000fe200078e02ff */
[----:B------:R-:W0:Y:S01]  /*361c0*/  LDC R65, c[0x0][0x278] ;  /* 0x00009e00ff417b82 */ /* 0x000e220000000800 */
[----:B----4-:R-:W-:Y:S01]  /*361d0*/  IADD3 R6, P4, R74, R2, RZ ;  /* 0x000000024a067210 */ /* 0x010fe20007f9e0ff */
[----:B-1----:R-:W-:-:S02]  /*361e0*/  IMAD R34, R29, 0x1aa, RZ ;  /* 0x000001aa1d227824 */ /* 0x002fc400078e02ff */
[----:B------:R-:W-:Y:S01]  /*361f0*/  IMAD R40, R35, 0x1ad, RZ ;  /* 0x000001ad23287824 */ /* 0x000fe200078e02ff */
[-C--:B------:R-:W-:Y:S01]  /*36200*/  IADD3 R4, P5, R75, R2.reuse, RZ ;  /* 0x000000024b047210 */ /* 0x080fe20007fbe0ff */
[----:B--2---:R-:W-:Y:S01]  /*36210*/  IMAD R64, R59, 0x1b9, RZ ;  /* 0x000001b93b407824 */ /* 0x004fe200078e02ff */
[-C--:B------:R-:W-:Y:S01]  /*36220*/  LEA.HI.X.SX32 R7, R74, R3.reuse, 0x1, P4 ;  /* 0x000000034a077211 */ /* 0x080fe200020f0eff */
[----:B---3--:R-:W-:Y:S01]  /*36230*/  IMAD R24, R19, 0x1a5, RZ ;  /* 0x000001a513187824 */ /* 0x008fe200078e02ff */
[-C--:B------:R-:W-:Y:S01]  /*36240*/  LEA.HI.X.SX32 R5, R75, R3.reuse, 0x1, P5 ;  /* 0x000000034b057211 */ /* 0x080fe200028f0eff */
[----:B0-----:R-:W-:Y:S01]  /*36250*/  IMAD R30, R25, 0x1a8, RZ ;  /* 0x000001a8191e7824 */ /* 0x001fe200078e02ff */
[CC--:B------:R-:W-:Y:S01]  /*36260*/  IADD3 R130, P6, R76.reuse, R2.reuse, RZ ;  /* 0x000000024c827210 */ /* 0x0c0fe20007fde0ff */
[----:B------:R0:W-:Y:S01]  /*36270*/  STL.64 [R1+0x530], R6 ;  /* 0x0005300601007387 */ /* 0x0001e20000100a00 */
[C---:B------:R-:W-:Y:S01]  /*36280*/  IADD3 R128, P4, R77.reuse, R2, RZ ;  /* 0x000000024d807210 */ /* 0x040fe20007f9e0ff */
[----:B------:R-:W1:Y:S01]  /*36290*/  LDC R55, c[0x0][0x278] ;  /* 0x00009e00ff377b82 */ /* 0x000e620000000800 */
[-C--:B------:R-:W-:Y:S01]  /*362a0*/  LEA.HI.X.SX32 R131, R76, R3.reuse, 0x1, P6 ;  /* 0x000000034c837211 */ /* 0x080fe200030f0eff */
[----:B------:R2:W-:Y:S01]  /*362b0*/  STL.64 [R1+0x528], R4 ;  /* 0x0005280401007387 */ /* 0x0005e20000100a00 */
[----:B------:R-:W-:Y:S01]  /*362c0*/  LEA.HI.X.SX32 R129, R77, R3, 0x1, P4 ;  /* 0x000000034d817211 */ /* 0x000fe200020f0eff */
[----:B------:R-:W-:-:S04]  /*362d0*/  IMAD R36, R31, 0x1ab, RZ ;  /* 0x000001ab1f247824 */ /* 0x000fc800078e02ff */
[----:B------:R-:W3:Y:S01]  /*362e0*/  LDC R57, c[0x0][0x278] ;  /* 0x00009e00ff397b82 */ /* 0x000ee20000000800 */
[CC--:B0-----:R-:W-:Y:S02]  /*362f0*/  IADD3 R6, P5, R78.reuse, R2.reuse, RZ ;  /* 0x000000024e067210 */ /* 0x0c1fe40007fbe0ff */
[-C--:B--2---:R-:W-:Y:S02]  /*36300*/  IADD3 R4, P6, R79, R2.reuse, RZ ;  /* 0x000000024f047210 */ /* 0x084fe40007fde0ff */
[-C--:B------:R-:W-:Y:S01]  /*36310*/  LEA.HI.X.SX32 R7, R78, R3.reuse, 0x1, P5 ;  /* 0x000000034e077211 */ /* 0x080fe200028f0eff */
[----:B------:R-:W-:Y:S01]  /*36320*/  IMAD R70, R65, 0x1bc, RZ ;  /* 0x000001bc41467824 */ /* 0x000fe200078e02ff */
[----:B------:R-:W-:Y:S01]  /*36330*/  LEA.HI.X.SX32 R5, R79, R3, 0x1, P6 ;  /* 0x000000034f057211 */ /* 0x000fe200030f0eff */
[----:B------:R-:W0:Y:S01]  /*36340*/  LDC R63, c[0x0][0x278] ;  /* 0x00009e00ff3f7b82 */ /* 0x000e220000000800 */
[-C--:B------:R-:W-:Y:S01]  /*36350*/  IADD3 R126, P4, R80, R2.reuse, RZ ;  /* 0x00000002507e7210 */ /* 0x080fe20007f9e0ff */
[----:B------:R2:W-:Y:S01]  /*36360*/  STL.64 [R1+0x510], R6 ;  /* 0x0005100601007387 */ /* 0x0005e20000100a00 */
[----:B------:R-:W-:-:S02]  /*36370*/  IADD3 R124, P5, R81, R2, RZ ;  /* 0x00000002517c7210 */ /* 0x000fc40007fbe0ff */
[-C--:B------:R-:W-:Y:S01]  /*36380*/  LEA.HI.X.SX32 R127, R80, R3.reuse, 0x1, P4 ;  /* 0x00000003507f7211 */ /* 0x080fe200020f0eff */
[----:B------:R4:W-:Y:S01]  /*36390*/  STL.64 [R1+0x508], R4 ;  /* 0x0005080401007387 */ /* 0x0009e20000100a00 */
[-C--:B------:R-:W-:Y:S01]  /*363a0*/  LEA.HI.X.SX32 R125, R81, R3.reuse, 0x1, P5 ;  /* 0x00000003517d7211 */ /* 0x080fe200028f0eff */
[----:B------:R-:W-:Y:S01]  /*363b0*/  IMAD R42, R37, 0x1ae, RZ ;  /* 0x000001ae252a7824 */ /* 0x000fe200078e02ff */
[----:B------:R-:W0:Y:S01]  /*363c0*/  LDC R69, c[0x0][0x278] ;  /* 0x00009e00ff457b82 */ /* 0x000e220000000800 */
[CC--:B--2---:R-:W-:Y:S01]  /*363d0*/  IADD3 R6, P6, R82.reuse, R2.reuse, RZ ;  /* 0x0000000252067210 */ /* 0x0c4fe20007fde0ff */
[----:B------:R-:W-:Y:S02]  /*363e0*/  IMAD R48, R43, 0x1b1, RZ ;  /* 0x000001b12b307824 */ /* 0x000fe400078e02ff */
[----:B------:R-:W-:Y:S01]  /*363f0*/  IMAD R54, R49, 0x1b4, RZ ;  /* 0x000001b431367824 */ /* 0x000fe200078e02ff */
[-C--:B----4-:R-:W-:Y:S01]  /*36400*/  IADD3 R4, P4, R83, R2.reuse, RZ ;  /* 0x0000000253047210 */ /* 0x090fe20007f9e0ff */
[----:B------:R-:W-:Y:S01]  /*36410*/  IMAD R56, R51, 0x1b5, RZ ;  /* 0x000001b533387824 */ /* 0x000fe200078e02ff */
[-C--:B------:R-:W-:Y:S01]  /*36420*/  LEA.HI.X.SX32 R7, R82, R3.reuse, 0x1, P6 ;  /* 0x0000000352077211 */ /* 0x080fe200030f0eff */
[----:B-1----:R-:W-:Y:S01]  /*36430*/  IMAD R60, R55, 0x1b6, RZ ;  /* 0x000001b6373c7824 */ /* 0x002fe200078e02ff */
[-C--:B------:R-:W-:Y:S01]  /*36440*/  LEA.HI.X.SX32 R5, R83, R3.reuse, 0x1, P4 ;  /* 0x0000000353057211 */ /* 0x080fe200020f0eff */
[----:B---3--:R-:W-:Y:S01]  /*36450*/  IMAD R62, R57, 0x1b8, RZ ;  /* 0x000001b8393e7824 */ /* 0x008fe200078e02ff */
[CC--:B------:R-:W-:Y:S01]  /*36460*/  IADD3 R122, P5, R84.reuse, R2.reuse, RZ ;  /* 0x00000002547a7210 */ /* 0x0c0fe20007fbe0ff */
[----:B------:R1:W-:Y:S01]  /*36470*/  STL.64 [R1+0x4f0], R6 ;  /* 0x0004f00601007387 */ /* 0x0003e20000100a00 */
[-C--:B------:R-:W-:Y:S01]  /*36480*/  IADD3 R120, P6, R85, R2.reuse, RZ ;  /* 0x0000000255787210 */ /* 0x080fe20007fde0ff */
[----:B0-----:R-:W-:Y:S01]  /*36490*/  IMAD R68, R63, 0x1bb, RZ ;  /* 0x000001bb3f447824 */ /* 0x001fe200078e02ff */
[-C--:B------:R-:W-:Y:S01]  /*364a0*/  LEA.HI.X.SX32 R123, R84, R3.reuse, 0x1, P5 ;  /* 0x00000003547b7211 */ /* 0x080fe200028f0eff */
[----:B------:R0:W-:Y:S01]  /*364b0*/  STL.64 [R1+0x4e8], R4 ;  /* 0x0004e80401007387 */ /* 0x0001e20000100a00 */
[----:B------:R-:W-:Y:S01]  /*364c0*/  LEA.HI.X.SX32 R121, R85, R3, 0x1, P6 ;  /* 0x0000000355797211 */ /* 0x000fe200030f0eff */
[----:B------:R-:W2:Y:S01]  /*364d0*/  LDC R71, c[0x0][0x278] ;  /* 0x00009e00ff477b82 */ /* 0x000ea20000000800 */
[----:B-1----:R-:W-:Y:S01]  /*364e0*/  IADD3 R6, P4, R86, R2, RZ ;  /* 0x0000000256067210 */ /* 0x002fe20007f9e0ff */
[----:B------:R-:W-:-:S06]  /*364f0*/  IMAD R74, R69, 0x1be, RZ ;  /* 0x000001be454a7824 */ /* 0x000fcc00078e02ff */
[----:B------:R-:W1:Y:S01]  /*36500*/  LDC R75, c[0x0][0x278] ;  /* 0x00009e00ff4b7b82 */ /* 0x000e620000000800 */
[CC--:B0-----:R-:W-:Y:S02]  /*36510*/  IADD3 R4, P5, R87.reuse, R2.reuse, RZ ;  /* 0x0000000257047210 */ /* 0x0c1fe40007fbe0ff */
[-C--:B------:R-:W-:Y:S02]  /*36520*/  LEA.HI.X.SX32 R7, R86, R3.reuse, 0x1, P4 ;  /* 0x0000000356077211 */ /* 0x080fe400020f0eff */
[-C--:B------:R-:W-:Y:S02]  /*36530*/  LEA.HI.X.SX32 R5, R87, R3.reuse, 0x1, P5 ;  /* 0x0000000357057211 */ /* 0x080fe400028f0eff */
[CC--:B------:R-:W-:Y:S01]  /*36540*/  IADD3 R118, P6, R88.reuse, R2.reuse, RZ ;  /* 0x0000000258767210 */ /* 0x0c0fe20007fde0ff */
[----:B------:R-:W-:Y:S01]  /*36550*/  STL.64 [R1+0x4d0], R6 ;  /* 0x0004d00601007387 */ /* 0x000fe20000100a00 */
[-C--:B------:R-:W-:Y:S01]  /*36560*/  IADD3 R116, P4, R89, R2.reuse, RZ ;  /* 0x0000000259747210 */ /* 0x080fe20007f9e0ff */
[----:B------:R-:W0:Y:S01]  /*36570*/  LDC R79, c[0x0][0x278] ;  /* 0x00009e00ff4f7b82 */ /* 0x000e220000000800 */
[----:B------:R-:W-:Y:S01]  /*36580*/  LEA.HI.X.SX32 R119, R88, R3, 0x1, P6 ;  /* 0x0000000358777211 */ /* 0x000fe200030f0eff */
[----:B------:R3:W-:Y:S01]  /*36590*/  STL.64 [R1+0x4c8], R4 ;  /* 0x0004c80401007387 */ /* 0x0007e20000100a00 */
[----:B------:R-:W-:-:S02]  /*365a0*/  IADD3 R8, P5, R90, R2, RZ ;  /* 0x000000025a087210 */ /* 0x000fc40007fbe0ff */
[----:B------:R-:W-:Y:S01]  /*365b0*/  LEA.HI.X.SX32 R117, R89, R3, 0x1, P4 ;  /* 0x0000000359757211 */ /* 0x000fe200020f0eff */
[----:B--2---:R-:W-:Y:S02]  /*365c0*/  IMAD R76, R71, 0x1bf, RZ ;  /* 0x000001bf474c7824 */ /* 0x004fe400078e02ff */
[----:B------:R-:W2:Y:S01]  /*365d0*/  LDC R83, c[0x0][0x278] ;  /* 0x00009e00ff537b82 */ /* 0x000ea20000000800 */
[----:B---3--:R-:W-:Y:S01]  /*365e0*/  IADD3 R4, P6, R91, R2, RZ ;  /* 0x000000025b047210 */ /* 0x008fe20007fde0ff */
[----:B-1----:R-:W-:-:S06]  /*365f0*/  IMAD R80, R75, 0x1c1, RZ ;  /* 0x000001c14b507824 */ /* 0x002fcc00078e02ff */
[----:B------:R-:W1:Y:S01]  /*36600*/  LDC R87, c[0x0][0x278] ;  /* 0x00009e00ff577b82 */ /* 0x000e620000000800 */
[-C--:B------:R-:W-:Y:S02]  /*36610*/  LEA.HI.X.SX32 R5, R91, R3.reuse, 0x1, P6 ;  /* 0x000000035b057211 */ /* 0x080fe400030f0eff */
[-C--:B------:R-:W-:Y:S02]  /*36620*/  IADD3 R6, P4, R92, R2.reuse, RZ ;  /* 0x000000025c067210 */ /* 0x080fe40007f9e0ff */
[-C--:B------:R-:W-:Y:S01]  /*36630*/  LEA.HI.X.SX32 R9, R90, R3.reuse, 0x1, P5 ;  /* 0x000000035a097211 */ /* 0x080fe200028f0eff */
[----:B------:R3:W-:Y:S01]  /*36640*/  STL.64 [R1+0x4a8], R4 ;  /* 0x0004a80401007387 */ /* 0x0007e20000100a00 */
[-C--:B------:R-:W-:Y:S01]  /*36650*/  IADD3 R112, P5, R93, R2.reuse, RZ ;  /* 0x000000025d707210 */ /* 0x080fe20007fbe0ff */
[----:B------:R-:W4:Y:S01]  /*36660*/  LDC R91, c[0x0][0x278] ;  /* 0x00009e00ff5b7b82 */ /* 0x000f220000000800 */
[----:B------:R-:W-:Y:S02]  /*36670*/  LEA.HI.X.SX32 R7, R92, R3, 0x1, P4 ;  /* 0x000000035c077211 */ /* 0x000fe400020f0eff */
[----:B------:R-:W-:-:S02]  /*36680*/  IADD3 R110, P4, R95, R2, RZ ;  /* 0x000000025f6e7210 */ /* 0x000fc40007f9e0ff */
[-C--:B------:R-:W-:Y:S02]  /*36690*/  LEA.HI.X.SX32 R113, R93, R3.reuse, 0x1, P5 ;  /* 0x000000035d717211 */ /* 0x080fe400028f0eff */
[-C--:B---3--:R-:W-:Y:S01]  /*366a0*/  IADD3 R4, P6, R94, R2.reuse, RZ ;  /* 0x000000025e047210 */ /* 0x088fe20007fde0ff */
[----:B------:R-:W-:Y:S01]  /*366b0*/  STL.64 [R1+0x4b0], R8 ;  /* 0x0004b00801007387 */ /* 0x000fe20000100a00 */
[-C--:B------:R-:W-:Y:S01]  /*366c0*/  IADD3 R108, P5, R96, R2.reuse, RZ ;  /* 0x00000002606c7210 */ /* 0x080fe20007fbe0ff */
[----:B------:R-:W3:Y:S01]  /*366d0*/  LDC R92, c[0x0][0x278] ;  /* 0x00009e00ff5c7b82 */ /* 0x000ee20000000800 */
[-C--:B------:R-:W-:Y:S01]  /*366e0*/  LEA.HI.X.SX32 R5, R94, R3.reuse, 0x1, P6 ;  /* 0x000000035e057211 */ /* 0x080fe200030f0eff */
[----:B------:R0:W-:Y:S01]  /*366f0*/  STL.64 [R1+0x4a0], R6 ;  /* 0x0004a00601007387 */ /* 0x0001e20000100a00 */
[-C--:B------:R-:W-:Y:S02]  /*36700*/  LEA.HI.X.SX32 R111, R95, R3.reuse, 0x1, P4 ;  /* 0x000000035f6f7211 */ /* 0x080fe400020f0eff */
[----:B------:R-:W-:Y:S01]  /*36710*/  LEA.HI.X.SX32 R109, R96, R3, 0x1, P5 ;  /* 0x00000003606d7211 */ /* 0x000fe200028f0eff */
[----:B------:R2:W-:Y:S01]  /*36720*/  STL.64 [R1+0x490], R4 ;  /* 0x0004900401007387 */ /* 0x0005e20000100a00 */
[-C--:B------:R-:W-:Y:S01]  /*36730*/  IADD3 R114, P6, R97, R2.reuse, RZ ;  /* 0x0000000261727210 */ /* 0x080fe20007fde0ff */
[----:B------:R-:W3:Y:S01]  /*36740*/  LDC R95, c[0x0][0x278] ;  /* 0x00009e00ff5f7b82 */ /* 0x000ee20000000800 */
[----:B0-----:R-:W-:-:S07]  /*36750*/  IADD3 R6, P4, R98, R2, RZ ;  /* 0x0000000262067210 */ /* 0x001fce0007f9e0ff */
[----:B------:R-:W0:Y:S01]  /*36760*/  LDC R96, c[0x0][0x278] ;  /* 0x00009e00ff607b82 */ /* 0x000e220000000800 */
[CC--:B--2---:R-:W-:Y:S02]  /*36770*/  IADD3 R4, P5, R99.reuse, R2.reuse, RZ ;  /* 0x0000000263047210 */ /* 0x0c4fe40007fbe0ff */
[-C--:B------:R-:W-:Y:S02]  /*36780*/  LEA.HI.X.SX32 R7, R98, R3.reuse, 0x1, P4 ;  /* 0x0000000362077211 */ /* 0x080fe400020f0eff */
[-C--:B------:R-:W-:Y:S02]  /*36790*/  LEA.HI.X.SX32 R5, R99, R3.reuse, 0x1, P5 ;  /* 0x0000000363057211 */ /* 0x080fe400028f0eff */
[CC--:B------:R-:W-:Y:S01]  /*367a0*/  IADD3 R104, P4, R153.reuse, R2.reuse, RZ ;  /* 0x0000000299687210 */ /* 0x0c0fe20007f9e0ff */
[----:B------:R-:W-:Y:S01]  /*367b0*/  STL.64 [R1+0x470], R6 ;  /* 0x0004700601007387 */ /* 0x000fe20000100a00 */
[----:B------:R-:W-:Y:S01]  /*367c0*/  IADD3 R8, P5, R154, R2, RZ ;  /* 0x000000029a087210 */ /* 0x000fe20007fbe0ff */
[----:B------:R-:W2:Y:S01]  /*367d0*/  LDC R99, c[0x0][0x278] ;  /* 0x00009e00ff637b82 */ /* 0x000ea20000000800 */
[-C--:B------:R-:W-:Y:S01]  /*367e0*/  LEA.HI.X.SX32 R105, R153, R3.reuse, 0x1, P4 ;  /* 0x0000000399697211 */ /* 0x080fe200020f0eff */
[----:B------:R1:W-:Y:S01]  /*367f0*/  STL.64 [R1+0x468], R4 ;  /* 0x0004680401007387 */ /* 0x0003e20000100a00 */
[----:B------:R-:W-:-:S02]  /*36800*/  LEA.HI.X.SX32 R115, R97, R3, 0x1, P6 ;  /* 0x0000000361737211 */ /* 0x000fc400030f0eff */
[-C--:B------:R-:W-:Y:S02]  /*36810*/  IADD3 R106, P6, R152, R2.reuse, RZ ;  /* 0x00000002986a7210 */ /* 0x080fe40007fde0ff */
[----:B------:R-:W-:Y:S02]  /*36820*/  LEA.HI.X.SX32 R9, R154, R3, 0x1, P5 ;  /* 0x000000039a097211 */ /* 0x000fe400028f0eff */
[----:B-1----:R-:W-:-:S04]  /*36830*/  IADD3 R4, P4, R156, R2, RZ ;  /* 0x000000029c047210 */ /* 0x002fc80007f9e0ff */
[-C--:B------:R-:W-:Y:S01]  /*36840*/  LEA.HI.X.SX32 R5, R156, R3.reuse, 0x1, P4 ;  /* 0x000000039c057211 */ /* 0x080fe200020f0eff */
[----:B------:R-:W-:Y:S01]  /*36850*/  STL.64 [R1+0x450], R8 ;  /* 0x0004500801007387 */ /* 0x000fe20000100a00 */
[-C--:B------:R-:W-:Y:S01]  /*36860*/  LEA.HI.X.SX32 R107, R152, R3.reuse, 0x1, P6 ;  /* 0x00000003986b7211 */ /* 0x080fe200030f0eff */
[----:B------:R-:W-:Y:S01]  /*36870*/  IMAD R84, R79, 0x1c3, RZ ;  /* 0x000001c34f547824 */ /* 0x000fe200078e02ff */
[-C--:B------:R-:W-:Y:S01]  /*36880*/  IADD3 R6, P6, R155, R2.reuse, RZ ;  /* 0x000000029b067210 */ /* 0x080fe20007fde0ff */
[----:B------:R1:W-:Y:S01]  /*36890*/  STL.64 [R1+0x440], R4 ;  /* 0x0004400401007387 */ /* 0x0003e20000100a00 */
[----:B------:R-:W-:Y:S01]  /*368a0*/  IADD3 R102, P5, R157, R2, RZ ;  /* 0x000000029d667210 */ /* 0x000fe20007fbe0ff */
[----:B------:R-:W0:Y:S01]  /*368b0*/  LDC R152, c[0x0][0x278] ;  /* 0x00009e00ff987b82 */ /* 0x000e220000000800 */
[-C--:B------:R-:W-:Y:S02]  /*368c0*/  LEA.HI.X.SX32 R7, R155, R3.reuse, 0x1, P6 ;  /* 0x000000039b077211 */ /* 0x080fe400030f0eff */
[----:B------:R-:W-:Y:S01]  /*368d0*/  LEA.HI.X.SX32 R103, R157, R3, 0x1, P5 ;  /* 0x000000039d677211 */ /* 0x000fe200028f0eff */
[----:B------:R-:W-:-:S04]  /*368e0*/  IMAD R88, R83, 0x1c5, RZ ;  /* 0x000001c553587824 */ /* 0x000fc800078e02ff */
[----:B------:R-:W0:Y:S01]  /*368f0*/  LDC R156, c[0x0][0x278] ;  /* 0x00009e00ff9c7b82 */ /* 0x000e220000000800 */
[CC--:B-1----:R-:W-:Y:S01]  /*36900*/  IADD3 R4, P4, R159.reuse, R2.reuse, RZ ;  /* 0x000000029f047210 */ /* 0x0c2fe20007f9e0ff */
[----:B------:R1:W-:Y:S03]  /*36910*/  STL.64 [R1+0x448], R6 ;  /* 0x0004480601007387 */ /* 0x0003e60000100a00 */
[-C--:B------:R-:W-:Y:S02]  /*36920*/  LEA.HI.X.SX32 R5, R159, R3.reuse, 0x1, P4 ;  /* 0x000000039f057211 */ /* 0x080fe400020f0eff */
[C---:B------:R-:W-:Y:S01]  /*36930*/  IADD3 R8, P6, R158.reuse, R2, RZ ;  /* 0x000000029e087210 */ /* 0x040fe20007fde0ff */
[----:B------:R-:W0:Y:S02]  /*36940*/  LDC R155, c[0x0][0x278] ;  /* 0x00009e00ff9b7b82 */ /* 0x000e240000000800 */
[----:B------:R4:W-:Y:S01]  /*36950*/  STL.64 [R1+0x428], R4 ;  /* 0x0004280401007387 */ /* 0x0009e20000100a00 */
[----:B------:R-:W-:-:S02]  /*36960*/  LEA.HI.X.SX32 R9, R158, R3, 0x1, P6 ;  /* 0x000000039e097211 */ /* 0x000fc400030f0eff */
[CC--:B-1----:R-:W-:Y:S02]  /*36970*/  IADD3 R6, P5, R160.reuse, R2.reuse, RZ ;  /* 0x00000002a0067210 */ /* 0x0c2fe40007fbe0ff */
[CC--:B------:R-:W-:Y:S01]  /*36980*/  IADD3 R100, P6, R161.reuse, R2.reuse, RZ ;  /* 0x00000002a1647210 */ /* 0x0c0fe20007fde0ff */
[----:B------:R-:W1:Y:S01]  /*36990*/  LDC R159, c[0x0][0x278] ;  /* 0x00009e00ff9f7b82 */ /* 0x000e620000000800 */
[-C--:B------:R-:W-:Y:S02]  /*369a0*/  LEA.HI.X.SX32 R7, R160, R3.reuse, 0x1, P5 ;  /* 0x00000003a0077211 */ /* 0x080fe400028f0eff */
[----:B----4-:R-:W-:Y:S01]  /*369b0*/  IADD3 R4, P4, R162, R2, RZ ;  /* 0x00000002a2047210 */ /* 0x010fe20007f9e0ff */
[----:B------:R4:W-:Y:S01]  /*369c0*/  STL.64 [R1+0x430], R8 ;  /* 0x0004300801007387 */ /* 0x0009e20000100a00 */
[----:B------:R-:W-:-:S03]  /*369d0*/  LEA.HI.X.SX32 R101, R161, R3, 0x1, P6 ;  /* 0x00000003a1657211 */ /* 0x000fc600030f0eff */
[----:B------:R-:W1:Y:S01]  /*369e0*/  LDC R160, c[0x0][0x278] ;  /* 0x00009e00ffa07b82 */ /* 0x000e620000000800 */
[----:B------:R-:W-:Y:S01]  /*369f0*/  LEA.HI.X.SX32 R5, R162, R3, 0x1, P4 ;  /* 0x00000003a2057211 */ /* 0x000fe200020f0eff */
[----:B------:R3:W-:Y:S04]  /*36a00*/  STL.64 [R1+0x420], R6 ;  /* 0x0004200601007387 */ /* 0x0007e80000100a00 */
[----:B------:R2:W-:Y:S01]  /*36a10*/  STL.64 [R1+0x410], R4 ;  /* 0x0004100401007387 */ /* 0x0005e20000100a00 */
[-C--:B----4-:R-:W-:Y:S02]  /*36a20*/  IADD3 R8, P6, R164, R2.reuse, RZ ;  /* 0x00000002a4087210 */ /* 0x090fe40007fde0ff */
[-C--:B---3--:R-:W-:Y:S02]  /*36a30*/  IADD3 R6, P5, R163, R2.reuse, RZ ;  /* 0x00000002a3067210 */ /* 0x088fe40007fbe0ff */
[----:B--2---:R-:W-:-:S02]  /*36a40*/  IADD3 R4, P4, R165, R2, RZ ;  /* 0x00000002a5047210 */ /* 0x004fc40007f9e0ff */
[-C--:B------:R-:W-:Y:S02]  /*36a50*/  LEA.HI.X.SX32 R7, R163, R3.reuse, 0x1, P5 ;  /* 0x00000003a3077211 */ /* 0x080fe400028f0eff */
[-C--:B------:R-:W-:Y:S01]  /*36a60*/  LEA.HI.X.SX32 R9, R164, R3.reuse, 0x1, P6 ;  /* 0x00000003a4097211 */ /* 0x080fe200030f0eff */
[----:B------:R-:W2:Y:S01]  /*36a70*/  LDC R163, c[0x0][0x278] ;  /* 0x00009e00ffa37b82 */ /* 0x000ea20000000800 */
[----:B------:R-:W-:Y:S01]  /*36a80*/  LEA.HI.X.SX32 R5, R165, R3, 0x1, P4 ;  /* 0x00000003a5057211 */ /* 0x000fe200020f0eff */
[----:B------:R3:W-:Y:S04]  /*36a90*/  STL.64 [R1+0x408], R6 ;  /* 0x0004080601007387 */ /* 0x0007e80000100a00 */
[----:B------:R4:W-:Y:S02]  /*36aa0*/  STL.64 [R1+0x400], R8 ;  /* 0x0004000801007387 */ /* 0x0009e40000100a00 */
[----:B------:R-:W2:Y:S02]  /*36ab0*/  LDC R164, c[0x0][0x278] ;  /* 0x00009e00ffa47b82 */ /* 0x000ea40000000800 */
[----:B------:R0:W-:Y:S01]  /*36ac0*/  STL.64 [R1+0x3f8], R4 ;  /* 0x0003f80401007387 */ /* 0x0001e20000100a00 */
[----:B---3--:R-:W-:-:S02]  /*36ad0*/  IADD3 R6, P5, R166, R2, RZ ;  /* 0x00000002a6067210 */ /* 0x008fc40007fbe0ff */
[CC--:B----4-:R-:W-:Y:S02]  /*36ae0*/  IADD3 R8, P6, R167.reuse, R2.reuse, RZ ;  /* 0x00000002a7087210 */ /* 0x0d0fe40007fde0ff */
[-C--:B------:R-:W-:Y:S02]  /*36af0*/  LEA.HI.X.SX32 R7, R166, R3.reuse, 0x1, P5 ;  /* 0x00000003a6077211 */ /* 0x080fe400028f0eff */
[CC--:B0-----:R-:W-:Y:S02]  /*36b00*/  IADD3 R4, P4, R168.reuse, R2.reuse, RZ ;  /* 0x00000002a8047210 */ /* 0x0c1fe40007f9e0ff */
[-C--:B------:R-:W-:Y:S02]  /*36b10*/  LEA.HI.X.SX32 R9, R167, R3.reuse, 0x1, P6 ;  /* 0x00000003a7097211 */ /* 0x080fe400030f0eff */
[----:B------:R-:W-:Y:S01]  /*36b20*/  LEA.HI.X.SX32 R5, R168, R3, 0x1, P4 ;  /* 0x00000003a8057211 */ /* 0x000fe200020f0eff */
[----:B------:R0:W-:Y:S01]  /*36b30*/  STL.64 [R1+0x3f0], R6 ;  /* 0x0003f00601007387 */ /* 0x0001e20000100a00 */
[----:B------:R-:W3:Y:S03]  /*36b40*/  LDC R167, c[0x0][0x278] ;  /* 0x00009e00ffa77b82 */ /* 0x000ee60000000800 */
[----:B------:R4:W-:Y:S04]  /*36b50*/  STL.64 [R1+0x3e8], R8 ;  /* 0x0003e80801007387 */ /* 0x0009e80000100a00 */
[----:B------:R1:W-:Y:S01]  /*36b60*/  STL.64 [R1+0x3e0], R4 ;  /* 0x0003e00401007387 */ /* 0x0003e20000100a00 */
[----:B------:R-:W-:Y:S01]  /*36b70*/  IMAD R93, R87, 0x1c7, RZ ;  /* 0x000001c7575d7824 */ /* 0x000fe200078e02ff */
[----:B------:R-:W3:Y:S01]  /*36b80*/  LDC R168, c[0x0][0x278] ;  /* 0x00009e00ffa87b82 */ /* 0x000ee20000000800 */
[----:B0-----:R-:W-:-:S02]  /*36b90*/  IADD3 R6, P5, R169, R2, RZ ;  /* 0x00000002a9067210 */ /* 0x001fc40007fbe0ff */
[CC--:B----4-:R-:W-:Y:S02]  /*36ba0*/  IADD3 R8, P6, R170.reuse, R2.reuse, RZ ;  /* 0x00000002aa087210 */ /* 0x0d0fe40007fde0ff */
[-C--:B------:R-:W-:Y:S02]  /*36bb0*/  LEA.HI.X.SX32 R7, R169, R3.reuse, 0x1, P5 ;  /* 0x00000003a9077211 */ /* 0x080fe400028f0eff */
[CC--:B-1----:R-:W-:Y:S02]  /*36bc0*/  IADD3 R4, P4, R171.reuse, R2.reuse, RZ ;  /* 0x00000002ab047210 */ /* 0x0c2fe40007f9e0ff */
[-C--:B------:R-:W-:Y:S02]  /*36bd0*/  LEA.HI.X.SX32 R9, R170, R3.reuse, 0x1, P6 ;  /* 0x00000003aa097211 */ /* 0x080fe400030f0eff */
[----:B------:R-:W-:Y:S01]  /*36be0*/  LEA.HI.X.SX32 R5, R171, R3, 0x1, P4 ;  /* 0x00000003ab057211 */ /* 0x000fe200020f0eff */
[----:B------:R0:W-:Y:S01]  /*36bf0*/  STL.64 [R1+0x3d8], R6 ;  /* 0x0003d80601007387 */ /* 0x0001e20000100a00 */
[----:B------:R-:W1:Y:S03]  /*36c00*/  LDC R171, c[0x0][0x278] ;  /* 0x00009e00ffab7b82 */ /* 0x000e660000000800 */
[----:B------:R4:W-:Y:S04]  /*36c10*/  STL.64 [R1+0x3d0], R8 ;  /* 0x0003d00801007387 */ /* 0x0009e80000100a00 */
[----:B------:R2:W-:Y:S01]  /*36c20*/  STL.64 [R1+0x3c8], R4 ;  /* 0x0003c80401007387 */ /* 0x0005e20000100a00 */
[----:B0-----:R-:W-:-:S02]  /*36c30*/  IADD3 R6, P5, R172, R2, RZ ;  /* 0x00000002ac067210 */ /* 0x001fc40007fbe0ff */
[-C--:B----4-:R-:W-:Y:S02]  /*36c40*/  IADD3 R8, P6, R173, R2.reuse, RZ ;  /* 0x00000002ad087210 */ /* 0x090fe40007fde0ff */
[-C--:B------:R-:W-:Y:S02]  /*36c50*/  LEA.HI.X.SX32 R7, R172, R3.reuse, 0x1, P5 ;  /* 0x00000003ac077211 */ /* 0x080fe400028f0eff */
[CC--:B--2---:R-:W-:Y:S01]  /*36c60*/  IADD3 R4, P4, R174.reuse, R2.reuse, RZ ;  /* 0x00000002ae047210 */ /* 0x0c4fe20007f9e0ff */
[----:B------:R-:W-:Y:S01]  /*36c70*/  IMAD R97, R91, 0x1c9, RZ ;  /* 0x000001c95b617824 */ /* 0x000fe200078e02ff */
[-C--:B------:R-:W-:Y:S01]  /*36c80*/  LEA.HI.X.SX32 R9, R173, R3.reuse, 0x1, P6 ;  /* 0x00000003ad097211 */ /* 0x080fe200030f0eff */
[----:B------:R-:W-:Y:S01]  /*36c90*/  IMAD R98, R95, 0x1ca, RZ ;  /* 0x000001ca5f627824 */ /* 0x000fe200078e02ff */
[----:B------:R-:W-:Y:S01]  /*36ca0*/  LEA.HI.X.SX32 R5, R174, R3, 0x1, P4 ;  /* 0x00000003ae057211 */ /* 0x000fe200020f0eff */
[----:B------:R0:W-:Y:S01]  /*36cb0*/  STL.64 [R1+0x3c0], R6 ;  /* 0x0003c00601007387 */ /* 0x0001e20000100a00 */
[----:B------:R-:W-:Y:S01]  /*36cc0*/  IMAD R153, R92, 0x1cb, RZ ;  /* 0x000001cb5c997824 */ /* 0x000fe200078e02ff */
[----:B------:R-:W2:Y:S02]  /*36cd0*/  LDC R172, c[0x0][0x278] ;  /* 0x00009e00ffac7b82 */ /* 0x000ea40000000800 */
[----:B------:R4:W-:Y:S04]  /*36ce0*/  STL.64 [R1+0x3b8], R8 ;  /* 0x0003b80801007387 */ /* 0x0009e80000100a00 */
[----:B------:R3:W-:Y:S01]  /*36cf0*/  STL.64 [R1+0x3b0], R4 ;  /* 0x0003b00401007387 */ /* 0x0007e20000100a00 */
[----:B0-----:R-:W-:-:S02]  /*36d00*/  IADD3 R6, P5, R175, R2, RZ ;  /* 0x00000002af067210 */ /* 0x001fc40007fbe0ff */
[CC--:B----4-:R-:W-:Y:S02]  /*36d10*/  IADD3 R8, P6, R176.reuse, R2.reuse, RZ ;  /* 0x00000002b0087210 */ /* 0x0d0fe40007fde0ff */
[-C--:B------:R-:W-:Y:S02]  /*36d20*/  LEA.HI.X.SX32 R7, R175, R3.reuse, 0x1, P5 ;  /* 0x00000003af077211 */ /* 0x080fe400028f0eff */
[CC--:B---3--:R-:W-:Y:S01]  /*36d30*/  IADD3 R4, P4, R177.reuse, R2.reuse, RZ ;  /* 0x00000002b1047210 */ /* 0x0c8fe20007f9e0ff */
[----:B------:R-:W0:Y:S01]  /*36d40*/  LDC R175, c[0x0][0x278] ;  /* 0x00009e00ffaf7b82 */ /* 0x000e220000000800 */
[-C--:B------:R-:W-:Y:S02]  /*36d50*/  LEA.HI.X.SX32 R9, R176, R3.reuse, 0x1, P6 ;  /* 0x00000003b0097211 */ /* 0x080fe400030f0eff */
[----:B------:R-:W-:Y:S01]  /*36d60*/  LEA.HI.X.SX32 R5, R177, R3, 0x1, P4 ;  /* 0x00000003b1057211 */ /* 0x000fe200020f0eff */
[----:B------:R3:W-:Y:S04]  /*36d70*/  STL.64 [R1+0x3a8], R6 ;  /* 0x0003a80601007387 */ /* 0x0007e80000100a00 */
[----:B------:R4:W-:Y:S01]  /*36d80*/  STL.64 [R1+0x3a0], R8 ;  /* 0x0003a00801007387 */ /* 0x0009e20000100a00 */
[----:B------:R-:W-:Y:S01]  /*36d90*/  IMAD R154, R99, 0x1cc, RZ ;  /* 0x000001cc639a7824 */ /* 0x000fe200078e02ff */
[----:B------:R-:W2:Y:S02]  /*36da0*/  LDC R176, c[0x0][0x278] ;  /* 0x00009e00ffb07b82 */ /* 0x000ea40000000800 */
[----:B------:R1:W-:Y:S01]  /*36db0*/  STL.64 [R1+0x398], R4 ;  /* 0x0003980401007387 */ /* 0x0003e20000100a00 */
[----:B---3--:R-:W-:-:S02]  /*36dc0*/  IADD3 R6, P5, R178, R2, RZ ;  /* 0x00000002b2067210 */ /* 0x008fc40007fbe0ff */
[CC--:B----4-:R-:W-:Y:S02]  /*36dd0*/  IADD3 R8, P6, R179.reuse, R2.reuse, RZ ;  /* 0x00000002b3087210 */ /* 0x0d0fe40007fde0ff */
[-C--:B------:R-:W-:Y:S02]  /*36de0*/  LEA.HI.X.SX32 R7, R178, R3.reuse, 0x1, P5 ;  /* 0x00000003b2077211 */ /* 0x080fe400028f0eff */
[CC--:B-1----:R-:W-:Y:S02]  /*36df0*/  IADD3 R4, P4, R180.reuse, R2.reuse, RZ ;  /* 0x00000002b4047210 */ /* 0x0c2fe40007f9e0ff */
        /* <DEDUP_REMOVED lines=8> */
[----:B-1----:R-:W-:-:S02]  /*36e80*/  IADD3 R6, P5, R181, R2, RZ ;  /* 0x00000002b5067210 */ /* 0x002fc40007fbe0ff */
[CC--:B----4-:R-:W-:Y:S02]  /*36e90*/  IADD3 R8, P6, R182.reuse, R2.reuse, RZ ;  /* 0x00000002b6087210 */ /* 0x0d0fe40007fde0ff */
[-C--:B------:R-:W-:Y:S02]  /*36ea0*/  LEA.HI.X.SX32 R7, R181, R3.reuse, 0x1, P5 ;  /* 0x00000003b5077211 */ /* 0x080fe400028f0eff */
[CC--:B0-----:R-:W-:Y:S02]  /*36eb0*/  IADD3 R4, P4, R183.reuse, R2.reuse, RZ ;  /* 0x00000002b7047210 */ /* 0x0c1fe40007f9e0ff */
[-C--:B------:R-:W-:Y:S02]  /*36ec0*/  LEA.HI.X.SX32 R9, R182, R3.reuse, 0x1, P6 ;  /* 0x00000003b6097211 */ /* 0x080fe400030f0eff */
[----:B------:R-:W-:Y:S01]  /*36ed0*/  LEA.HI.X.SX32 R5, R183, R3, 0x1, P4 ;  /* 0x00000003b7057211 */ /* 0x000fe200020f0eff */
[----:B------:R0:W-:Y:S01]  /*36ee0*/  STL.64 [R1+0x378], R6 ;  /* 0x0003780601007387 */ /* 0x0001e20000100a00 */
[----:B------:R-:W-:Y:S01]  /*36ef0*/  IMAD R158, R155, 0x1ce, RZ ;  /* 0x000001ce9b9e7824 */ /* 0x000fe200078e02ff */
[----:B------:R-:W1:Y:S02]  /*36f00*/  LDC R183, c[0x0][0x278] ;  /* 0x00009e00ffb77b82 */ /* 0x000e640000000800 */
[----:B------:R4:W-:Y:S04]  /*36f10*/  STL.64 [R1+0x370], R8 ;  /* 0x0003700801007387 */ /* 0x0009e80000100a00 */
[----:B------:R2:W-:Y:S01]  /*36f20*/  STL.64 [R1+0x368], R4 ;  /* 0x0003680401007387 */ /* 0x0005e20000100a00 */
[----:B0-----:R-:W-:-:S02]  /*36f30*/  IADD3 R6, P5, R184, R2, RZ ;  /* 0x00000002b8067210 */ /* 0x001fc40007fbe0ff */
[CC--:B----4-:R-:W-:Y:S02]  /*36f40*/  IADD3 R8, P6, R185.reuse, R2.reuse, RZ ;  /* 0x00000002b9087210 */ /* 0x0d0fe40007fde0ff */
[-C--:B------:R-:W-:Y:S02]  /*36f50*/  LEA.HI.X.SX32 R7, R184, R3.reuse, 0x1, P5 ;  /* 0x00000003b8077211 */ /* 0x080fe400028f0eff */
[-C--:B--2---:R-:W-:Y:S01]  /*36f60*/  IADD3 R4, P4, R186, R2.reuse, RZ ;  /* 0x00000002ba047210 */ /* 0x084fe20007f9e0ff */
        /* <DEDUP_REMOVED lines=31> */
[----:B-1----:R-:W-:-:S02]  /*37160*/  IADD3 R6, P5, R193, R2, RZ ;  /* 0x00000002c1067210 */ /* 0x002fc40007fbe0ff */
[-C--:B----4-:R-:W-:Y:S02]  /*37170*/  IADD3 R8, P6, R194, R2.reuse, RZ ;  /* 0x00000002c2087210 */ /* 0x090fe40007fde0ff */
[-C--:B------:R-:W-:Y:S02]  /*37180*/  LEA.HI.X.SX32 R7, R193, R3.reuse, 0x1, P5 ;  /* 0x00000003c1077211 */ /* 0x080fe400028f0eff */
[-C--:B0-----:R-:W-:Y:S01]  /*37190*/  IADD3 R4, P4, R195, R2.reuse, RZ ;  /* 0x00000002c3047210 */ /* 0x081fe20007f9e0ff */
[----:B------:R-:W-:Y:S01]  /*371a0*/  IMAD R169, R160, 0x1d3, RZ ;  /* 0x000001d3a0a97824 */ /* 0x000fe200078e02ff */
[-C--:B------:R-:W-:Y:S01]  /*371b0*/  LEA.HI.X.SX32 R9, R194, R3.reuse, 0x1, P6 ;  /* 0x00000003c2097211 */ /* 0x080fe200030f0eff */
[----:B------:R-:W-:Y:S01]  /*371c0*/  IMAD R170, R167, 0x1d4, RZ ;  /* 0x000001d4a7aa7824 */ /* 0x000fe200078e02ff */
[----:B------:R-:W-:Y:S01]  /*371d0*/  LEA.HI.X.SX32 R5, R195, R3, 0x1, P4 ;  /* 0x00000003c3057211 */ /* 0x000fe200020f0eff */
[----:B------:R0:W-:Y:S01]  /*371e0*/  STL.64 [R1+0x318], R6 ;  /* 0x0003180601007387 */ /* 0x0001e20000100a00 */
[----:B------:R-:W1:Y:S03]  /*371f0*/  LDC R193, c[0x0][0x278] ;  /* 0x00009e00ffc17b82 */ /* 0x000e660000000800 */
[----:B------:R4:W-:Y:S04]  /*37200*/  STL.64 [R1+0x310], R8 ;  /* 0x0003100801007387 */ /* 0x0009e80000100a00 */
[----:B------:R2:W-:Y:S01]  /*37210*/  STL.64 [R1+0x308], R4 ;  /* 0x0003080401007387 */ /* 0x0005e20000100a00 */
[----:B------:R-:W-:Y:S01]  /*37220*/  IMAD R173, R164, 0x1d5, RZ ;  /* 0x000001d5a4ad7824 */ /* 0x000fe200078e02ff */
[----:B------:R-:W1:Y:S01]  /*37230*/  LDC R194, c[0x0][0x278] ;  /* 0x00009e00ffc27b82 */ /* 0x000e620000000800 */
[----:B0-----:R-:W-:-:S02]  /*37240*/  IADD3 R6, P5, R196, R2, RZ ;  /* 0x00000002c4067210 */ /* 0x001fc40007fbe0ff */
[CC--:B----4-:R-:W-:Y:S02]  /*37250*/  IADD3 R8, P6, R197.reuse, R2.reuse, RZ ;  /* 0x00000002c5087210 */ /* 0x0d0fe40007fde0ff */
[-C--:B------:R-:W-:Y:S02]  /*37260*/  LEA.HI.X.SX32 R7, R196, R3.reuse, 0x1, P5 ;  /* 0x00000003c4077211 */ /* 0x080fe400028f0eff */
[CC--:B--2---:R-:W-:Y:S02]  /*37270*/  IADD3 R4, P4, R198.reuse, R2.reuse, RZ ;  /* 0x00000002c6047210 */ /* 0x0c4fe40007f9e0ff */
[-C--:B------:R-:W-:Y:S02]  /*37280*/  LEA.HI.X.SX32 R9, R197, R3.reuse, 0x1, P6 ;  /* 0x00000003c5097211 */ /* 0x080fe400030f0eff */
[----:B------:R-:W-:Y:S01]  /*37290*/  LEA.HI.X.SX32 R5, R198, R3, 0x1, P4 ;  /* 0x00000003c6057211 */ /* 0x000fe200020f0eff */
[----:B------:R0:W-:Y:S01]  /*372a0*/  STL.64 [R1+0x300], R6 ;  /* 0x0003000601007387 */ /* 0x0001e20000100a00 */
[----:B------:R-:W2:Y:S03]  /*372b0*/  LDC R197, c[0x0][0x278] ;  /* 0x00009e00ffc57b82 */ /* 0x000ea60000000800 */
[----:B------:R4:W-:Y:S04]  /*372c0*/  STL.64 [R1+0x2f8], R8 ;  /* 0x0002f80801007387 */ /* 0x0009e80000100a00 */
[----:B------:R3:W-:Y:S01]  /*372d0*/  STL.64 [R1+0x2f0], R4 ;  /* 0x0002f00401007387 */ /* 0x0007e20000100a00 */
[----:B0-----:R-:W-:-:S02]  /*372e0*/  IADD3 R6, P5, R199, R2, RZ ;  /* 0x00000002c7067210 */ /* 0x001fc40007fbe0ff */
[CC--:B----4-:R-:W-:Y:S02]  /*372f0*/  IADD3 R8, P6, R200.reuse, R2.reuse, RZ ;  /* 0x00000002c8087210 */ /* 0x0d0fe40007fde0ff */
[-C--:B------:R-:W-:Y:S02]  /*37300*/  LEA.HI.X.SX32 R7, R199, R3.reuse, 0x1, P5 ;  /* 0x00000003c7077211 */ /* 0x080fe400028f0eff */
[-C--:B---3--:R-:W-:Y:S01]  /*37310*/  IADD3 R4, P4, R201, R2.reuse, RZ ;  /* 0x00000002c9047210 */ /* 0x088fe20007f9e0ff */
[----:B------:R-:W-:Y:S01]  /*37320*/  IMAD R174, R171, 0x1d6, RZ ;  /* 0x000001d6abae7824 */ /* 0x000fe200078e02ff */
[-C--:B------:R-:W-:Y:S01]  /*37330*/  LEA.HI.X.SX32 R9, R200, R3.reuse, 0x1, P6 ;  /* 0x00000003c8097211 */ /* 0x080fe200030f0eff */
[----:B------:R-:W-:Y:S01]  /*37340*/  IMAD R177, R168, 0x1d7, RZ ;  /* 0x000001d7a8b17824 */ /* 0x000fe200078e02ff */
        /* <DEDUP_REMOVED lines=20> */
[-C--:B--2---:R-:W-:Y:S01]  /*37490*/  IADD3 R4, P4, R207, R2.reuse, RZ ;  /* 0x00000002cf047210 */ /* 0x084fe20007f9e0ff */
[----:B------:R-:W-:Y:S01]  /*374a0*/  IMAD R181, R172, 0x1d9, RZ ;  /* 0x000001d9acb57824 */ /* 0x000fe200078e02ff */
[-C--:B------:R-:W-:Y:S01]  /*374b0*/  LEA.HI.X.SX32 R9, R206, R3.reuse, 0x1, P6 ;  /* 0x00000003ce097211 */ /* 0x080fe200030f0eff */
[----:B------:R-:W-:Y:S01]  /*374c0*/  IMAD R182, R179, 0x1da, RZ ;  /* 0x000001dab3b67824 */ /* 0x000fe200078e02ff */
[----:B------:R-:W-:Y:S01]  /*374d0*/  LEA.HI.X.SX32 R5, R207, R3, 0x1, P4 ;  /* 0x00000003cf057211 */ /* 0x000fe200020f0eff */
[----:B------:R0:W-:Y:S01]  /*374e0*/  STL.64 [R1+0x2b8], R6 ;  /* 0x0002b80601007387 */ /* 0x0001e20000100a00 */
[----:B------:R-:W2:Y:S03]  /*374f0*/  LDC R205, c[0x0][0x278] ;  /* 0x00009e00ffcd7b82 */ /* 0x000ea60000000800 */
[----:B------:R4:W-:Y:S04]  /*37500*/  STL.64 [R1+0x2b0], R8 ;  /* 0x0002b00801007387 */ /* 0x0009e80000100a00 */
[----:B------:R3:W-:Y:S01]  /*37510*/  STL.64 [R1+0x2a8], R4 ;  /* 0x0002a80401007387 */ /* 0x0007e20000100a00 */
[----:B------:R-:W-:Y:S01]  /*37520*/  IMAD R185, R176, 0x1db, RZ ;  /* 0x000001dbb0b97824 */ /* 0x000fe200078e02ff */
[----:B------:R-:W2:Y:S01]  /*37530*/  LDC R206, c[0x0][0x278] ;  /* 0x00009e00ffce7b82 */ /* 0x000ea20000000800 */
[----:B0-----:R-:W-:-:S02]  /*37540*/  IADD3 R6, P5, R208, R2, RZ ;  /* 0x00000002d0067210 */ /* 0x001fc40007fbe0ff */
[CC--:B----4-:R-:W-:Y:S02]  /*37550*/  IADD3 R8, P6, R209.reuse, R2.reuse, RZ ;  /* 0x00000002d1087210 */ /* 0x0d0fe40007fde0ff */
[-C--:B------:R-:W-:Y:S02]  /*37560*/  LEA.HI.X.SX32 R7, R208, R3.reuse, 0x1, P5 ;  /* 0x00000003d0077211 */ /* 0x080fe400028f0eff */
[CC--:B---3--:R-:W-:Y:S02]  /*37570*/  IADD3 R4, P4, R210.reuse, R2.reuse, RZ ;  /* 0x00000002d2047210 */ /* 0x0c8fe40007f9e0ff */
[-C--:B------:R-:W-:Y:S02]  /*37580*/  LEA.HI.X.SX32 R9, R209, R3.reuse, 0x1, P6 ;  /* 0x00000003d1097211 */ /* 0x080fe400030f0eff */
[----:B------:R-:W-:Y:S01]  /*37590*/  LEA.HI.X.SX32 R5, R210, R3, 0x1, P4 ;  /* 0x00000003d2057211 */ /* 0x000fe200020f0eff */
[----:B------:R0:W-:Y:S01]  /*375a0*/  STL.64 [R1+0x2a0], R6 ;  /* 0x0002a00601007387 */ /* 0x0001e20000100a00 */
[----:B------:R-:W3:Y:S03]  /*375b0*/  LDC R209, c[0x0][0x278] ;  /* 0x00009e00ffd17b82 */ /* 0x000ee60000000800 */
[----:B------:R4:W-:Y:S04]  /*375c0*/  STL.64 [R1+0x298], R8 ;  /* 0x0002980801007387 */ /* 0x0009e80000100a00 */
[----:B------:R1:W-:Y:S01]  /*375d0*/  STL.64 [R1+0x290], R4 ;  /* 0x0002900401007387 */ /* 0x0003e20000100a00 */
[----:B0-----:R-:W-:-:S02]  /*375e0*/  IADD3 R6, P5, R211, R2, RZ ;  /* 0x00000002d3067210 */ /* 0x001fc40007fbe0ff */
[CC--:B----4-:R-:W-:Y:S02]  /*375f0*/  IADD3 R8, P6, R212.reuse, R2.reuse, RZ ;  /* 0x00000002d4087210 */ /* 0x0d0fe40007fde0ff */
[-C--:B------:R-:W-:Y:S02]  /*37600*/  LEA.HI.X.SX32 R7, R211, R3.reuse, 0x1, P5 ;  /* 0x00000003d3077211 */ /* 0x080fe400028f0eff */
[-C--:B-1----:R-:W-:Y:S01]  /*37610*/  IADD3 R4, P4, R213, R2.reuse, RZ ;  /* 0x00000002d5047210 */ /* 0x082fe20007f9e0ff */
        /* <DEDUP_REMOVED lines=29> */
[----:B------:R-:W-:Y:S01]  /*377f0*/  IMAD R195, R191, 0x1e0, RZ ;  /* 0x000001e0bfc37824 */ /* 0x000fe200078e02ff */
[----:B------:R-:W3:Y:S02]  /*37800*/  LDC R219, c[0x0][0x278] ;  /* 0x00009e00ffdb7b82 */ /* 0x000ee40000000800 */
[----:B------:R4:W-:Y:S04]  /*37810*/  STL.64 [R1+0x250], R8 ;  /* 0x0002500801007387 */ /* 0x0009e80000100a00 */
[----:B------:R1:W-:Y:S01]  /*37820*/  STL.64 [R1+0x248], R4 ;  /* 0x0002480401007387 */ /* 0x0003e20000100a00 */
[----:B0-----:R-:W-:-:S02]  /*37830*/  IADD3 R6, P5, R220, R2, RZ ;  /* 0x00000002dc067210 */ /* 0x001fc40007fbe0ff */
[CC--:B----4-:R-:W-:Y:S02]  /*37840*/  IADD3 R8, P6, R221.reuse, R2.reuse, RZ ;  /* 0x00000002dd087210 */ /* 0x0d0fe40007fde0ff */
[-C--:B------:R-:W-:Y:S02]  /*37850*/  LEA.HI.X.SX32 R7, R220, R3.reuse, 0x1, P5 ;  /* 0x00000003dc077211 */ /* 0x080fe400028f0eff */
[CC--:B-1----:R-:W-:Y:S02]  /*37860*/  IADD3 R4, P4, R222.reuse, R2.reuse, RZ ;  /* 0x00000002de047210 */ /* 0x0c2fe40007f9e0ff */
[-C--:B------:R-:W-:Y:S02]  /*37870*/  LEA.HI.X.SX32 R9, R221, R3.reuse, 0x1, P6 ;  /* 0x00000003dd097211 */ /* 0x080fe400030f0eff */
[----:B------:R-:W-:Y:S01]  /*37880*/  LEA.HI.X.SX32 R5, R222, R3, 0x1, P4 ;  /* 0x00000003de057211 */ /* 0x000fe200020f0eff */
[----:B------:R0:W-:Y:S01]  /*37890*/  STL.64 [R1+0x240], R6 ;  /* 0x0002400601007387 */ /* 0x0001e20000100a00 */
[----:B------:R-:W-:Y:S01]  /*378a0*/  IMAD R196, R188, 0x1e1, RZ ;  /* 0x000001e1bcc47824 */ /* 0x000fe200078e02ff */
[----:B------:R-:W1:Y:S02]  /*378b0*/  LDC R221, c[0x0][0x278] ;  /* 0x00009e00ffdd7b82 */ /* 0x000e640000000800 */
        /* <DEDUP_REMOVED lines=95> */
[----:B------:R-:W-:Y:S01]  /*37eb0*/  STL.64 [R1+0x180], R6 ;  /* 0x0001800601007387 */ /* 0x000fe20000100a00 */
[----:B------:R-:W-:Y:S01]  /*37ec0*/  IMAD R224, R216, 0x1ef, RZ ;  /* 0x000001efd8e07824 */ /* 0x000fe200078e02ff */
[----:B------:R-:W0:Y:S02]  /*37ed0*/  LDC R244, c[0x0][0x278] ;  /* 0x00009e00fff47b82 */ /* 0x000e240000000800 */
[----:B------:R-:W-:Y:S04]  /*37ee0*/  STL.64 [R1+0x178], R8 ;  /* 0x0001780801007387 */ /* 0x000fe80000100a00 */
[----:B------:R3:W-:Y:S02]  /*37ef0*/  STL.64 [R1+0x170], R4 ;  /* 0x0001700401007387 */ /* 0x0007e40000100a00 */
[----:B---3--:R-:W3:Y:S01]  /*37f00*/  LDC R4, c[0x0][0x278] ;  /* 0x00009e00ff047b82 */ /* 0x008ee20000000800 */
[----:B------:R-:W-:-:S04]  /*37f10*/  IADD3 R6, P5, R247, R2, RZ ;  /* 0x00000002f7067210 */ /* 0x000fc80007fbe0ff */
[-C--:B------:R-:W-:Y:S02]  /*37f20*/  LEA.HI.X.SX32 R7, R247, R3.reuse, 0x1, P5 ;  /* 0x00000003f7077211 */ /* 0x080fe400028f0eff */
[CC--:B------:R-:W-:Y:S01]  /*37f30*/  IADD3 R8, P6, R248.reuse, R2.reuse, RZ ;  /* 0x00000002f8087210 */ /* 0x0c0fe20007fde0ff */
[----:B------:R-:W4:Y:S01]  /*37f40*/  LDC R5, c[0x0][0x278] ;  /* 0x00009e00ff057b82 */ /* 0x000f220000000800 */
[C---:B------:R-:W-:Y:S01]  /*37f50*/  IADD3 R10, P4, R249.reuse, R2, RZ ;  /* 0x00000002f90a7210 */ /* 0x040fe20007f9e0ff */
[----:B------:R1:W-:Y:S01]  /*37f60*/  STL.64 [R1+0x168], R6 ;  /* 0x0001680601007387 */ /* 0x0003e20000100a00 */
[-C--:B------:R-:W-:Y:S02]  /*37f70*/  LEA.HI.X.SX32 R9, R248, R3.reuse, 0x1, P6 ;  /* 0x00000003f8097211 */ /* 0x080fe400030f0eff */
[----:B------:R-:W-:-:S03]  /*37f80*/  LEA.HI.X.SX32 R11, R249, R3, 0x1, P4 ;  /* 0x00000003f90b7211 */ /* 0x000fc600020f0eff */
[----:B------:R-:W0:Y:S01]  /*37f90*/  LDC R247, c[0x0][0x278] ;  /* 0x00009e00fff77b82 */ /* 0x000e220000000800 */
[----:B-1----:R-:W-:Y:S01]  /*37fa0*/  IADD3 R6, P5, R250, R2, RZ ;  /* 0x00000002fa067210 */ /* 0x002fe20007fbe0ff */
[----:B---3--:R-:W-:-:S06]  /*37fb0*/  IMAD R14, R4, 0x8a, RZ ;  /* 0x0000008a040e7824 */ /* 0x008fcc00078e02ff */
[----:B------:R-:W1:Y:S01]  /*37fc0*/  LDC R248, c[0x0][0x278] ;  /* 0x00009e00fff87b82 */ /* 0x000e620000000800 */
[----:B------:R-:W-:Y:S01]  /*37fd0*/  LEA.HI.X.SX32 R7, R250, R3, 0x1, P5 ;  /* 0x00000003fa077211 */ /* 0x000fe200028f0eff */
[----:B------:R-:W-:Y:S04]  /*37fe0*/  STL.64 [R1+0x160], R8 ;  /* 0x0001600801007387 */ /* 0x000fe80000100a00 */
[----:B------:R-:W-:Y:S02]  /*37ff0*/  STL.64 [R1+0x158], R10 ;  /* 0x0001580a01007387 */ /* 0x000fe40000100a00 */
[----:B------:R-:W3:Y:S02]  /*38000*/  LDC R4, c[0x0][0x278] ;  /* 0x00009e00ff047b82 */ /* 0x000ee40000000800 */
[----:B------:R2:W-:Y:S06]  /*38010*/  STL.64 [R1+0x150], R6 ;  /* 0x0001500601007387 */ /* 0x0005ec0000100a00 */
[----:B--2---:R-:W2:Y:S01]  /*38020*/  LDC R6, c[0x0][0x278] ;  /* 0x00009e00ff067b82 */ /* 0x004ea20000000800 */
[----:B------:R-:W-:Y:S01]  /*38030*/  IADD3 R12, P4, R14, R2, RZ ;  /* 0x000000020e0c7210 */ /* 0x000fe20007f9e0ff */
[----:B----4-:R-:W-:-:S03]  /*38040*/  IMAD R7, R5, 0x8c, RZ ;  /* 0x0000008c05077824 */ /* 0x010fc600078e02ff */
[----:B------:R-:W-:-:S03]  /*38050*/  LEA.HI.X.SX32 R13, R14, R3, 0x1, P4 ;  /* 0x000000030e0d7211 */ /* 0x000fc600020f0eff */
[----:B------:R-:W4:Y:S01]  /*38060*/  LDC R5, c[0x0][0x278] ;  /* 0x00009e00ff057b82 */ /* 0x000f220000000800 */
[----:B---3--:R-:W-:-:S05]  /*38070*/  IMAD R4, R4, 0x8b, RZ ;  /* 0x0000008b04047824 */ /* 0x008fca00078e02ff */
[----:B------:R-:W-:-:S04]  /*38080*/  IADD3 R10, P5, R4, R2, RZ ;  /* 0x00000002040a7210 */ /* 0x000fc80007fbe0ff */
[----:B------:R-:W-:Y:S02]  /*38090*/  LEA.HI.X.SX32 R11, R4, R3, 0x1, P5 ;  /* 0x00000003040b7211 */ /* 0x000fe400028f0eff */
[----:B------:R-:W3:Y:S01]  /*380a0*/  LDC R4, c[0x0][0x278] ;  /* 0x00009e00ff047b82 */ /* 0x000ee20000000800 */
[----:B--2---:R-:W-:-:S07]  /*380b0*/  IMAD R14, R6, 0x8e, RZ ;  /* 0x0000008e060e7824 */ /* 0x004fce00078e02ff */
[----:B------:R-:W2:Y:S01]  /*380c0*/  LDC R6, c[0x0][0x278] ;  /* 0x00009e00ff067b82 */ /* 0x000ea20000000800 */
[----:B------:R-:W-:-:S04]  /*380d0*/  IADD3 R8, P6, R251, R2, RZ ;  /* 0x00000002fb087210 */ /* 0x000fc80007fde0ff */
[----:B------:R-:W-:Y:S01]  /*380e0*/  LEA.HI.X.SX32 R9, R251, R3, 0x1, P6 ;  /* 0x00000003fb097211 */ /* 0x000fe200030f0eff */
[----:B----4-:R-:W-:Y:S02]  /*380f0*/  IMAD R5, R5, 0x8d, RZ ;  /* 0x0000008d05057824 */ /* 0x010fe400078e02ff */
[----:B------:R-:W-:Y:S01]  /*38100*/  IMAD R226, R221, 0x1f0, RZ ;  /* 0x000001f0dde27824 */ /* 0x000fe200078e02ff */
[----:B------:R-:W4:Y:S01]  /*38110*/  LDC R251, c[0x0][0x278] ;  /* 0x00009e00fffb7b82 */ /* 0x000f220000000800 */
[----:B------:R0:W-:Y:S04]  /*38120*/  STL.64 [R1+0x148], R8 ;  /* 0x0001480801007387 */ /* 0x0001e80000100a00 */
[----:B------:R1:W-:Y:S01]  /*38130*/  STL.64 [R1+0x140], R12 ;  /* 0x0001400c01007387 */ /* 0x0003e20000100a00 */
[----:B0-----:R-:W-:Y:S01]  /*38140*/  IADD3 R8, P6, R7, R2, RZ ;  /* 0x0000000207087210 */ /* 0x001fe20007fde0ff */
[----:B--2---:R-:W-:-:S03]  /*38150*/  IMAD R6, R6, 0x8f, RZ ;  /* 0x0000008f06067824 */ /* 0x004fc600078e02ff */
[-C--:B------:R-:W-:Y:S01]  /*38160*/  LEA.HI.X.SX32 R9, R7, R3.reuse, 0x1, P6 ;  /* 0x0000000307097211 */ /* 0x080fe200030f0eff */
[----:B------:R-:W-:Y:S01]  /*38170*/  STL.64 [R1+0x138], R10 ;  /* 0x0001380a01007387 */ /* 0x000fe20000100a00 */
[C---:B-1----:R-:W-:Y:S01]  /*38180*/  IADD3 R12, P4, R5.reuse, R2, RZ ;  /* 0x00000002050c7210 */ /* 0x042fe20007f9e0ff */
[----:B---3--:R-:W-:Y:S02]  /*38190*/  IMAD R7, R4, 0x90, RZ ;  /* 0x0000009004077824 */ /* 0x008fe400078e02ff */
[----:B------:R0:W-:Y:S01]  /*381a0*/  STL.64 [R1+0x130], R8 ;  /* 0x0001300801007387 */ /* 0x0001e20000100a00 */
[----:B------:R-:W1:Y:S01]  /*381b0*/  LDC R4, c[0x0][0x278] ;  /* 0x00009e00ff047b82 */ /* 0x000e620000000800 */
[----:B------:R-:W-:-:S07]  /*381c0*/  LEA.HI.X.SX32 R13, R5, R3, 0x1, P4 ;  /* 0x00000003050d7211 */ /* 0x000fce00020f0eff */
[----:B------:R-:W2:Y:S01]  /*381d0*/  LDC R5, c[0x0][0x278] ;  /* 0x00009e00ff057b82 */ /* 0x000ea20000000800 */
[----:B0-----:R-:W-:-:S04]  /*381e0*/  IADD3 R8, P6, R6, R2, RZ ;  /* 0x0000000206087210 */ /* 0x001fc80007fde0ff */
[----:B------:R-:W-:-:S03]  /*381f0*/  LEA.HI.X.SX32 R9, R6, R3, 0x1, P6 ;  /* 0x0000000306097211 */ /* 0x000fc600030f0eff */
[----:B------:R-:W0:Y:S01]  /*38200*/  LDC R6, c[0x0][0x278] ;  /* 0x00009e00ff067b82 */ /* 0x000e220000000800 */
[CC--:B------:R-:W-:Y:S01]  /*38210*/  IADD3 R10, P5, R14.reuse, R2.reuse, RZ ;  /* 0x000000020e0a7210 */ /* 0x0c0fe20007fbe0ff */
[----:B------:R3:W-:Y:S03]  /*38220*/  STL.64 [R1+0x128], R12 ;  /* 0x0001280c01007387 */ /* 0x0007e60000100a00 */
[-C--:B------:R-:W-:Y:S01]  /*38230*/  LEA.HI.X.SX32 R11, R14, R3.reuse, 0x1, P5 ;  /* 0x000000030e0b7211 */ /* 0x080fe200028f0eff */
[----:B-1----:R-:W-:Y:S01]  /*38240*/  IMAD R4, R4, 0x91, RZ ;  /* 0x0000009104047824 */ /* 0x002fe200078e02ff */
[----:B---3--:R-:W-:Y:S01]  /*38250*/  IADD3 R12, P4, R7, R2, RZ ;  /* 0x00000002070c7210 */ /* 0x008fe20007f9e0ff */
[----:B--2---:R-:W-:Y:S02]  /*38260*/  IMAD R14, R5, 0x92, RZ ;  /* 0x00000092050e7824 */ /* 0x004fe400078e02ff */
[----:B------:R1:W-:Y:S01]  /*38270*/  STL.64 [R1+0x120], R10 ;  /* 0x0001200a01007387 */ /* 0x0003e20000100a00 */
[----:B------:R-:W2:Y:S01]  /*38280*/  LDC R5, c[0x0][0x278] ;  /* 0x00009e00ff057b82 */ /* 0x000ea20000000800 */
[----:B------:R-:W-:Y:S01]  /*38290*/  LEA.HI.X.SX32 R13, R7, R3, 0x1, P4 ;  /* 0x00000003070d7211 */ /* 0x000fe200020f0eff */
[----:B0-----:R-:W-:-:S06]  /*382a0*/  IMAD R7, R6, 0x94, RZ ;  /* 0x0000009406077824 */ /* 0x001fcc00078e02ff */
[----:B------:R-:W0:Y:S01]  /*382b0*/  LDC R6, c[0x0][0x278] ;  /* 0x00009e00ff067b82 */ /* 0x000e220000000800 */
[----:B-1----:R-:W-:-:S04]  /*382c0*/  IADD3 R10, P5, R4, R2, RZ ;  /* 0x00000002040a7210 */ /* 0x002fc80007fbe0ff */
[----:B------:R-:W-:-:S03]  /*382d0*/  LEA.HI.X.SX32 R11, R4, R3, 0x1, P5 ;  /* 0x00000003040b7211 */ /* 0x000fc600028f0eff */
[----:B------:R-:W1:Y:S01]  /*382e0*/  LDC R4, c[0x0][0x278] ;  /* 0x00009e00ff047b82 */ /* 0x000e620000000800 */
[----:B------:R3:W-:Y:S01]  /*382f0*/  STL.64 [R1+0x118], R8 ;  /* 0x0001180801007387 */ /* 0x0007e20000100a00 */
[----:B--2---:R-:W-:Y:S01]  /*38300*/  IMAD R5, R5, 0x93, RZ ;  /* 0x0000009305057824 */ /* 0x004fe200078e02ff */
[-C--:B---3--:R-:W-:Y:S02]  /*38310*/  IADD3 R8, P6, R14, R2.reuse, RZ ;  /* 0x000000020e087210 */ /* 0x088fe40007fde0ff */
[----:B------:R2:W-:Y:S01]  /*38320*/  STL.64 [R1+0x110], R12 ;  /* 0x0001100c01007387 */ /* 0x0005e20000100a00 */
[----:B0-----:R-:W-:Y:S01]  /*38330*/  IMAD R6, R6, 0x95, RZ ;  /* 0x0000009506067824 */ /* 0x001fe200078e02ff */
[-C--:B------:R-:W-:Y:S02]  /*38340*/  LEA.HI.X.SX32 R9, R14, R3.reuse, 0x1, P6 ;  /* 0x000000030e097211 */ /* 0x080fe400030f0eff */
[----:B------:R-:W-:Y:S04]  /*38350*/  STL.64 [R1+0x108], R10 ;  /* 0x0001080a01007387 */ /* 0x000fe80000100a00 */
[----:B------:R0:W-:Y:S01]  /*38360*/  STL.64 [R1+0x100], R8 ;  /* 0x0001000801007387 */ /* 0x0001e20000100a00 */
[----:B-1----:R-:W-:Y:S01]  /*38370*/  IMAD R14, R4, 0x96, RZ ;  /* 0x00000096040e7824 */ /* 0x002fe200078e02ff */
[C---:B--2---:R-:W-:Y:S01]  /*38380*/  IADD3 R12, P4, R5.reuse, R2, RZ ;  /* 0x00000002050c7210 */ /* 0x044fe20007f9e0ff */
[----:B------:R-:W1:Y:S03]  /*38390*/  LDC R4, c[0x0][0x278] ;  /* 0x00009e00ff047b82 */ /* 0x000e660000000800 */
[----:B------:R-:W-:-:S02]  /*383a0*/  LEA.HI.X.SX32 R13, R5, R3, 0x1, P4 ;  /* 0x00000003050d7211 */ /* 0x000fc400020f0eff */
[----:B0-----:R-:W-:-:S03]  /*383b0*/  IADD3 R8, P6, R6, R2, RZ ;  /* 0x0000000206087210 */ /* 0x001fc60007fde0ff */
[----:B------:R-:W0:Y:S01]  /*383c0*/  LDC R5, c[0x0][0x278] ;  /* 0x00009e00ff057b82 */ /* 0x000e220000000800 */
[----:B------:R-:W-:-:S07]  /*383d0*/  LEA.HI.X.SX32 R9, R6, R3, 0x1, P6 ;  /* 0x0000000306097211 */ /* 0x000fce00030f0eff */
[----:B------:R-:W2:Y:S01]  /*383e0*/  LDC R6, c[0x0][0x278] ;  /* 0x00009e00ff067b82 */ /* 0x000ea20000000800 */
[CC--:B------:R-:W-:Y:S01]  /*383f0*/  IADD3 R10, P5, R7.reuse, R2.reuse, RZ ;  /* 0x00000002070a7210 */ /* 0x0c0fe20007fbe0ff */
[----:B------:R3:W-:Y:S03]  /*38400*/  STL.64 [R1+0xf8], R12 ;  /* 0x0000f80c01007387 */ /* 0x0007e60000100a00 */
[-C--:B------:R-:W-:Y:S01]  /*38410*/  LEA.HI.X.SX32 R11, R7, R3.reuse, 0x1, P5 ;  /* 0x00000003070b7211 */ /* 0x080fe200028f0eff */
[----:B-1----:R-:W-:Y:S01]  /*38420*/  IMAD R4, R4, 0x97, RZ ;  /* 0x0000009704047824 */ /* 0x002fe200078e02ff */
[C---:B---3--:R-:W-:Y:S01]  /*38430*/  IADD3 R12, P4, R14.reuse, R2, RZ ;  /* 0x000000020e0c7210 */ /* 0x048fe20007f9e0ff */
[----:B0-----:R-:W-:Y:S02]  /*38440*/  IMAD R7, R5, 0x98, RZ ;  /* 0x0000009805077824 */ /* 0x001fe400078e02ff */
[----:B------:R0:W-:Y:S01]  /*38450*/  STL.64 [R1+0xf0], R10 ;  /* 0x0000f00a01007387 */ /* 0x0001e20000100a00 */
[----:B------:R-:W1:Y:S01]  /*38460*/  LDC R5, c[0x0][0x278] ;  /* 0x00009e00ff057b82 */ /* 0x000e620000000800 */
[----:B------:R-:W-:Y:S01]  /*38470*/  LEA.HI.X.SX32 R13, R14, R3, 0x1, P4 ;  /* 0x000000030e0d7211 */ /* 0x000fe200020f0eff */
[----:B--2---:R-:W-:-:S06]  /*38480*/  IMAD R14, R6, 0x9a, RZ ;  /* 0x0000009a060e7824 */ /* 0x004fcc00078e02ff */
[----:B------:R-:W2:Y:S01]  /*38490*/  LDC R6, c[0x0][0x278] ;  /* 0x00009e00ff067b82 */ /* 0x000ea20000000800 */
[----:B0-----:R-:W-:-:S04]  /*384a0*/  IADD3 R10, P5, R4, R2, RZ ;  /* 0x00000002040a7210 */ /* 0x001fc80007fbe0ff */
[----:B------:R-:W-:-:S03]  /*384b0*/  LEA.HI.X.SX32 R11, R4, R3, 0x1, P5 ;  /* 0x00000003040b7211 */ /* 0x000fc600028f0eff */
[----:B------:R-:W0:Y:S01]  /*384c0*/  LDC R4, c[0x0][0x278] ;  /* 0x00009e00ff047b82 */ /* 0x000e220000000800 */
[----:B------:R3:W-:Y:S01]  /*384d0*/  STL.64 [R1+0xe8], R8 ;  /* 0x0000e80801007387 */ /* 0x0007e20000100a00 */
[----:B-1----:R-:W-:Y:S01]  /*384e0*/  IMAD R5, R5, 0x99, RZ ;  /* 0x0000009905057824 */ /* 0x002fe200078e02ff */
[----:B---3--:R-:W-:Y:S01]  /*384f0*/  IADD3 R8, P6, R7, R2, RZ ;  /* 0x0000000207087210 */ /* 0x008fe20007fde0ff */
[----:B--2---:R-:W-:-:S03]  /*38500*/  IMAD R6, R6, 0x9b, RZ ;  /* 0x0000009b06067824 */ /* 0x004fc600078e02ff */
[----:B------:R-:W-:Y:S01]  /*38510*/  LEA.HI.X.SX32 R9, R7, R3, 0x1, P6 ;  /* 0x0000000307097211 */ /* 0x000fe200030f0eff */
[----:B------:R1:W-:Y:S04]  /*38520*/  STL.64 [R1+0xe0], R12 ;  /* 0x0000e00c01007387 */ /* 0x0003e80000100a00 */
[----:B------:R-:W-:Y:S01]  /*38530*/  STL.64 [R1+0xd8], R10 ;  /* 0x0000d80a01007387 */ /* 0x000fe20000100a00 */
[----:B0-----:R-:W-:-:S03]  /*38540*/  IMAD R7, R4, 0xd8, RZ ;  /* 0x000000d804077824 */ /* 0x001fc600078e02ff */
[----:B------:R0:W-:Y:S01]  /*38550*/  STL.64 [R1+0xd0], R8 ;  /* 0x0000d00801007387 */ /* 0x0001e20000100a00 */
[----:B------:R-:W2:Y:S01]  /*38560*/  LDC R4, c[0x0][0x278] ;  /* 0x00009e00ff047b82 */ /* 0x000ea20000000800 */
[----:B-1----:R-:W-:-:S04]  /*38570*/  IADD3 R12, P4, R5, R2, RZ ;  /* 0x00000002050c7210 */ /* 0x002fc80007f9e0ff */
[----:B------:R-:W-:-:S03]  /*38580*/  LEA.HI.X.SX32 R13, R5, R3, 0x1, P4 ;  /* 0x00000003050d7211 */ /* 0x000fc600020f0eff */
[----:B------:R-:W1:Y:S01]  /*38590*/  LDC R5, c[0x0][0x278] ;  /* 0x00009e00ff057b82 */ /* 0x000e620000000800 */
[----:B0-----:R-:W-:-:S04]  /*385a0*/  IADD3 R8, P6, R6, R2, RZ ;  /* 0x0000000206087210 */ /* 0x001fc80007fde0ff */
[----:B------:R-:W-:-:S03]  /*385b0*/  LEA.HI.X.SX32 R9, R6, R3, 0x1, P6 ;  /* 0x0000000306097211 */ /* 0x000fc600030f0eff */
[----:B------:R-:W0:Y:S01]  /*385c0*/  LDC R6, c[0x0][0x278] ;  /* 0x00009e00ff067b82 */ /* 0x000e220000000800 */
[CC--:B------:R-:W-:Y:S01]  /*385d0*/  IADD3 R10, P5, R14.reuse, R2.reuse, RZ ;  /* 0x000000020e0a7210 */ /* 0x0c0fe20007fbe0ff */
[----:B------:R3:W-:Y:S03]  /*385e0*/  STL.64 [R1+0xc8], R12 ;  /* 0x0000c80c01007387 */ /* 0x0007e60000100a00 */
[-C--:B------:R-:W-:Y:S01]  /*385f0*/  LEA.HI.X.SX32 R11, R14, R3.reuse, 0x1, P5 ;  /* 0x000000030e0b7211 */ /* 0x080fe200028f0eff */
[----:B--2---:R-:W-:Y:S01]  /*38600*/  IMAD R4, R4, 0xd9, RZ ;  /* 0x000000d904047824 */ /* 0x004fe200078e02ff */
[----:B---3--:R-:W-:Y:S01]  /*38610*/  IADD3 R12, P4, R7, R2, RZ ;  /* 0x00000002070c7210 */ /* 0x008fe20007f9e0ff */
[----:B-1----:R-:W-:Y:S02]  /*38620*/  IMAD R14, R5, 0xda, RZ ;  /* 0x000000da050e7824 */ /* 0x002fe400078e02ff */
        /* <DEDUP_REMOVED lines=10> */
[----:B---3--:R-:W-:Y:S01]  /*386d0*/  IADD3 R8, P6, R14, R2, RZ ;  /* 0x000000020e087210 */ /* 0x008fe20007fde0ff */
[----:B0-----:R-:W-:-:S03]  /*386e0*/  IMAD R6, R6, 0xdd, RZ ;  /* 0x000000dd06067824 */ /* 0x001fc600078e02ff */
[----:B------:R-:W-:Y:S01]  /*386f0*/  LEA.HI.X.SX32 R9, R14, R3, 0x1, P6 ;  /* 0x000000030e097211 */ /* 0x000fe200030f0eff */
[----:B------:R0:W-:Y:S04]  /*38700*/  STL.64 [R1+0xaf8], R12 ;  /* 0x000af80c01007387 */ /* 0x0001e80000100a00 */
[----:B------:R-:W-:Y:S01]  /*38710*/  STL.64 [R1+0xaf0], R10 ;  /* 0x000af00a01007387 */ /* 0x000fe20000100a00 */
[----:B-1----:R-:W-:-:S03]  /*38720*/  IMAD R14, R4, 0xde, RZ ;  /* 0x000000de040e7824 */ /* 0x002fc600078e02ff */
[----:B------:R1:W-:Y:S01]  /*38730*/  STL.64 [R1+0xae8], R8 ;  /* 0x000ae80801007387 */ /* 0x0003e20000100a00 */
[----:B------:R-:W2:Y:S01]  /*38740*/  LDC R4, c[0x0][0x278] ;  /* 0x00009e00ff047b82 */ /* 0x000ea20000000800 */
[----:B0-----:R-:W-:-:S04]  /*38750*/  IADD3 R12, P4, R5, R2, RZ ;  /* 0x00000002050c7210 */ /* 0x001fc80007f9e0ff */
[----:B------:R-:W-:-:S03]  /*38760*/  LEA.HI.X.SX32 R13, R5, R3, 0x1, P4 ;  /* 0x00000003050d7211 */ /* 0x000fc600020f0eff */
[----:B------:R-:W0:Y:S01]  /*38770*/  LDC R5, c[0x0][0x278] ;  /* 0x00009e00ff057b82 */ /* 0x000e220000000800 */
[----:B-1----:R-:W-:-:S04]  /*38780*/  IADD3 R8, P6, R6, R2, RZ ;  /* 0x0000000206087210 */ /* 0x002fc80007fde0ff */
[----:B------:R-:W-:-:S03]  /*38790*/  LEA.HI.X.SX32 R9, R6, R3, 0x1, P6 ;  /* 0x0000000306097211 */ /* 0x000fc600030f0eff */
[----:B------:R-:W1:Y:S01]  /*387a0*/  LDC R6, c[0x0][0x278] ;  /* 0x00009e00ff067b82 */ /* 0x000e620000000800 */
[CC--:B------:R-:W-:Y:S01]  /*387b0*/  IADD3 R10, P5, R7.reuse, R2.reuse, RZ ;  /* 0x00000002070a7210 */ /* 0x0c0fe20007fbe0ff */
[----:B------:R3:W-:Y:S03]  /*387c0*/  STL.64 [R1+0xae0], R12 ;  /* 0x000ae00c01007387 */ /* 0x0007e60000100a00 */
[-C--:B------:R-:W-:Y:S01]  /*387d0*/  LEA.HI.X.SX32 R11, R7, R3.reuse, 0x1, P5 ;  /* 0x00000003070b7211 */ /* 0x080fe200028f0eff */
[----:B--2---:R-:W-:Y:S01]  /*387e0*/  IMAD R4, R4, 0xdf, RZ ;  /* 0x000000df04047824 */ /* 0x004fe200078e02ff */
[C---:B---3--:R-:W-:Y:S01]  /*387f0*/  IADD3 R12, P4, R14.reuse, R2, RZ ;  /* 0x000000020e0c7210 */ /* 0x048fe20007f9e0ff */
[----:B0-----:R-:W-:Y:S02]  /*38800*/  IMAD R7, R5, 0xe0, RZ ;  /* 0x000000e005077824 */ /* 0x001fe400078e02ff */
[----:B------:R0:W-:Y:S01]  /*38810*/  STL.64 [R1+0xad8], R10 ;  /* 0x000ad80a01007387 */ /* 0x0001e20000100a00 */
[----:B------:R-:W2:Y:S01]  /*38820*/  LDC R5, c[0x0][0x278] ;  /* 0x00009e00ff057b82 */ /* 0x000ea20000000800 */
[----:B------:R-:W-:Y:S01]  /*38830*/  LEA.HI.X.SX32 R13, R14, R3, 0x1, P4 ;  /* 0x000000030e0d7211 */ /* 0x000fe200020f0eff */
[----:B-1----:R-:W-:-:S06]  /*38840*/  IMAD R14, R6, 0xe2, RZ ;  /* 0x000000e2060e7824 */ /* 0x002fcc00078e02ff */
[----:B------:R-:W1:Y:S01]  /*38850*/  LDC R6, c[0x0][0x278] ;  /* 0x00009e00ff067b82 */ /* 0x000e620000000800 */
[----:B0-----:R-:W-:-:S04]  /*38860*/  IADD3 R10, P5, R4, R2, RZ ;  /* 0x00000002040a7210 */ /* 0x001fc80007fbe0ff */
[----:B------:R-:W-:-:S03]  /*38870*/  LEA.HI.X.SX32 R11, R4, R3, 0x1, P5 ;  /* 0x00000003040b7211 */ /* 0x000fc600028f0eff */
[----:B------:R-:W0:Y:S01]  /*38880*/  LDC R4, c[0x0][0x278] ;  /* 0x00009e00ff047b82 */ /* 0x000e220000000800 */
[----:B------:R3:W-:Y:S01]  /*38890*/  STL.64 [R1+0xad0], R8 ;  /* 0x000ad00801007387 */ /* 0x0007e20000100a00 */
[----:B--2---:R-:W-:Y:S01]  /*388a0*/  IMAD R5, R5, 0xe1, RZ ;  /* 0x000000e105057824 */ /* 0x004fe200078e02ff */
[----:B---3--:R-:W-:Y:S01]  /*388b0*/  IADD3 R8, P6, R7, R2, RZ ;  /* 0x0000000207087210 */ /* 0x008fe20007fde0ff */
[----:B-1----:R-:W-:-:S03]  /*388c0*/  IMAD R6, R6, 0xe3, RZ ;  /* 0x000000e306067824 */ /* 0x002fc600078e02ff */
        /* <DEDUP_REMOVED lines=141> */
[----:B0-----:R-:W-:-:S06]  /*391a0*/  IMAD.SHL.U32 R7, R6, 0x100, RZ ;  /* 0x0000010006077824 */ /* 0x001fcc00078e00ff */
        /* <DEDUP_REMOVED lines=772> */
[----:B------:R-:W-:Y:S01]  /*3c1f0*/  LEA.HI.X.SX32 R11, R14, R3, 0x1, P5 ;  /* 0x000000030e0b7211 */ /* 0x000fe200028f0eff */
[----:B--2---:R-:W-:Y:S01]  /*3c200*/  IMAD R4, R4, 0x199, RZ ;  /* 0x0000019904047824 */ /* 0x004fe200078e02ff */
[----:B---3--:R-:W-:-:S03]  /*3c210*/  IADD3 R12, P4, R7, R2, RZ ;  /* 0x00000002070c7210 */ /* 0x008fc60007f9e0ff */
[----:B------:R1:W-:Y:S01]  /*3c220*/  STL.64 [R1+0x38], R10 ;  /* 0x0000380a01007387 */ /* 0x0003e20000100a00 */
[----:B------:R-:W-:-:S03]  /*3c230*/  LEA.HI.X.SX32 R13, R7, R3, 0x1, P4 ;  /* 0x00000003070d7211 */ /* 0x000fc600020f0eff */
[----:B------:R-:W-:Y:S01]  /*3c240*/  STL.64 [R1+0x30], R8 ;  /* 0x0000300801007387 */ /* 0x000fe20000100a00 */
[----:B------:R-:W-:-:S03]  /*3c250*/  IADD3 R14, P5, R4, R2, RZ ;  /* 0x00000002040e7210 */ /* 0x000fc60007fbe0ff */
[----:B------:R0:W-:Y:S01]  /*3c260*/  STL.64 [R1+0x28], R12 ;  /* 0x0000280c01007387 */ /* 0x0001e20000100a00 */
[----:B-1----:R-:W-:Y:S02]  /*3c270*/  IMAD R11, R5, 0x19a, RZ ;  /* 0x0000019a050b7824 */ /* 0x002fe400078e02ff */
[----:B------:R-:W1:Y:S01]  /*3c280*/  LDC R5, c[0x0][0x278] ;  /* 0x00009e00ff057b82 */ /* 0x000e620000000800 */
[----:B------:R-:W-:Y:S01]  /*3c290*/  LEA.HI.X.SX32 R15, R4, R3, 0x1, P5 ;  /* 0x00000003040f7211 */ /* 0x000fe200028f0eff */
[----:B0-----:R-:W-:-:S06]  /*3c2a0*/  IMAD R13, R6, 0x19c, RZ ;  /* 0x0000019c060d7824 */ /* 0x001fcc00078e02ff */
[----:B------:R-:W0:Y:S01]  /*3c2b0*/  LDC R6, c[0x0][0x278] ;  /* 0x00009e00ff067b82 */ /* 0x000e220000000800 */
[----:B------:R2:W-:Y:S01]  /*3c2c0*/  STL.64 [R1+0x20], R14 ;  /* 0x0000200e01007387 */ /* 0x0005e20000100a00 */
[----:B------:R-:W-:-:S06]  /*3c2d0*/  IADD3 R8, P6, R11, R2, RZ ;  /* 0x000000020b087210 */ /* 0x000fcc0007fde0ff */
[----:B------:R-:W3:Y:S08]  /*3c2e0*/  LDC R4, c[0x0][0x278] ;  /* 0x00009e00ff047b82 */ /* 0x000ef00000000800 */
[----:B--2---:R-:W2:Y:S01]  /*3c2f0*/  LDC R14, c[0x0][0x278] ;  /* 0x00009e00ff0e7b82 */ /* 0x004ea20000000800 */
[----:B-1----:R-:W-:Y:S01]  /*3c300*/  IMAD R5, R5, 0x19b, RZ ;  /* 0x0000019b05057824 */ /* 0x002fe200078e02ff */
[----:B------:R-:W-:Y:S01]  /*3c310*/  LEA.HI.X.SX32 R9, R11, R3, 0x1, P6 ;  /* 0x000000030b097211 */ /* 0x000fe200030f0eff */
[----:B0-----:R-:W-:-:S03]  /*3c320*/  IMAD R10, R6, 0x19d, RZ ;  /* 0x0000019d060a7824 */ /* 0x001fc600078e02ff */
[-C--:B------:R-:W-:Y:S01]  /*3c330*/  IADD3 R16, P4, R5, R2.reuse, RZ ;  /* 0x0000000205107210 */ /* 0x080fe20007f9e0ff */
[----:B------:R0:W-:Y:S01]  /*3c340*/  STL.64 [R1+0x18], R8 ;  /* 0x0000180801007387 */ /* 0x0001e20000100a00 */
[-C--:B------:R-:W-:Y:S01]  /*3c350*/  IADD3 R6, P5, R13, R2.reuse, RZ ;  /* 0x000000020d067210 */ /* 0x080fe20007fbe0ff */
[----:B------:R-:W1:Y:S01]  /*3c360*/  LDC R15, c[0x0][0x278] ;  /* 0x00009e00ff0f7b82 */ /* 0x000e620000000800 */
[-C--:B------:R-:W-:Y:S02]  /*3c370*/  LEA.HI.X.SX32 R17, R5, R3.reuse, 0x1, P4 ;  /* 0x0000000305117211 */ /* 0x080fe400020f0eff */
[-C--:B------:R-:W-:Y:S02]  /*3c380*/  LEA.HI.X.SX32 R7, R13, R3.reuse, 0x1, P5 ;  /* 0x000000030d077211 */ /* 0x080fe400028f0eff */
[----:B0-----:R-:W-:Y:S01]  /*3c390*/  IADD3 R8, P6, R10, R2, RZ ;  /* 0x000000020a087210 */ /* 0x001fe20007fde0ff */
[----:B--2---:R-:W-:Y:S01]  /*3c3a0*/  IMAD R14, R14, 0x1a0, RZ ;  /* 0x000001a00e0e7824 */ /* 0x004fe200078e02ff */
[----:B------:R-:W-:Y:S02]  /*3c3b0*/  STL.64 [R1+0x10], R16 ;  /* 0x0000101001007387 */ /* 0x000fe40000100a00 */
[----:B------:R-:W-:Y:S01]  /*3c3c0*/  LEA.HI.X.SX32 R9, R10, R3, 0x1, P6 ;  /* 0x000000030a097211 */ /* 0x000fe200030f0eff */
[----:B---3--:R-:W-:Y:S01]  /*3c3d0*/  IMAD R11, R4, 0x19e, RZ ;  /* 0x0000019e040b7824 */ /* 0x008fe200078e02ff */
[----:B------:R-:W0:Y:S01]  /*3c3e0*/  LDC R13, c[0x0][0x278] ;  /* 0x00009e00ff0d7b82 */ /* 0x000e220000000800 */
[----:B------:R-:W-:Y:S04]  /*3c3f0*/  STL.64 [R1+0x8], R6 ;  /* 0x0000080601007387 */ /* 0x000fe80000100a00 */
[----:B------:R2:W-:Y:S03]  /*3c400*/  STL.64 [R1], R8 ;  /* 0x0000000801007387 */ /* 0x0005e60000100a00 */
[----:B------:R-:W3:Y:S01]  /*3c410*/  LDC R4, c[0x0][0x278] ;  /* 0x00009e00ff047b82 */ /* 0x000ee20000000800 */
[----:B-1----:R-:W-:-:S07]  /*3c420*/  IMAD R20, R15, 0x1a3, RZ ;  /* 0x000001a30f147824 */ /* 0x002fce00078e02ff */
[----:B------:R-:W1:Y:S01]  /*3c430*/  LDC R10, c[0x0][0x278] ;  /* 0x00009e00ff0a7b82 */ /* 0x000e620000000800 */
[----:B--2---:R-:W-:-:S04]  /*3c440*/  IADD3 R8, P6, R14, R2, RZ ;  /* 0x000000020e087210 */ /* 0x004fc80007fde0ff */
[----:B------:R-:W-:-:S03]  /*3c450*/  LEA.HI.X.SX32 R9, R14, R3, 0x1, P6 ;  /* 0x000000030e097211 */ /* 0x000fc600030f0eff */
[----:B------:R-:W2:Y:S01]  /*3c460*/  LDC R14, c[0x0][0x278] ;  /* 0x00009e00ff0e7b82 */ /* 0x000ea20000000800 */
[----:B0-----:R-:W-:Y:S02]  /*3c470*/  IMAD R16, R13, 0x1a1, RZ ;  /* 0x000001a10d107824 */ /* 0x001fe400078e02ff */
[----:B--2---:R-:W-:Y:S01]  /*3c480*/  IMAD R22, R14, 0x1a4, RZ ;  /* 0x000001a40e167824 */ /* 0x004fe200078e02ff */
[----:B------:R-:W-:-:S04]  /*3c490*/  IADD3 R14, P6, R20, R2, RZ ;  /* 0x00000002140e7210 */ /* 0x000fc80007fde0ff */
[----:B------:R-:W-:Y:S02]  /*3c4a0*/  LEA.HI.X.SX32 R15, R20, R3, 0x1, P6 ;  /* 0x00000003140f7211 */ /* 0x000fe400030f0eff */
[----:B------:R-:W-:-:S04]  /*3c4b0*/  IADD3 R20, P6, R26, R2, RZ ;  /* 0x000000021a147210 */ /* 0x000fc80007fde0ff */
[----:B------:R-:W-:Y:S02]  /*3c4c0*/  LEA.HI.X.SX32 R21, R26, R3, 0x1, P6 ;  /* 0x000000031a157211 */ /* 0x000fe400030f0eff */
[----:B------:R-:W-:-:S04]  /*3c4d0*/  IADD3 R26, P6, R32, R2, RZ ;  /* 0x00000002201a7210 */ /* 0x000fc80007fde0ff */
[-C--:B------:R-:W-:Y:S02]  /*3c4e0*/  LEA.HI.X.SX32 R27, R32, R3.reuse, 0x1, P6 ;  /* 0x00000003201b7211 */ /* 0x080fe400030f0eff */
[-C--:B------:R-:W-:Y:S01]  /*3c4f0*/  IADD3 R32, P6, R38, R2.reuse, RZ ;  /* 0x0000000226207210 */ /* 0x080fe20007fde0ff */
[----:B---3--:R-:W-:Y:S01]  /*3c500*/  IMAD R12, R4, 0x19f, RZ ;  /* 0x0000019f040c7824 */ /* 0x008fe200078e02ff */
[CC--:B------:R-:W-:Y:S02]  /*3c510*/  IADD3 R4, P4, R11.reuse, R2.reuse, RZ ;  /* 0x000000020b047210 */ /* 0x0c0fe40007f9e0ff */
[-C--:B------:R-:W-:Y:S02]  /*3c520*/  LEA.HI.X.SX32 R33, R38, R3.reuse, 0x1, P6 ;  /* 0x0000000326217211 */ /* 0x080fe400030f0eff */
[----:B------:R-:W-:Y:S01]  /*3c530*/  IADD3 R38, P6, R44, R2, RZ ;  /* 0x000000022c267210 */ /* 0x000fe20007fde0ff */
[----:B-1----:R-:W-:Y:S01]  /*3c540*/  IMAD R18, R10, 0x1a2, RZ ;  /* 0x000001a20a127824 */ /* 0x002fe200078e02ff */
[----:B------:R-:W-:-:S02]  /*3c550*/  LEA.HI.X.SX32 R5, R11, R3, 0x1, P4 ;  /* 0x000000030b057211 */ /* 0x000fc400020f0eff */
[-C--:B------:R-:W-:Y:S02]  /*3c560*/  IADD3 R10, P4, R16, R2.reuse, RZ ;  /* 0x00000002100a7210 */ /* 0x080fe40007f9e0ff */
[-C--:B------:R-:W-:Y:S02]  /*3c570*/  LEA.HI.X.SX32 R39, R44, R3.reuse, 0x1, P6 ;  /* 0x000000032c277211 */ /* 0x080fe400030f0eff */
[-C--:B------:R-:W-:Y:S02]  /*3c580*/  IADD3 R44, P6, R50, R2.reuse, RZ ;  /* 0x00000002322c7210 */ /* 0x080fe40007fde0ff */
[-C--:B------:R-:W-:Y:S02]  /*3c590*/  LEA.HI.X.SX32 R11, R16, R3.reuse, 0x1, P4 ;  /* 0x00000003100b7211 */ /* 0x080fe400020f0eff */
[----:B------:R-:W-:Y:S02]  /*3c5a0*/  IADD3 R16, P4, R22, R2, RZ ;  /* 0x0000000216107210 */ /* 0x000fe40007f9e0ff */
[----:B------:R-:W-:-:S02]  /*3c5b0*/  LEA.HI.X.SX32 R45, R50, R3, 0x1, P6 ;  /* 0x00000003322d7211 */ /* 0x000fc400030f0eff */
[----:B------:R-:W0:Y:S01]  /*3c5c0*/  LDC R50, c[0x0][0x278] ;  /* 0x00009e00ff327b82 */ /* 0x000e220000000800 */
[----:B------:R-:W-:Y:S02]  /*3c5d0*/  LEA.HI.X.SX32 R17, R22, R3, 0x1, P4 ;  /* 0x0000000316117211 */ /* 0x000fe400020f0eff */
[----:B------:R-:W-:-:S04]  /*3c5e0*/  IADD3 R22, P4, R28, R2, RZ ;  /* 0x000000021c167210 */ /* 0x000fc80007f9e0ff */
[----:B------:R-:W-:Y:S02]  /*3c5f0*/  LEA.HI.X.SX32 R23, R28, R3, 0x1, P4 ;  /* 0x000000031c177211 */ /* 0x000fe400020f0eff */
[----:B------:R-:W-:-:S04]  /*3c600*/  IADD3 R28, P4, R34, R2, RZ ;  /* 0x00000002221c7210 */ /* 0x000fc80007f9e0ff */
[----:B------:R-:W-:Y:S02]  /*3c610*/  LEA.HI.X.SX32 R29, R34, R3, 0x1, P4 ;  /* 0x00000003221d7211 */ /* 0x000fe400020f0eff */
[----:B------:R-:W-:-:S04]  /*3c620*/  IADD3 R34, P4, R40, R2, RZ ;  /* 0x0000000228227210 */ /* 0x000fc80007f9e0ff */
[----:B------:R-:W-:Y:S02]  /*3c630*/  LEA.HI.X.SX32 R35, R40, R3, 0x1, P4 ;  /* 0x0000000328237211 */ /* 0x000fe400020f0eff */
[----:B------:R-:W-:Y:S01]  /*3c640*/  IADD3 R40, P4, R46, R2, RZ ;  /* 0x000000022e287210 */ /* 0x000fe20007f9e0ff */
[----:B0-----:R-:W-:-:S03]  /*3c650*/  IMAD R58, R50, 0x1b7, RZ ;  /* 0x000001b7323a7824 */ /* 0x001fc600078e02ff */
[----:B------:R-:W-:Y:S02]  /*3c660*/  LEA.HI.X.SX32 R41, R46, R3, 0x1, P4 ;  /* 0x000000032e297211 */ /* 0x000fe400020f0eff */
[----:B------:R-:W-:-:S04]  /*3c670*/  IADD3 R46, P4, R52, R2, RZ ;  /* 0x00000002342e7210 */ /* 0x000fc80007f9e0ff */
[----:B------:R-:W-:Y:S02]  /*3c680*/  LEA.HI.X.SX32 R47, R52, R3, 0x1, P4 ;  /* 0x00000003342f7211 */ /* 0x000fe400020f0eff */
[----:B------:R-:W-:-:S04]  /*3c690*/  IADD3 R52, P4, R58, R2, RZ ;  /* 0x000000023a347210 */ /* 0x000fc80007f9e0ff */
[----:B------:R-:W-:Y:S02]  /*3c6a0*/  LEA.HI.X.SX32 R53, R58, R3, 0x1, P4 ;  /* 0x000000033a357211 */ /* 0x000fe400020f0eff */
[----:B------:R-:W0:Y:S01]  /*3c6b0*/  LDC R58, c[0x0][0x278] ;  /* 0x00009e00ff3a7b82 */ /* 0x000e220000000800 */
[----:B------:R-:W-:-:S04]  /*3c6c0*/  IADD3 R6, P5, R12, R2, RZ ;  /* 0x000000020c067210 */ /* 0x000fc80007fbe0ff */
[----:B------:R-:W-:Y:S02]  /*3c6d0*/  LEA.HI.X.SX32 R7, R12, R3, 0x1, P5 ;  /* 0x000000030c077211 */ /* 0x000fe400028f0eff */
[-C--:B------:R-:W-:Y:S01]  /*3c6e0*/  IADD3 R12, P5, R18, R2.reuse, RZ ;  /* 0x00000002120c7210 */ /* 0x080fe20007fbe0ff */
[----:B0-----:R-:W-:Y:S01]  /*3c6f0*/  IMAD R66, R58, 0x1ba, RZ ;  /* 0x000001ba3a427824 */ /* 0x001fe200078e02ff */
[----:B------:R-:W-:-:S04]  /*3c700*/  IADD3 R58, P4, R64, R2, RZ ;  /* 0x00000002403a7210 */ /* 0x000fc80007f9e0ff */
[-C--:B------:R-:W-:Y:S02]  /*3c710*/  LEA.HI.X.SX32 R59, R64, R3.reuse, 0x1, P4 ;  /* 0x00000003403b7211 */ /* 0x080fe400020f0eff */
[----:B------:R-:W0:Y:S01]  /*3c720*/  LDC R64, c[0x0][0x278] ;  /* 0x00009e00ff407b82 */ /* 0x000e220000000800 */
[----:B------:R-:W-:Y:S02]  /*3c730*/  LEA.HI.X.SX32 R13, R18, R3, 0x1, P5 ;  /* 0x00000003120d7211 */ /* 0x000fe400028f0eff */
[----:B------:R-:W-:-:S04]  /*3c740*/  IADD3 R18, P5, R24, R2, RZ ;  /* 0x0000000218127210 */ /* 0x000fc80007fbe0ff */
[----:B------:R-:W-:Y:S02]  /*3c750*/  LEA.HI.X.SX32 R19, R24, R3, 0x1, P5 ;  /* 0x0000000318137211 */ /* 0x000fe400028f0eff */
[----:B------:R-:W-:-:S04]  /*3c760*/  IADD3 R24, P5, R30, R2, RZ ;  /* 0x000000021e187210 */ /* 0x000fc80007fbe0ff */
[----:B------:R-:W-:Y:S02]  /*3c770*/  LEA.HI.X.SX32 R25, R30, R3, 0x1, P5 ;  /* 0x000000031e197211 */ /* 0x000fe400028f0eff */
[----:B------:R-:W-:-:S04]  /*3c780*/  IADD3 R30, P5, R36, R2, RZ ;  /* 0x00000002241e7210 */ /* 0x000fc80007fbe0ff */
[-C--:B------:R-:W-:Y:S01]  /*3c790*/  LEA.HI.X.SX32 R31, R36, R3.reuse, 0x1, P5 ;  /* 0x00000003241f7211 */ /* 0x080fe200028f0eff */
[----:B0-----:R-:W-:Y:S01]  /*3c7a0*/  IMAD R72, R64, 0x1bd, RZ ;  /* 0x000001bd40487824 */ /* 0x001fe200078e02ff */
[-C--:B------:R-:W-:Y:S02]  /*3c7b0*/  IADD3 R64, P4, R70, R2.reuse, RZ ;  /* 0x0000000246407210 */ /* 0x080fe40007f9e0ff */
[-C--:B------:R-:W-:Y:S02]  /*3c7c0*/  IADD3 R36, P5, R42, R2.reuse, RZ ;  /* 0x000000022a247210 */ /* 0x080fe40007fbe0ff */
[-C--:B------:R-:W-:Y:S02]  /*3c7d0*/  LEA.HI.X.SX32 R65, R70, R3.reuse, 0x1, P4 ;  /* 0x0000000346417211 */ /* 0x080fe400020f0eff */
[----:B------:R-:W0:Y:S01]  /*3c7e0*/  LDC R70, c[0x0][0x278] ;  /* 0x00009e00ff467b82 */ /* 0x000e220000000800 */
[----:B------:R-:W-:Y:S02]  /*3c7f0*/  LEA.HI.X.SX32 R37, R42, R3, 0x1, P5 ;  /* 0x000000032a257211 */ /* 0x000fe400028f0eff */
[----:B------:R-:W-:-:S02]  /*3c800*/  IADD3 R42, P5, R48, R2, RZ ;  /* 0x00000002302a7210 */ /* 0x000fc40007fbe0ff */
[-C--:B------:R-:W-:Y:S02]  /*3c810*/  IADD3 R50, P6, R56, R2.reuse, RZ ;  /* 0x0000000238327210 */ /* 0x080fe40007fde0ff */
[-C--:B------:R-:W-:Y:S02]  /*3c820*/  LEA.HI.X.SX32 R43, R48, R3.reuse, 0x1, P5 ;  /* 0x00000003302b7211 */ /* 0x080fe400028f0eff */
[-C--:B------:R-:W-:Y:S02]  /*3c830*/  IADD3 R48, P5, R54, R2.reuse, RZ ;  /* 0x0000000236307210 */ /* 0x080fe40007fbe0ff */
[-C--:B------:R-:W-:Y:S02]  /*3c840*/  LEA.HI.X.SX32 R51, R56, R3.reuse, 0x1, P6 ;  /* 0x0000000338337211 */ /* 0x080fe400030f0eff */
[----:B------:R-:W-:Y:S02]  /*3c850*/  LEA.HI.X.SX32 R49, R54, R3, 0x1, P5 ;  /* 0x0000000336317211 */ /* 0x000fe400028f0eff */
[----:B------:R-:W-:-:S02]  /*3c860*/  IADD3 R54, P5, R60, R2, RZ ;  /* 0x000000023c367210 */ /* 0x000fc40007fbe0ff */
[-C--:B------:R-:W-:Y:S02]  /*3c870*/  IADD3 R56, P6, R62, R2.reuse, RZ ;  /* 0x000000023e387210 */ /* 0x080fe40007fde0ff */
[-C--:B------:R-:W-:Y:S02]  /*3c880*/  LEA.HI.X.SX32 R55, R60, R3.reuse, 0x1, P5 ;  /* 0x000000033c377211 */ /* 0x080fe400028f0eff */
[-C--:B------:R-:W-:Y:S02]  /*3c890*/  IADD3 R60, P5, R66, R2.reuse, RZ ;  /* 0x00000002423c7210 */ /* 0x080fe40007fbe0ff */
[-C--:B------:R-:W-:Y:S02]  /*3c8a0*/  LEA.HI.X.SX32 R57, R62, R3.reuse, 0x1, P6 ;  /* 0x000000033e397211 */ /* 0x080fe400030f0eff */
[----:B------:R-:W-:Y:S01]  /*3c8b0*/  IADD3 R62, P6, R68, R2, RZ ;  /* 0x00000002443e7210 */ /* 0x000fe20007fde0ff */
[----:B0-----:R-:W-:Y:S01]  /*3c8c0*/  IMAD R78, R70, 0x1c0, RZ ;  /* 0x000001c0464e7824 */ /* 0x001fe200078e02ff */
        /* <DEDUP_REMOVED lines=8> */
[----:B------:R-:W-:-:S07]  /*3c950*/  LEA.HI.X.SX32 R73, R78, R3, 0x1, P5 ;  /* 0x000000034e497211 */ /* 0x000fce00028f0eff */
[----:B------:R-:W1:Y:S01]  /*3c960*/  LDC R78, c[0x0][0x278] ;  /* 0x00009e00ff4e7b82 */ /* 0x000e620000000800 */
[CC--:B------:R-:W-:Y:S01]  /*3c970*/  IADD3 R70, P4, R76.reuse, R2.reuse, RZ ;  /* 0x000000024c467210 */ /* 0x0c0fe20007f9e0ff */
[----:B------:R-:W-:Y:S03]  /*3c980*/  STL.64 [R1+0x1268], R4 ;  /* 0x0012680401007387 */ /* 0x000fe60000100a00 */
[-C--:B------:R-:W-:Y:S01]  /*3c990*/  LEA.HI.X.SX32 R71, R76, R3.reuse, 0x1, P4 ;  /* 0x000000034c477211 */ /* 0x080fe200020f0eff */
[----:B------:R2:W-:Y:S01]  /*3c9a0*/  STL.64 [R1+0x1278], R6 ;  /* 0x0012780601007387 */ /* 0x0005e20000100a00 */
[----:B0-----:R-:W-:Y:S01]  /*3c9b0*/  IMAD R82, R74, 0x1c2, RZ ;  /* 0x000001c24a527824 */ /* 0x001fe200078e02ff */
[-C--:B------:R-:W-:Y:S02]  /*3c9c0*/  IADD3 R74, P6, R80, R2.reuse, RZ ;  /* 0x00000002504a7210 */ /* 0x080fe40007fde0ff */
[----:B------:R-:W-:Y:S02]  /*3c9d0*/  STL [R1+0x1290], R8 ;  /* 0x0012900801007387 */ /* 0x000fe40000100800 */
[----:B------:R-:W-:Y:S01]  /*3c9e0*/  IADD3 R76, P4, R82, R2, RZ ;  /* 0x00000002524c7210 */ /* 0x000fe20007f9e0ff */
[----:B-1----:R-:W-:Y:S01]  /*3c9f0*/  IMAD R86, R78, 0x1c4, RZ ;  /* 0x000001c44e567824 */ /* 0x002fe200078e02ff */
[-C--:B------:R-:W-:Y:S01]  /*3ca00*/  LEA.HI.X.SX32 R75, R80, R3.reuse, 0x1, P6 ;  /* 0x00000003504b7211 */ /* 0x080fe200030f0eff */
[----:B------:R0:W-:Y:S01]  /*3ca10*/  STL [R1+0x1280], R9 ;  /* 0x0012800901007387 */ /* 0x0001e20000100800 */
[----:B------:R-:W-:-:S02]  /*3ca20*/  LEA.HI.X.SX32 R77, R82, R3, 0x1, P4 ;  /* 0x00000003524d7211 */ /* 0x000fc400020f0eff */
[C---:B------:R-:W-:Y:S01]  /*3ca30*/  IADD3 R80, P6, R86.reuse, R2, RZ ;  /* 0x0000000256507210 */ /* 0x040fe20007fde0ff */
[----:B------:R1:W-:Y:S01]  /*3ca40*/  STL.64 [R1+0x1288], R10 ;  /* 0x0012880a01007387 */ /* 0x0003e20000100a00 */
[----:B------:R-:W3:Y:S03]  /*3ca50*/  LDC R82, c[0x0][0x278] ;  /* 0x00009e00ff527b82 */ /* 0x000ee60000000800 */
[----:B------:R-:W-:Y:S01]  /*3ca60*/  STL [R1+0x12a0], R12 ;  /* 0x0012a00c01007387 */ /* 0x000fe20000100800 */
[----:B------:R-:W-:-:S03]  /*3ca70*/  LEA.HI.X.SX32 R81, R86, R3, 0x1, P6 ;  /* 0x0000000356517211 */ /* 0x000fc600030f0eff */
[----:B------:R-:W-:Y:S01]  /*3ca80*/  STL [R1+0x1270], R13 ;  /* 0x0012700d01007387 */ /* 0x000fe20000100800 */
[----:B------:R-:W4:Y:S03]  /*3ca90*/  LDC R86, c[0x0][0x278] ;  /* 0x00009e00ff567b82 */ /* 0x000f260000000800 */
        /* <DEDUP_REMOVED lines=17> */
[----:B------:R-:W-:Y:S01]  /*3cbb0*/  STL [R1+0x1240], R31 ;  /* 0x0012401f01007387 */ /* 0x000fe20000100800 */
[----:B------:R-:W-:-:S03]  /*3cbc0*/  IADD3 R78, P5, R84, R2, RZ ;  /* 0x00000002544e7210 */ /* 0x000fc60007fbe0ff */
[----:B------:R-:W-:Y:S01]  /*3cbd0*/  STL [R1+0x1340], R32 ;  /* 0x0013402001007387 */ /* 0x000fe20000100800 */
[----:B---3--:R-:W-:-:S03]  /*3cbe0*/  IMAD R90, R82, 0x1c6, RZ ;  /* 0x000001c6525a7824 */ /* 0x008fc600078e02ff */
[----:B------:R-:W-:Y:S04]  /*3cbf0*/  STL [R1+0x123c], R33 ;  /* 0x00123c2101007387 */ /* 0x000fe80000100800 */
[----:B------:R-:W-:Y:S04]  /*3cc00*/  STL [R1+0x1350], R34 ;  /* 0x0013502201007387 */ /* 0x000fe80000100800 */
[----:B------:R-:W-:Y:S01]  /*3cc10*/  STL [R1+0x1238], R35 ;  /* 0x0012382301007387 */ /* 0x000fe20000100800 */
[----:B------:R-:W-:-:S03]  /*3cc20*/  IADD3 R82, P4, R88, R2, RZ ;  /* 0x0000000258527210 */ /* 0x000fc60007f9e0ff */
[----:B------:R-:W-:Y:S01]  /*3cc30*/  STL [R1+0x1360], R36 ;  /* 0x0013602401007387 */ /* 0x000fe20000100800 */
[----:B------:R-:W-:Y:S01]  /*3cc40*/  LEA.HI.X.SX32 R79, R84, R3, 0x1, P5 ;  /* 0x00000003544f7211 */ /* 0x000fe200028f0eff */
[----:B----4-:R-:W-:Y:S02]  /*3cc50*/  IMAD R94, R86, 0x1c8, RZ ;  /* 0x000001c8565e7824 */ /* 0x010fe400078e02ff */
[----:B------:R-:W-:Y:S01]  /*3cc60*/  STL [R1+0x1234], R37 ;  /* 0x0012342501007387 */ /* 0x000fe20000100800 */
[----:B------:R-:W-:-:S03]  /*3cc70*/  IADD3 R84, P5, R90, R2, RZ ;  /* 0x000000025a547210 */ /* 0x000fc60007fbe0ff */
[----:B------:R-:W-:Y:S04]  /*3cc80*/  STL [R1+0x1370], R38 ;  /* 0x0013702601007387 */ /* 0x000fe80000100800 */
[----:B------:R-:W-:Y:S01]  /*3cc90*/  STL [R1+0x1230], R39 ;  /* 0x0012302701007387 */ /* 0x000fe20000100800 */
[----:B------:R-:W-:-:S03]  /*3cca0*/  IADD3 R86, P6, R93, R2, RZ ;  /* 0x000000025d567210 */ /* 0x000fc60007fde0ff */
[----:B------:R-:W-:Y:S01]  /*3ccb0*/  STL [R1+0x1380], R40 ;  /* 0x0013802801007387 */ /* 0x000fe20000100800 */
[----:B------:R-:W-:-:S03]  /*3ccc0*/  LEA.HI.X.SX32 R83, R88, R3, 0x1, P4 ;  /* 0x0000000358537211 */ /* 0x000fc600020f0eff */
        /* <DEDUP_REMOVED lines=10> */
[----:B------:R-:W-:Y:S01]  /*3cd70*/  STL.64 [R1+0x1298], R46 ;  /* 0x0012982e01007387 */ /* 0x000fe20000100a00 */
[----:B------:R-:W-:-:S03]  /*3cd80*/  LEA.HI.X.SX32 R89, R94, R3, 0x1, P4 ;  /* 0x000000035e597211 */ /* 0x000fc600020f0eff */
[----:B------:R-:W-:Y:S01]  /*3cd90*/  STL [R1+0x13b0], R48 ;  /* 0x0013b03001007387 */ /* 0x000fe20000100800 */
[-C--:B------:R-:W-:Y:S02]  /*3cda0*/  IADD3 R94, P4, R153, R2.reuse, RZ ;  /* 0x00000002995e7210 */ /* 0x080fe40007f9e0ff */
[----:B------:R-:W-:Y:S01]  /*3cdb0*/  LEA.HI.X.SX32 R91, R97, R3, 0x1, P5 ;  /* 0x00000003615b7211 */ /* 0x000fe200028f0eff */
        /* <DEDUP_REMOVED lines=9> */
[-C--:B------:R-:W-:Y:S02]  /*3ce50*/  IADD3 R152, P4, R158, R2.reuse, RZ ;  /* 0x000000029e987210 */ /* 0x080fe40007f9e0ff */
[----:B------:R-:W-:Y:S01]  /*3ce60*/  LEA.HI.X.SX32 R97, R154, R3, 0x1, P5 ;  /* 0x000000039a617211 */ /* 0x000fe200028f0eff */
[----:B------:R-:W-:Y:S01]  /*3ce70*/  STL.64 [R1+0x12a8], R54 ;  /* 0x0012a83601007387 */ /* 0x000fe20000100a00 */
        /* <DEDUP_REMOVED lines=34> */
[----:B------:R-:W-:Y:S01]  /*3d0a0*/  STL.64 [R1+0x12e8], R74 ;  /* 0x0012e84a01007387 */ /* 0x000fe20000100a00 */
[----:B------:R-:W-:-:S03]  /*3d0b0*/  LEA.HI.X.SX32 R169, R174, R3, 0x1, P6 ;  /* 0x00000003aea97211 */ /* 0x000fc600030f0eff */
[----:B------:R-:W-:Y:S01]  /*3d0c0*/  STL [R1+0x1440], R76 ;  /* 0x0014404c01007387 */ /* 0x000fe20000100800 */
[----:B------:R-:W-:-:S03]  /*3d0d0*/  IADD3 R174, P6, R181, R2, RZ ;  /* 0x00000002b5ae7210 */ /* 0x000fc60007fde0ff */
[----:B------:R-:W-:Y:S01]  /*3d0e0*/  STL [R1+0x11fc], R77 ;  /* 0x0011fc4d01007387 */ /* 0x000fe20000100800 */
[----:B------:R-:W-:-:S03]  /*3d0f0*/  LEA.HI.X.SX32 R171, R177, R3, 0x1, P4 ;  /* 0x00000003b1ab7211 */ /* 0x000fc600020f0eff */
[----:B------:R-:W-:Y:S01]  /*3d100*/  STL.64 [R1+0x12f8], R78 ;  /* 0x0012f84e01007387 */ /* 0x000fe20000100a00 */
[-C--:B------:R-:W-:Y:S02]  /*3d110*/  IADD3 R176, P4, R182, R2.reuse, RZ ;  /* 0x00000002b6b07210 */ /* 0x080fe40007f9e0ff */
[----:B------:R-:W-:Y:S01]  /*3d120*/  LEA.HI.X.SX32 R173, R178, R3, 0x1, P5 ;  /* 0x00000003b2ad7211 */ /* 0x000fe200028f0eff */
[----:B------:R-:W-:Y:S01]  /*3d130*/  STL [R1+0x1460], R80 ;  /* 0x0014605001007387 */ /* 0x000fe20000100800 */
[----:B------:R-:W-:-:S03]  /*3d140*/  IADD3 R178, P5, R185, R2, RZ ;  /* 0x00000002b9b27210 */ /* 0x000fc60007fbe0ff */
[----:B------:R-:W-:Y:S01]  /*3d150*/  STL [R1+0x11f8], R81 ;  /* 0x0011f85101007387 */ /* 0x000fe20000100800 */
[----:B------:R-:W-:-:S03]  /*3d160*/  LEA.HI.X.SX32 R175, R181, R3, 0x1, P6 ;  /* 0x00000003b5af7211 */ /* 0x000fc600030f0eff */
[----:B------:R-:W-:Y:S01]  /*3d170*/  STL.64 [R1+0x1308], R82 ;  /* 0x0013085201007387 */ /* 0x000fe20000100a00 */
        /* <DEDUP_REMOVED lines=8> */
[----:B------:R-:W-:Y:S01]  /*3d200*/  STL.64 [R1+0x1328], R88 ;  /* 0x0013285801007387 */ /* 0x000fe20000100a00 */
[----:B------:R-:W-:-:S03]  /*3d210*/  LEA.HI.X.SX32 R181, R186, R3, 0x1, P6 ;  /* 0x00000003bab57211 */ /* 0x000fc600030f0eff */
[----:B------:R-:W-:Y:S01]  /*3d220*/  STL.64 [R1+0x1338], R90 ;  /* 0x0013385a01007387 */ /* 0x000fe20000100a00 */
[----:B------:R-:W-:-:S03]  /*3d230*/  IADD3 R186, P6, R192, R2, RZ ;  /* 0x00000002c0ba7210 */ /* 0x000fc60007fde0ff */
[----:B------:R-:W-:Y:S01]  /*3d240*/  STL.64 [R1+0x1348], R92 ;  /* 0x0013485c01007387 */ /* 0x000fe20000100a00 */
[----:B------:R-:W-:-:S03]  /*3d250*/  LEA.HI.X.SX32 R183, R189, R3, 0x1, P4 ;  /* 0x00000003bdb77211 */ /* 0x000fc600020f0eff */
[----:B------:R-:W-:Y:S01]  /*3d260*/  STL.64 [R1+0x1358], R94 ;  /* 0x0013585e01007387 */ /* 0x000fe20000100a00 */
        /* <DEDUP_REMOVED lines=50> */
[----:B------:R-:W-:Y:S01]  /*3d590*/  STL.64 [R1+0x1498], R190 ;  /* 0x001498be01007387 */ /* 0x000fe20000100a00 */
[-C--:B------:R-:W-:Y:S01]  /*3d5a0*/  IADD3 R216, P6, R223, R2.reuse, RZ ;  /* 0x00000002dfd87210 */ /* 0x080fe20007fde0ff */
[----:B------:R-:W-:Y:S02]  /*3d5b0*/  IMAD R229, R225, 0x1f1, RZ ;  /* 0x000001f1e1e57824 */ /* 0x000fe400078e02ff */
[----:B------:R-:W-:Y:S01]  /*3d5c0*/  STL [R1+0x14b0], R192 ;  /* 0x0014b0c001007387 */ /* 0x000fe20000100800 */
[-C--:B------:R-:W-:Y:S01]  /*3d5d0*/  LEA.HI.X.SX32 R213, R218, R3.reuse, 0x1, P4 ;  /* 0x00000003dad57211 */ /* 0x080fe200020f0eff */
[----:B------:R-:W-:Y:S02]  /*3d5e0*/  IMAD R230, R222, 0x1f2, RZ ;  /* 0x000001f2dee67824 */ /* 0x000fe400078e02ff */
[----:B------:R-:W-:Y:S01]  /*3d5f0*/  STL [R1+0x14a0], R193 ;  /* 0x0014a0c101007387 */ /* 0x000fe20000100800 */
[-C--:B------:R-:W-:Y:S01]  /*3d600*/  IADD3 R218, P4, R224, R2.reuse, RZ ;  /* 0x00000002e0da7210 */ /* 0x080fe20007f9e0ff */
[----:B------:R-:W-:Y:S01]  /*3d610*/  IMAD R232, R227, 0x1f3, RZ ;  /* 0x000001f3e3e87824 */ /* 0x000fe200078e02ff */
[----:B------:R-:W-:Y:S01]  /*3d620*/  LEA.HI.X.SX32 R215, R220, R3, 0x1, P5 ;  /* 0x00000003dcd77211 */ /* 0x000fe200028f0eff */
[----:B------:R-:W-:Y:S01]  /*3d630*/  STL.64 [R1+0x14a8], R194 ;  /* 0x0014a8c201007387 */ /* 0x000fe20000100a00 */
[----:B------:R-:W-:-:S03]  /*3d640*/  IADD3 R220, P5, R226, R2, RZ ;  /* 0x00000002e2dc7210 */ /* 0x000fc60007fbe0ff */
[----:B------:R-:W-:Y:S01]  /*3d650*/  STL.64 [R1+0x14b8], R196 ;  /* 0x0014b8c401007387 */ /* 0x000fe20000100a00 */
[----:B------:R-:W-:-:S03]  /*3d660*/  LEA.HI.X.SX32 R217, R223, R3, 0x1, P6 ;  /* 0x00000003dfd97211 */ /* 0x000fc600030f0eff */
[----:B------:R-:W-:Y:S01]  /*3d670*/  STL [R1+0x14d0], R198 ;  /* 0x0014d0c601007387 */ /* 0x000fe20000100800 */
[-C--:B------:R-:W-:Y:S01]  /*3d680*/  IADD3 R222, P6, R229, R2.reuse, RZ ;  /* 0x00000002e5de7210 */ /* 0x080fe20007fde0ff */
[----:B------:R-:W-:Y:S02]  /*3d690*/  IMAD R235, R231, 0x1f4, RZ ;  /* 0x000001f4e7eb7824 */ /* 0x000fe400078e02ff */
[----:B------:R-:W-:Y:S01]  /*3d6a0*/  STL [R1+0x14c0], R199 ;  /* 0x0014c0c701007387 */ /* 0x000fe20000100800 */
[-C--:B------:R-:W-:Y:S01]  /*3d6b0*/  LEA.HI.X.SX32 R219, R224, R3.reuse, 0x1, P4 ;  /* 0x00000003e0db7211 */ /* 0x080fe200020f0eff */
[----:B------:R-:W-:Y:S02]  /*3d6c0*/  IMAD R236, R228, 0x1f5, RZ ;  /* 0x000001f5e4ec7824 */ /* 0x000fe400078e02ff */
[----:B------:R-:W-:Y:S01]  /*3d6d0*/  STL.64 [R1+0x14c8], R200 ;  /* 0x0014c8c801007387 */ /* 0x000fe20000100a00 */
[-C--:B------:R-:W-:Y:S01]  /*3d6e0*/  IADD3 R224, P4, R230, R2.reuse, RZ ;  /* 0x00000002e6e07210 */ /* 0x080fe20007f9e0ff */
[----:B------:R-:W-:Y:S01]  /*3d6f0*/  IMAD R238, R233, 0x1f6, RZ ;  /* 0x000001f6e9ee7824 */ /* 0x000fe200078e02ff */
[----:B------:R-:W-:Y:S01]  /*3d700*/  LEA.HI.X.SX32 R221, R226, R3, 0x1, P5 ;  /* 0x00000003e2dd7211 */ /* 0x000fe200028f0eff */
[----:B------:R-:W-:Y:S01]  /*3d710*/  STL.64 [R1+0x14d8], R202 ;  /* 0x0014d8ca01007387 */ /* 0x000fe20000100a00 */
[----:B------:R-:W-:-:S03]  /*3d720*/  IADD3 R226, P5, R232, R2, RZ ;  /* 0x00000002e8e27210 */ /* 0x000fc60007fbe0ff */
[----:B------:R-:W-:Y:S01]  /*3d730*/  STL [R1+0x1500], R204 ;  /* 0x001500cc01007387 */ /* 0x000fe20000100800 */
[----:B------:R-:W-:-:S03]  /*3d740*/  LEA.HI.X.SX32 R223, R229, R3, 0x1, P6 ;  /* 0x00000003e5df7211 */ /* 0x000fc600030f0eff */
[----:B------:R-:W-:Y:S01]  /*3d750*/  STL [R1+0x14e0], R205 ;  /* 0x0014e0cd01007387 */ /* 0x000fe20000100800 */
[-C--:B------:R-:W-:Y:S01]  /*3d760*/  IADD3 R228, P6, R235, R2.reuse, RZ ;  /* 0x00000002ebe47210 */ /* 0x080fe20007fde0ff */
[----:B------:R-:W-:Y:S02]  /*3d770*/  IMAD R241, R237, 0x1f7, RZ ;  /* 0x000001f7edf17824 */ /* 0x000fe400078e02ff */
[----:B------:R-:W-:Y:S01]  /*3d780*/  STL.64 [R1+0x14e8], R206 ;  /* 0x0014e8ce01007387 */ /* 0x000fe20000100a00 */
        /* <DEDUP_REMOVED lines=27> */
[-C--:B------:R-:W-:Y:S01]  /*3d940*/  LEA.HI.X.SX32 R237, R242, R3.reuse, 0x1, P4 ;  /* 0x00000003f2ed7211 */ /* 0x080fe200020f0eff */
[----:B--2---:R-:W-:Y:S02]  /*3d950*/  IMAD R6, R244, 0x1fd, RZ ;  /* 0x000001fdf4067824 */ /* 0x004fe400078e02ff */
        /* <DEDUP_REMOVED lines=8> */
[----:B------:R-:W-:-:S03]  /*3d9e0*/  LEA.HI.X.SX32 R243, R249, R3, 0x1, P4 ;  /* 0x00000003f9f37211 */ /* 0x000fc600020f0eff */
[----:B------:R-:W-:Y:S01]  /*3d9f0*/  STL.64 [R1+0x1568], R230 ;  /* 0x001568e601007387 */ /* 0x000fe20000100a00 */
[----:B------:R-:W-:-:S03]  /*3da00*/  LEA.HI.X.SX32 R245, R250, R3, 0x1, P5 ;  /* 0x00000003faf57211 */ /* 0x000fc600028f0eff */
[----:B------:R-:W-:Y:S01]  /*3da10*/  STL [R1+0x1580], R232 ;  /* 0x001580e801007387 */ /* 0x000fe20000100800 */
[----:B0-----:R-:W-:-:S03]  /*3da20*/  PRMT R9, R148, 0x7773, RZ ;  /* 0x0000777394097816 */ /* 0x001fc600000000ff */
[----:B------:R-:W-:Y:S04]  /*3da30*/  STL [R1+0x1570], R233 ;  /* 0x001570e901007387 */ /* 0x000fe80000100800 */
[----:B------:R-:W-:Y:S01]  /*3da40*/  STL.64 [R1+0x1578], R234 ;  /* 0x001578ea01007387 */ /* 0x000fe20000100a00 */
[----:B------:R-:W-:-:S03]  /*3da50*/  PRMT R8, R148, 0x7772, RZ ;  /* 0x0000777294087816 */ /* 0x000fc600000000ff */
[----:B------:R-:W-:Y:S04]  /*3da60*/  STL.64 [R1+0x1588], R236 ;  /* 0x001588ec01007387 */ /* 0x000fe80000100a00 */
[----:B------:R-:W-:Y:S04]  /*3da70*/  STL.64 [R1+0x1590], R238 ;  /* 0x001590ee01007387 */ /* 0x000fe80000100a00 */
[----:B------:R-:W-:Y:S04]  /*3da80*/  STL.64 [R1+0x1598], R240 ;  /* 0x001598f001007387 */ /* 0x000fe80000100a00 */
[----:B------:R-:W-:Y:S04]  /*3da90*/  STL [R1+0x15a0], R243 ;  /* 0x0015a0f301007387 */ /* 0x000fe80000100800 */
[----:B------:R-:W-:Y:S04]  /*3daa0*/  STL.64 [R1+0x15a8], R244 ;  /* 0x0015a8f401007387 */ /* 0x000fe80000100a00 */
[----:B------:R-:W2:Y:S04]  /*3dab0*/  LDL R5, [R1+0xb40] ;  /* 0x000b400001057983 */ /* 0x000ea80000100800 */
[----:B------:R-:W-:Y:S04]  /*3dac0*/  STL [R1+0xe54], R9 ;  /* 0x000e540901007387 */ /* 0x000fe80000100800 */
[----:B-1----:R-:W3:Y:S04]  /*3dad0*/  LDL.LU.64 R10, [R1+0xcf0] ;  /* 0x000cf000010a7983 */ /* 0x002ee80000300a00 */
[----:B------:R0:W-:Y:S04]  /*3dae0*/  STL [R1+0xe50], R8 ;  /* 0x000e500801007387 */ /* 0x0001e80000100800 */
[----:B0-----:R-:W4:Y:S01]  /*3daf0*/  LDL.LU.64 R8, [R1+0x580] ;  /* 0x0005800001087983 */ /* 0x001f220000300a00 */
[----:B------:R-:W-:-:S02]  /*3db00*/  PRMT R54, R148, 0x7771, RZ ;  /* 0x0000777194367816 */ /* 0x000fc400000000ff */
[----:B------:R-:W-:Y:S02]  /*3db10*/  PRMT R55, R148, 0x7770, RZ ;  /* 0x0000777094377816 */ /* 0x000fe400000000ff */
[C---:B------:R-:W-:Y:S02]  /*3db20*/  PRMT R237, R149.reuse, 0x7773, RZ ;  /* 0x0000777395ed7816 */ /* 0x040fe400000000ff */
[C---:B------:R-:W-:Y:S02]  /*3db30*/  PRMT R243, R149.reuse, 0x7772, RZ ;  /* 0x0000777295f37816 */ /* 0x040fe400000000ff */
[C---:B------:R-:W-:Y:S01]  /*3db40*/  PRMT R13, R149.reuse, 0x7771, RZ ;  /* 0x00007771950d7816 */ /* 0x040fe200000000ff */
[----:B------:R-:W-:Y:S01]  /*3db50*/  STL.64 [R1+0x1628], R54 ;  /* 0x0016283601007387 */ /* 0x000fe20000100a00 */
[----:B------:R-:W-:-:S03]  /*3db60*/  PRMT R12, R149, 0x7770, RZ ;  /* 0x00007770950c7816 */ /* 0x000fc600000000ff */
[----:B------:R-:W-:Y:S01]  /*3db70*/  STL [R1+0x15b8], R237 ;  /* 0x0015b8ed01007387 */ /* 0x000fe20000100800 */
[----:B------:R-:W-:Y:S01]  /*3db80*/  PRMT R236, R150, 0x7772, RZ ;  /* 0x0000777296ec7816 */ /* 0x000fe200000000ff */
[----:B------:R-:W-:Y:S02]  /*3db90*/  IMAD R7, R251, 0x1fe, RZ ;  /* 0x000001fefb077824 */ /* 0x000fe400078e02ff */
[----:B------:R-:W-:Y:S01]  /*3dba0*/  STL.64 [R1+0x15b0], R242 ;  /* 0x0015b0f201007387 */ /* 0x000fe20000100a00 */
[----:B------:R-:W-:Y:S01]  /*3dbb0*/  IMAD R4, R248, 0x1ff, RZ ;  /* 0x000001fff8047824 */ /* 0x000fe200078e02ff */
[----:B------:R-:W-:Y:S02]  /*3dbc0*/  PRMT R219, R151, 0x7773, RZ ;  /* 0x0000777397db7816 */ /* 0x000fe400000000ff */
[----:B------:R0:W-:Y:S01]  /*3dbd0*/  STL [R1+0xe40], R13 ;  /* 0x000e400d01007387 */ /* 0x0001e20000100800 */
[----:B------:R-:W-:-:S03]  /*3dbe0*/  IADD3 R246, P6, R6, R2, RZ ;  /* 0x0000000206f67210 */ /* 0x000fc60007fde0ff */
[----:B------:R1:W-:Y:S01]  /*3dbf0*/  STL [R1+0xe2c], R12 ;  /* 0x000e2c0c01007387 */ /* 0x0003e20000100800 */
[-C--:B------:R-:W-:Y:S02]  /*3dc00*/  IADD3 R248, P4, R7, R2.reuse, RZ ;  /* 0x0000000207f87210 */ /* 0x080fe40007f9e0ff */
[C---:B0-----:R-:W-:Y:S01]  /*3dc10*/  PRMT R13, R150.reuse, 0x7771, RZ ;  /* 0x00007771960d7816 */ /* 0x041fe200000000ff */
[----:B------:R0:W-:Y:S01]  /*3dc20*/  STL [R1+0x15c8], R236 ;  /* 0x0015c8ec01007387 */ /* 0x0001e20000100800 */
[C---:B------:R-:W-:Y:S02]  /*3dc30*/  PRMT R229, R150.reuse, 0x7773, RZ ;  /* 0x0000777396e57816 */ /* 0x040fe400000000ff */
[----:B-1----:R-:W-:Y:S01]  /*3dc40*/  PRMT R12, R150, 0x7770, RZ ;  /* 0x00007770960c7816 */ /* 0x002fe200000000ff */
[----:B------:R-:W-:Y:S01]  /*3dc50*/  STL [R1+0xe30], R13 ;  /* 0x000e300d01007387 */ /* 0x000fe20000100800 */
[C---:B------:R-:W-:Y:S02]  /*3dc60*/  PRMT R228, R151.reuse, 0x7772, RZ ;  /* 0x0000777297e47816 */ /* 0x040fe400000000ff */
[----:B------:R-:W-:Y:S01]  /*3dc70*/  IADD3 R250, P5, R4, R2, RZ ;  /* 0x0000000204fa7210 */ /* 0x000fe20007fbe0ff */
[----:B------:R1:W-:Y:S01]  /*3dc80*/  STL [R1+0x15d8], R219 ;  /* 0x0015d8db01007387 */ /* 0x0003e20000100800 */
[----:B0-----:R-:W-:-:S02]  /*3dc90*/  PRMT R236, R151, 0x7771, RZ ;  /* 0x0000777197ec7816 */ /* 0x001fc400000000ff */
[-C--:B------:R-:W-:Y:S01]  /*3dca0*/  LEA.HI.X.SX32 R247, R6, R3.reuse, 0x1, P6 ;  /* 0x0000000306f77211 */ /* 0x080fe200030f0eff */
[----:B------:R-:W-:Y:S01]  /*3dcb0*/  STL [R1+0xe1c], R12 ;  /* 0x000e1c0c01007387 */ /* 0x000fe20000100800 */
[-C--:B------:R-:W-:Y:S02]  /*3dcc0*/  LEA.HI.X.SX32 R249, R7, R3.reuse, 0x1, P4 ;  /* 0x0000000307f97211 */ /* 0x080fe400020f0eff */
[----:B-1----:R-:W-:Y:S01]  /*3dcd0*/  PRMT R219, R151, 0x7770, RZ ;  /* 0x0000777097db7816 */ /* 0x002fe200000000ff */
[----:B------:R-:W-:Y:S01]  /*3dce0*/  STL.64 [R1+0x15c0], R228 ;  /* 0x0015c0e401007387 */ /* 0x000fe20000100a00 */
[----:B------:R-:W-:-:S03]  /*3dcf0*/  LEA.HI.X.SX32 R251, R4, R3, 0x1, P5 ;  /* 0x0000000304fb7211 */ /* 0x000fc600028f0eff */
[----:B------:R-:W-:Y:S04]  /*3dd00*/  STL [R1+0x15e8], R236 ;  /* 0x0015e8ec01007387 */ /* 0x000fe80000100800 */
[----:B------:R-:W-:Y:S04]  /*3dd10*/  STL [R1+0x15f8], R219 ;  /* 0x0015f8db01007387 */ /* 0x000fe80000100800 */
[----:B------:R-:W-:Y:S04]  /*3dd20*/  STL.64 [R1+0x15d0], R246 ;  /* 0x0015d0f601007387 */ /* 0x000fe80000100a00 */
[----:B------:R-:W-:Y:S04]  /*3dd30*/  STL.64 [R1+0x15e0], R248 ;  /* 0x0015e0f801007387 */ /* 0x000fe80000100a00 */
[----:B------:R-:W-:Y:S04]  /*3dd40*/  STL.64 [R1+0x15f0], R250 ;  /* 0x0015f0fa01007387 */ /* 0x000fe80000100a00 */
[----:B------:R-:W4:Y:S04]  /*3dd50*/  LDL.LU.64 R6, [R1+0x570] ;  /* 0x0005700001067983 */ /* 0x000f280000300a00 */
[----:B--2---:R0:W-:Y:S04]  /*3dd60*/  STG.E.U8 desc[UR8][R2.64], R5 ;  /* 0x0000000502007986 */ /* 0x0041e8000c101108 */
[----:B---3--:R1:W-:Y:S04]  /*3dd70*/  STG.E.U8 desc[UR8][R10.64], R145 ;  /* 0x000000910a007986 */ /* 0x0083e8000c101108 */
[----:B0-----:R-:W2:Y:S04]  /*3dd80*/  LDL R5, [R1+0xb00] ;  /* 0x000b000001057983 */ /* 0x001ea80000100800 */
[----:B-1----:R-:W3:Y:S04]  /*3dd90*/  LDL.LU R145, [R1+0x183c] ;  /* 0x00183c0001917983 */ /* 0x002ee80000300800 */
[----:B----4-:R0:W-:Y:S04]  /*3dda0*/  STG.E.U8 desc[UR8][R8.64], R146 ;  /* 0x0000009208007986 */ /* 0x0101e8000c101108 */
[----:B------:R1:W-:Y:S04]  /*3ddb0*/  STG.E.U8 desc[UR8][R142.64], R147 ;  /* 0x000000938e007986 */ /* 0x0003e8000c101108 */
[----:B0-----:R-:W4:Y:S04]  /*3ddc0*/  LDL.LU R146, [R1+0x1838] ;  /* 0x0018380001927983 */ /* 0x001f280000300800 */
[----:B-1----:R-:W2:Y:S04]  /*3ddd0*/  LDL.LU.64 R142, [R1+0x1830] ;  /* 0x00183000018e7983 */ /* 0x002ea80000300a00 */
[----:B------:R-:W2:Y:S01]  /*3dde0*/  LDL.LU R147, [R1+0x1828] ;  /* 0x0018280001937983 */ /* 0x000ea20000300800 */
[----:B------:R-:W-:-:S02]  /*3ddf0*/  PRMT R174, R144, 0x7772, RZ ;  /* 0x0000777290ae7816 */ /* 0x000fc400000000ff */
[C---:B------:R-:W-:Y:S02]  /*3de00*/  PRMT R218, R144.reuse, 0x7770, RZ ;  /* 0x0000777090da7816 */ /* 0x040fe400000000ff */
[C---:B------:R-:W-:Y:S02]  /*3de10*/  PRMT R161, R144.reuse, 0x7773, RZ ;  /* 0x0000777390a17816 */ /* 0x040fe400000000ff */
[----:B------:R-:W-:Y:S01]  /*3de20*/  PRMT R211, R144, 0x7771, RZ ;  /* 0x0000777190d37816 */ /* 0x000fe200000000ff */
[----:B------:R-:W-:Y:S04]  /*3de30*/  STL [R1+0x1608], R174 ;  /* 0x001608ae01007387 */ /* 0x000fe80000100800 */
[----:B------:R-:W-:Y:S01]  /*3de40*/  STL [R1+0x1618], R218 ;  /* 0x001618da01007387 */ /* 0x000fe20000100800 */
[----:B---3--:R-:W-:-:S02]  /*3de50*/  PRMT R160, R145, 0x7772, RZ ;  /* 0x0000777291a07816 */ /* 0x008fc400000000ff */
[C---:B------:R-:W-:Y:S02]  /*3de60*/  PRMT R210, R145.reuse, 0x7770, RZ ;  /* 0x0000777091d27816 */ /* 0x040fe400000000ff */
[C---:B------:R-:W-:Y:S01]  /*3de70*/  PRMT R97, R145.reuse, 0x7773, RZ ;  /* 0x0000777391617816 */ /* 0x040fe200000000ff */
[----:B------:R-:W-:Y:S01]  /*3de80*/  STL.64 [R1+0x1600], R160 ;  /* 0x001600a001007387 */ /* 0x000fe20000100a00 */
[----:B------:R-:W-:-:S03]  /*3de90*/  PRMT R201, R145, 0x7771, RZ ;  /* 0x0000777191c97816 */ /* 0x000fc600000000ff */
[----:B------:R-:W-:Y:S01]  /*3dea0*/  STL.64 [R1+0x1610], R210 ;  /* 0x001610d201007387 */ /* 0x000fe20000100a00 */
[C---:B----4-:R-:W-:Y:S02]  /*3deb0*/  PRMT R75, R146.reuse, 0x7773, RZ ;  /* 0x00007773924b7816 */ /* 0x050fe400000000ff */
[C---:B------:R-:W-:Y:S02]  /*3dec0*/  PRMT R96, R146.reuse, 0x7772, RZ ;  /* 0x0000777292607816 */ /* 0x040fe400000000ff */
[----:B------:R-:W-:Y:S01]  /*3ded0*/  PRMT R200, R146, 0x7770, RZ ;  /* 0x0000777092c87816 */ /* 0x000fe200000000ff */
[----:B------:R-:W-:Y:S01]  /*3dee0*/  STL [R1+0x1638], R75 ;  /* 0x0016384b01007387 */ /* 0x000fe20000100800 */
[C---:B--2---:R-:W-:Y:S02]  /*3def0*/  PRMT R11, R147.reuse, 0x7773, RZ ;  /* 0x00007773930b7816 */ /* 0x044fe400000000ff */
[C---:B------:R-:W-:Y:S01]  /*3df00*/  PRMT R74, R147.reuse, 0x7772, RZ ;  /* 0x00007772934a7816 */ /* 0x040fe200000000ff */
[----:B------:R-:W-:Y:S01]  /*3df10*/  STL.64 [R1+0x1620], R96 ;  /* 0x0016206001007387 */ /* 0x000fe20000100a00 */
[----:B------:R-:W-:-:S02]  /*3df20*/  PRMT R175, R147, 0x7771, RZ ;  /* 0x0000777193af7816 */ /* 0x000fc400000000ff */
[----:B------:R-:W-:Y:S01]  /*3df30*/  PRMT R185, R146, 0x7771, RZ ;  /* 0x0000777192b97816 */ /* 0x000fe200000000ff */
[----:B------:R-:W-:Y:S01]  /*3df40*/  STL.64 [R1+0x1630], R200 ;  /* 0x001630c801007387 */ /* 0x000fe20000100a00 */
[----:B------:R-:W-:-:S03]  /*3df50*/  PRMT R184, R147, 0x7770, RZ ;  /* 0x0000777093b87816 */ /* 0x000fc600000000ff */
[----:B------:R-:W-:Y:S04]  /*3df60*/  STL [R1+0x1648], R11 ;  /* 0x0016480b01007387 */ /* 0x000fe80000100800 */
[----:B------:R-:W-:Y:S04]  /*3df70*/  STL [R1+0x1658], R74 ;  /* 0x0016584a01007387 */ /* 0x000fe80000100800 */
[----:B------:R-:W-:Y:S04]  /*3df80*/  STL [R1+0x1668], R175 ;  /* 0x001668af01007387 */ /* 0x000fe80000100800 */
[----:B------:R-:W-:Y:S04]  /*3df90*/  STG.E.U8 desc[UR8][R6.64], R5 ;  /* 0x0000000506007986 */ /* 0x000fe8000c101108 */
[----:B------:R-:W-:Y:S04]  /*3dfa0*/  STL.64 [R1+0x1640], R184 ;  /* 0x001640b801007387 */ /* 0x000fe80000100a00 */
[----:B------:R0:W-:Y:S04]  /*3dfb0*/  STG.E.U8 desc[UR8][R140.64], R142 ;  /* 0x0000008e8c007986 */ /* 0x0001e8000c101108 */
[----:B------:R1:W-:Y:S04]  /*3dfc0*/  STG.E.U8 desc[UR8][R138.64], R0 ;  /* 0x000000008a007986 */ /* 0x0003e8000c101108 */
[----:B0-----:R-:W2:Y:S04]  /*3dfd0*/  LDL.LU.64 R140, [R1+0x1820] ;  /* 0x00182000018c7983 */ /* 0x001ea80000300a00 */
[----:B------:R-:W3:Y:S04]  /*3dfe0*/  LDL.LU R142, [R1+0x1818] ;  /* 0x00181800018e7983 */ /* 0x000ee80000300800 */
[----:B------:R-:W4:Y:S04]  /*3dff0*/  LDL.LU.64 R6, [R1+0x550] ;  /* 0x0005500001067983 */ /* 0x000f280000300a00 */
[----:B------:R-:W4:Y:S04]  /*3e000*/  LDL.LU.64 R4, [R1+0x548] ;  /* 0x0005480001047983 */ /* 0x000f280000300a00 */
[----:B-1----:R-:W4:Y:S04]  /*3e010*/  LDL.LU.64 R138, [R1+0x1810] ;  /* 0x00181000018a7983 */ /* 0x002f280000300a00 */
[----:B------:R0:W-:Y:S04]  /*3e020*/  STG.E.U8 desc[UR8][R136.64], R143 ;  /* 0x0000008f88007986 */ /* 0x0001e8000c101108 */
[----:B0-----:R-:W4:Y:S04]  /*3e030*/  LDL.LU.64 R136, [R1+0x1808] ;  /* 0x0018080001887983 */ /* 0x001f280000300a00 */
[----:B------:R-:W4:Y:S04]  /*3e040*/  LDL.LU R143, [R1+0x1800] ;  /* 0x00180000018f7983 */ /* 0x000f280000300800 */
[----:B------:R-:W4:Y:S04]  /*3e050*/  LDL.LU.64 R14, [R1+0x530] ;  /* 0x00053000010e7983 */ /* 0x000f280000300a00 */
[----:B------:R-:W4:Y:S01]  /*3e060*/  LDL.LU.64 R12, [R1+0x528] ;  /* 0x00052800010c7983 */ /* 0x000f220000300a00 */
[----:B--2---:R-:W-:-:S02]  /*3e070*/  PRMT R204, R140, 0x7773, RZ ;  /* 0x000077738ccc7816 */ /* 0x004fc400000000ff */
[C---:B------:R-:W-:Y:S02]  /*3e080*/  PRMT R215, R140.reuse, 0x7772, RZ ;  /* 0x000077728cd77816 */ /* 0x040fe400000000ff */
[C---:B------:R-:W-:Y:S02]  /*3e090*/  PRMT R10, R140.reuse, 0x7770, RZ ;  /* 0x000077708c0a7816 */ /* 0x040fe400000000ff */
[C---:B------:R-:W-:Y:S02]  /*3e0a0*/  PRMT R206, R141.reuse, 0x7773, RZ ;  /* 0x000077738dce7816 */ /* 0x040fe400000000ff */
[C---:B------:R-:W-:Y:S01]  /*3e0b0*/  PRMT R207, R141.reuse, 0x7772, RZ ;  /* 0x000077728dcf7816 */ /* 0x040fe200000000ff */
[----:B------:R-:W-:Y:S01]  /*3e0c0*/  STL [R1+0x1678], R204 ;  /* 0x001678cc01007387 */ /* 0x000fe20000100800 */
[----:B------:R-:W-:Y:S02]  /*3e0d0*/  PRMT R232, R140, 0x7771, RZ ;  /* 0x000077718ce87816 */ /* 0x000fe400000000ff */
[----:B------:R-:W-:Y:S01]  /*3e0e0*/  PRMT R233, R141, 0x7770, RZ ;  /* 0x000077708de97816 */ /* 0x000fe200000000ff */
[----:B------:R-:W-:Y:S01]  /*3e0f0*/  STL [R1+0x1688], R215 ;  /* 0x001688d701007387 */ /* 0x000fe20000100800 */
[----:B---3--:R-:W-:-:S02]  /*3e100*/  PRMT R196, R142, 0x7773, RZ ;  /* 0x000077738ec47816 */ /* 0x008fc400000000ff */
[C---:B------:R-:W-:Y:S01]  /*3e110*/  PRMT R197, R142.reuse, 0x7772, RZ ;  /* 0x000077728ec57816 */ /* 0x040fe200000000ff */
[----:B------:R-:W-:Y:S01]  /*3e120*/  STL [R1+0x1698], R10 ;  /* 0x0016980a01007387 */ /* 0x000fe20000100800 */
[----:B------:R-:W-:Y:S02]  /*3e130*/  PRMT R226, R141, 0x7771, RZ ;  /* 0x000077718de27816 */ /* 0x000fe400000000ff */
[C---:B------:R-:W-:Y:S01]  /*3e140*/  PRMT R227, R142.reuse, 0x7770, RZ ;  /* 0x000077708ee37816 */ /* 0x040fe200000000ff */
[----:B------:R-:W-:Y:S01]  /*3e150*/  STL.64 [R1+0x1650], R206 ;  /* 0x001650ce01007387 */ /* 0x000fe20000100a00 */
[----:B------:R-:W-:-:S03]  /*3e160*/  PRMT R220, R142, 0x7771, RZ ;  /* 0x000077718edc7816 */ /* 0x000fc600000000ff */
[----:B------:R-:W-:Y:S04]  /*3e170*/  STL.64 [R1+0x1660], R232 ;  /* 0x001660e801007387 */ /* 0x000fe80000100a00 */
[----:B------:R-:W-:Y:S01]  /*3e180*/  STL.64 [R1+0x1670], R196 ;  /* 0x001670c401007387 */ /* 0x000fe20000100a00 */
[C---:B----4-:R-:W-:Y:S02]  /*3e190*/  PRMT R188, R143.reuse, 0x7773, RZ ;  /* 0x000077738fbc7816 */ /* 0x050fe400000000ff */
[C---:B------:R-:W-:Y:S02]  /*3e1a0*/  PRMT R189, R143.reuse, 0x7772, RZ ;  /* 0x000077728fbd7816 */ /* 0x040fe400000000ff */
[----:B------:R-:W-:Y:S01]  /*3e1b0*/  PRMT R221, R143, 0x7770, RZ ;  /* 0x000077708fdd7816 */ /* 0x000fe200000000ff */
[----:B------:R-:W-:Y:S04]  /*3e1c0*/  STL.64 [R1+0x1680], R226 ;  /* 0x001680e201007387 */ /* 0x000fe80000100a00 */
[----:B------:R-:W-:Y:S04]  /*3e1d0*/  STL.64 [R1+0x1690], R188 ;  /* 0x001690bc01007387 */ /* 0x000fe80000100a00 */
[----:B------:R-:W-:Y:S04]  /*3e1e0*/  STL.64 [R1+0x16a0], R220 ;  /* 0x0016a0dc01007387 */ /* 0x000fe80000100a00 */
[----:B------:R0:W-:Y:S04]  /*3e1f0*/  STG.E.U8 desc[UR8][R6.64], R136 ;  /* 0x0000008806007986 */ /* 0x0001e8000c101108 */
[----:B------:R1:W-:Y:S04]  /*3e200*/  STG.E.U8 desc[UR8][R4.64], R137 ;  /* 0x0000008904007986 */ /* 0x0003e8000c101108 */
[----:B------:R2:W-:Y:S04]  /*3e210*/  STG.E.U8 desc[UR8][R134.64], R138 ;  /* 0x0000008a86007986 */ /* 0x0005e8000c101108 */
[----:B0-----:R-:W3:Y:S04]  /*3e220*/  LDL.LU R136, [R1+0x17fc] ;  /* 0x0017fc0001887983 */ /* 0x001ee80000300800 */
[----:B-1----:R-:W4:Y:S04]  /*3e230*/  LDL.LU R137, [R1+0x17f8] ;  /* 0x0017f80001897983 */ /* 0x002f280000300800 */
[----:B--2---:R-:W2:Y:S04]  /*3e240*/  LDL.LU.64 R134, [R1+0x17f0] ;  /* 0x0017f00001867983 */ /* 0x004ea80000300a00 */
[----:B------:R-:W4:Y:S04]  /*3e250*/  LDL.LU R138, [R1+0x17e8] ;  /* 0x0017e800018a7983 */ /* 0x000f280000300800 */
[----:B------:R0:W-:Y:S04]  /*3e260*/  STG.E.U8 desc[UR8][R132.64], R139 ;  /* 0x0000008b84007986 */ /* 0x0001e8000c101108 */
[----:B0-----:R-:W2:Y:S04]  /*3e270*/  LDL.LU.64 R132, [R1+0x17e0] ;  /* 0x0017e00001847983 */ /* 0x001ea80000300a00 */
[----:B------:R-:W4:Y:S04]  /*3e280*/  LDL.LU R139, [R1+0x17d8] ;  /* 0x0017d800018b7983 */ /* 0x000f280000300800 */
[----:B------:R-:W4:Y:S04]  /*3e290*/  LDL.LU.64 R8, [R1+0x510] ;  /* 0x0005100001087983 */ /* 0x000f280000300a00 */
[----:B------:R-:W4:Y:S01]  /*3e2a0*/  LDL.LU.64 R4, [R1+0x508] ;  /* 0x0005080001047983 */ /* 0x000f220000300a00 */
[----:B---3--:R-:W-:-:S02]  /*3e2b0*/  PRMT R92, R136, 0x7773, RZ ;  /* 0x00007773885c7816 */ /* 0x008fc400000000ff */
[----:B------:R-:W-:-:S05]  /*3e2c0*/  PRMT R93, R136, 0x7772, RZ ;  /* 0x00007772885d7816 */ /* 0x000fca00000000ff */
[----:B------:R-:W-:Y:S04]  /*3e2d0*/  STL.64 [R1+0x16a8], R92 ;  /* 0x0016a85c01007387 */ /* 0x000fe80000100a00 */
[----:B--2---:R0:W-:Y:S04]  /*3e2e0*/  STG.E.U8 desc[UR8][R14.64], R132 ;  /* 0x000000840e007986 */ /* 0x0041e8000c101108 */
[----:B------:R1:W-:Y:S04]  /*3e2f0*/  STG.E.U8 desc[UR8][R12.64], R133 ;  /* 0x000000850c007986 */ /* 0x0003e8000c101108 */
[----:B------:R2:W-:Y:S04]  /*3e300*/  STG.E.U8 desc[UR8][R130.64], R134 ;  /* 0x0000008682007986 */ /* 0x0005e8000c101108 */
[----:B0-----:R-:W3:Y:S04]  /*3e310*/  LDL.LU R132, [R1+0x17d4] ;  /* 0x0017d40001847983 */ /* 0x001ee80000300800 */
[----:B-1----:R-:W3:Y:S04]  /*3e320*/  LDL.LU R133, [R1+0x17d0] ;  /* 0x0017d00001857983 */ /* 0x002ee80000300800 */
[----:B--2---:R-:W2:Y:S04]  /*3e330*/  LDL.LU.64 R130, [R1+0x17c8] ;  /* 0x0017c80001827983 */ /* 0x004ea80000300a00 */
[----:B------:R-:W3:Y:S04]  /*3e340*/  LDL.LU R134, [R1+0x17c0] ;  /* 0x0017c00001867983 */ /* 0x000ee80000300800 */
[----:B------:R0:W-:Y:S04]  /*3e350*/  STG.E.U8 desc[UR8][R128.64], R135 ;  /* 0x0000008780007986 */ /* 0x0001e8000c101108 */
[----:B0-----:R-:W4:Y:S04]  /*3e360*/  LDL.LU.64 R128, [R1+0x17b8] ;  /* 0x0017b80001807983 */ /* 0x001f280000300a00 */
[----:B------:R-:W3:Y:S04]  /*3e370*/  LDL.LU R135, [R1+0x17b0] ;  /* 0x0017b00001877983 */ /* 0x000ee80000300800 */
[----:B------:R-:W3:Y:S04]  /*3e380*/  LDL.LU.64 R16, [R1+0x4f0] ;  /* 0x0004f00001107983 */ /* 0x000ee80000300a00 */
[----:B------:R-:W3:Y:S04]  /*3e390*/  LDL.LU.64 R14, [R1+0x4e8] ;  /* 0x0004e800010e7983 */ /* 0x000ee80000300a00 */
[----:B----4-:R0:W-:Y:S04]  /*3e3a0*/  STG.E.U8 desc[UR8][R8.64], R128 ;  /* 0x0000008008007986 */ /* 0x0101e8000c101108 */
[----:B------:R1:W-:Y:S04]  /*3e3b0*/  STG.E.U8 desc[UR8][R4.64], R129 ;  /* 0x0000008104007986 */ /* 0x0003e8000c101108 */
[----:B--2---:R2:W-:Y:S04]  /*3e3c0*/  STG.E.U8 desc[UR8][R126.64], R130 ;  /* 0x000000827e007986 */ /* 0x0045e8000c101108 */
[----:B0-----:R-:W4:Y:S04]  /*3e3d0*/  LDL.LU R128, [R1+0x17ac] ;  /* 0x0017ac0001807983 */ /* 0x001f280000300800 */
[----:B-1----:R-:W4:Y:S04]  /*3e3e0*/  LDL.LU R129, [R1+0x17a8] ;  /* 0x0017a80001817983 */ /* 0x002f280000300800 */
[----:B--2---:R-:W2:Y:S04]  /*3e3f0*/  LDL.LU.64 R126, [R1+0x17a0] ;  /* 0x0017a000017e7983 */ /* 0x004ea80000300a00 */
[----:B------:R-:W4:Y:S04]  /*3e400*/  LDL.LU R130, [R1+0x1798] ;  /* 0x0017980001827983 */ /* 0x000f280000300800 */
[----:B------:R0:W-:Y:S04]  /*3e410*/  STG.E.U8 desc[UR8][R124.64], R131 ;  /* 0x000000837c007986 */ /* 0x0001e8000c101108 */
[----:B0-----:R-:W3:Y:S04]  /*3e420*/  LDL.LU.64 R124, [R1+0x1790] ;  /* 0x00179000017c7983 */ /* 0x001ee80000300a00 */
[----:B------:R-:W4:Y:S04]  /*3e430*/  LDL.LU R131, [R1+0x1788] ;  /* 0x0017880001837983 */ /* 0x000f280000300800 */
[----:B------:R-:W4:Y:S04]  /*3e440*/  LDL.LU.64 R12, [R1+0x4d0] ;  /* 0x0004d000010c7983 */ /* 0x000f280000300a00 */
[----:B------:R-:W4:Y:S04]  /*3e450*/  LDL.LU.64 R8, [R1+0x4c8] ;  /* 0x0004c80001087983 */ /* 0x000f280000300a00 */
[----:B---3--:R0:W-:Y:S04]  /*3e460*/  STG.E.U8 desc[UR8][R16.64], R124 ;  /* 0x0000007c10007986 */ /* 0x0081e8000c101108 */
[----:B------:R1:W-:Y:S04]  /*3e470*/  STG.E.U8 desc[UR8][R14.64], R125 ;  /* 0x0000007d0e007986 */ /* 0x0003e8000c101108 */
[----:B--2---:R2:W-:Y:S04]  /*3e480*/  STG.E.U8 desc[UR8][R122.64], R126 ;  /* 0x0000007e7a007986 */ /* 0x0045e8000c101108 */
        /* <DEDUP_REMOVED lines=8> */
[----:B------:R-:W3:Y:S04]  /*3e510*/  LDL R21, [R1+0xbe8] ;  /* 0x000be80001157983 */ /* 0x000ee80000100800 */
        /* <DEDUP_REMOVED lines=10> */
[----:B0-----:R-:W2:Y:S04]  /*3e5c0*/  LDL.LU.64 R116, [R1+0x1740] ;  /* 0x0017400001747983 */ /* 0x001ea80000300a00 */
[----:B------:R-:W4:Y:S04]  /*3e5d0*/  LDL.LU R123, [R1+0x1738] ;  /* 0x00173800017b7983 */ /* 0x000f280000300800 */
[----:B------:R-:W4:Y:S04]  /*3e5e0*/  LDL.LU.64 R90, [R1+0x490] ;  /* 0x00049000015a7983 */ /* 0x000f280000300a00 */
[----:B---3--:R-:W-:Y:S04]  /*3e5f0*/  STG.E.U8 desc[UR8][R98.64], R21 ;  /* 0x0000001562007986 */ /* 0x008fe8000c101108 */
[----:B------:R-:W3:Y:S04]  /*3e600*/  LDL R57, [R1+0xc10] ;  /* 0x000c100001397983 */ /* 0x000ee80000100800 */
[----:B--2---:R0:W-:Y:S04]  /*3e610*/  STG.E.U8 desc[UR8][R86.64], R117 ;  /* 0x0000007556007986 */ /* 0x0041e8000c101108 */
[----:B------:R1:W-:Y:S04]  /*3e620*/  STG.E.U8 desc[UR8][R70.64], R118 ;  /* 0x0000007646007986 */ /* 0x0003e8000c101108 */
[----:B------:R2:W-:Y:S04]  /*3e630*/  STG.E.U8 desc[UR8][R112.64], R119 ;  /* 0x0000007770007986 */ /* 0x0005e8000c101108 */
[----:B0-----:R-:W3:Y:S04]  /*3e640*/  LDL.LU R117, [R1+0x1734] ;  /* 0x0017340001757983 */ /* 0x001ee80000300800 */
[----:B-1----:R-:W3:Y:S04]  /*3e650*/  LDL.LU R118, [R1+0x1730] ;  /* 0x0017300001767983 */ /* 0x002ee80000300800 */
[----:B--2---:R-:W4:Y:S04]  /*3e660*/  LDL.LU.64 R112, [R1+0x1728] ;  /* 0x0017280001707983 */ /* 0x004f280000300a00 */
[----:B------:R-:W2:Y:S04]  /*3e670*/  LDL.LU R119, [R1+0x1724] ;  /* 0x0017240001777983 */ /* 0x000ea80000300800 */
[----:B------:R-:W2:Y:S04]  /*3e680*/  LDL.LU.64 R86, [R1+0x470] ;  /* 0x0004700001567983 */ /* 0x000ea80000300a00 */
[----:B------:R-:W2:Y:S04]  /*3e690*/  LDL.LU.64 R70, [R1+0x468] ;  /* 0x0004680001467983 */ /* 0x000ea80000300a00 */
[----:B----4-:R0:W-:Y:S04]  /*3e6a0*/  STG.E.U8 desc[UR8][R90.64], R112 ;  /* 0x000000705a007986 */ /* 0x0101e8000c101108 */
[----:B---3--:R1:W-:Y:S04]  /*3e6b0*/  STG.E.U8 desc[UR8][R110.64], R57 ;  /* 0x000000396e007986 */ /* 0x0083e8000c101108 */
[----:B------:R3:W-:Y:S04]  /*3e6c0*/  STG.E.U8 desc[UR8][R108.64], R113 ;  /* 0x000000716c007986 */ /* 0x0007e8000c101108 */
[----:B0-----:R-:W4:Y:S04]  /*3e6d0*/  LDL.LU R112, [R1+0x1720] ;  /* 0x0017200001707983 */ /* 0x001f280000300800 */
[----:B-1----:R-:W4:Y:S04]  /*3e6e0*/  LDL.LU.64 R110, [R1+0x1718] ;  /* 0x00171800016e7983 */ /* 0x002f280000300a00 */
[----:B---3--:R-:W2:Y:S04]  /*3e6f0*/  LDL.LU.64 R108, [R1+0x1710] ;  /* 0x00171000016c7983 */ /* 0x008ea80000300a00 */
[----:B------:R-:W3:Y:S04]  /*3e700*/  LDL.LU R113, [R1+0x1708] ;  /* 0x0017080001717983 */ /* 0x000ee80000300800 */
[----:B------:R0:W-:Y:S04]  /*3e710*/  STG.E.U8 desc[UR8][R114.64], R252 ;  /* 0x000000fc72007986 */ /* 0x0001e8000c101108 */
[----:B0-----:R-:W3:Y:S04]  /*3e720*/  LDL.LU.64 R114, [R1+0x1700] ;  /* 0x0017000001727983 */ /* 0x001ee80000300a00 */
[----:B------:R-:W3:Y:S04]  /*3e730*/  LDL.LU.64 R178, [R1+0x450] ;  /* 0x0004500001b27983 */ /* 0x000ee80000300a00 */
[----:B------:R-:W3:Y:S04]  /*3e740*/  LDL.LU.64 R168, [R1+0x448] ;  /* 0x0004480001a87983 */ /* 0x000ee80000300a00 */
[----:B------:R-:W3:Y:S04]  /*3e750*/  LDL R167, [R1+0xc80] ;  /* 0x000c800001a77983 */ /* 0x000ee80000100800 */
[----:B------:R-:W3:Y:S04]  /*3e760*/  LDL.LU.64 R156, [R1+0x440] ;  /* 0x00044000019c7983 */ /* 0x000ee80000300a00 */
[----:B--2---:R0:W-:Y:S04]  /*3e770*/  STG.E.U8 desc[UR8][R86.64], R108 ;  /* 0x0000006c56007986 */ /* 0x0041e8000c101108 */
[----:B------:R1:W-:Y:S04]  /*3e780*/  STG.E.U8 desc[UR8][R70.64], R109 ;  /* 0x0000006d46007986 */ /* 0x0003e8000c101108 */
[----:B----4-:R2:W-:Y:S04]  /*3e790*/  STG.E.U8 desc[UR8][R106.64], R110 ;  /* 0x0000006e6a007986 */ /* 0x0105e8000c101108 */
        /* <DEDUP_REMOVED lines=8> */
[----:B------:R-:W4:Y:S04]  /*3e820*/  LDL.LU R86, [R1+0x1100] ;  /* 0x0011000001567983 */ /* 0x000f280000300800 */
[----:B------:R-:W4:Y:S04]  /*3e830*/  LDL.LU.64 R90, [R1+0x428] ;  /* 0x00042800015a7983 */ /* 0x000f280000300a00 */
[----:B------:R-:W4:Y:S04]  /*3e840*/  LDL.LU R87, [R1+0x1104] ;  /* 0x0011040001577983 */ /* 0x000f280000300800 */
[----:B------:R-:W4:Y:S04]  /*3e850*/  LDL.LU.64 R70, [R1+0x420] ;  /* 0x0004200001467983 */ /* 0x000f280000300a00 */
[----:B---3--:R0:W-:Y:S04]  /*3e860*/  STG.E.U8 desc[UR8][R178.64], R105 ;  /* 0x00000069b2007986 */ /* 0x0081e8000c101108 */
[----:B------:R-:W-:Y:S04]  /*3e870*/  STG.E.U8 desc[UR8][R168.64], R167 ;  /* 0x000000a7a8007986 */ /* 0x000fe8000c101108 */
[----:B--2---:R1:W-:Y:S04]  /*3e880*/  STG.E.U8 desc[UR8][R156.64], R106 ;  /* 0x0000006a9c007986 */ /* 0x0043e8000c101108 */
[----:B0-----:R-:W2:Y:S04]  /*3e890*/  LDL.LU R105, [R1+0x16d4] ;  /* 0x0016d40001697983 */ /* 0x001ea80000300800 */
[----:B------:R0:W-:Y:S04]  /*3e8a0*/  STG.E.U8 desc[UR8][R102.64], R107 ;  /* 0x0000006b66007986 */ /* 0x0001e8000c101108 */
[----:B-1----:R-:W3:Y:S04]  /*3e8b0*/  LDL.LU R106, [R1+0x16d0] ;  /* 0x0016d000016a7983 */ /* 0x002ee80000300800 */
[----:B0-----:R-:W2:Y:S04]  /*3e8c0*/  LDL.LU.64 R102, [R1+0x16c8] ;  /* 0x0016c80001667983 */ /* 0x001ea80000300a00 */
[----:B----4-:R-:W-:Y:S04]  /*3e8d0*/  STG.E.U8 desc[UR8][R98.64], R86 ;  /* 0x0000005662007986 */ /* 0x010fe8000c101108 */
[----:B------:R-:W-:Y:S04]  /*3e8e0*/  STG.E.U8 desc[UR8][R90.64], R87 ;  /* 0x000000575a007986 */ /* 0x000fe8000c101108 */
[----:B------:R-:W4:Y:S04]  /*3e8f0*/  LDL.LU R107, [R1+0x16c4] ;  /* 0x0016c400016b7983 */ /* 0x000f280000300800 */
[----:B--2---:R0:W-:Y:S04]  /*3e900*/  STG.E.U8 desc[UR8][R70.64], R102 ;  /* 0x0000006646007986 */ /* 0x0041e8000c101108 */
[----:B------:R1:W-:Y:S04]  /*3e910*/  STG.E.U8 desc[UR8][R100.64], R103 ;  /* 0x0000006764007986 */ /* 0x0003e8000c101108 */
[----:B0-----:R-:W2:Y:S04]  /*3e920*/  LDL.LU R102, [R1+0x16c0] ;  /* 0x0016c00001667983 */ /* 0x001ea80000300800 */
[----:B-1----:R-:W2:Y:S04]  /*3e930*/  LDL.LU.64 R100, [R1+0x16b8] ;  /* 0x0016b80001647983 */ /* 0x002ea80000300a00 */
[----:B------:R-:W2:Y:S04]  /*3e940*/  LDL.LU R103, [R1+0x16b0] ;  /* 0x0016b00001677983 */ /* 0x000ea80000300800 */
[----:B------:R-:W3:Y:S04]  /*3e950*/  LDL.LU.64 R242, [R1+0x410] ;  /* 0x0004100001f27983 */ /* 0x000ee80000300a00 */
[----:B------:R-:W3:Y:S04]  /*3e960*/  LDL.LU R244, [R1+0x11c8] ;  /* 0x0011c80001f47983 */ /* 0x000ee80000300800 */
[----:B------:R-:W4:Y:S04]  /*3e970*/  LDL.LU.64 R54, [R1+0x408] ;  /* 0x0004080001367983 */ /* 0x000f280000300a00 */
[----:B------:R-:W4:Y:S04]  /*3e980*/  LDL.LU R245, [R1+0x11d8] ;  /* 0x0011d80001f57983 */ /* 0x000f280000300800 */
[----:B------:R-:W2:Y:S04]  /*3e990*/  LDL.LU.64 R240, [R1+0x400] ;  /* 0x0004000001f07983 */ /* 0x000ea80000300a00 */
[----:B------:R-:W2:Y:S04]  /*3e9a0*/  LDL.LU R234, [R1+0x11b8] ;  /* 0x0011b80001ea7983 */ /* 0x000ea80000300800 */
        /* <DEDUP_REMOVED lines=56> */
[----:B---3--:R0:W-:Y:S04]  /*3ed30*/  STG.E.U8 desc[UR8][R242.64], R244 ;  /* 0x000000f4f2007986 */ /* 0x0081e8000c101108 */
[----:B----4-:R1:W-:Y:S04]  /*3ed40*/  STG.E.U8 desc[UR8][R54.64], R245 ;  /* 0x000000f536007986 */ /* 0x0103e8000c101108 */
[----:B0-----:R-:W3:Y:S04]  /*3ed50*/  LDL.LU.64 R242, [R1+0x318] ;  /* 0x0003180001f27983 */ /* 0x001ee80000300a00 */
[----:B------:R-:W3:Y:S04]  /*3ed60*/  LDL.LU R244, [R1+0x1174] ;  /* 0x0011740001f47983 */ /* 0x000ee80000300800 */
[----:B-1----:R-:W4:Y:S04]  /*3ed70*/  LDL.LU.64 R54, [R1+0x310] ;  /* 0x0003100001367983 */ /* 0x002f280000300a00 */
[----:B--2---:R0:W-:Y:S04]  /*3ed80*/  STG.E.U8 desc[UR8][R240.64], R234 ;  /* 0x000000eaf0007986 */ /* 0x0041e8000c101108 */
[----:B------:R-:W4:Y:S04]  /*3ed90*/  LDL.LU R245, [R1+0x1148] ;  /* 0x0011480001f57983 */ /* 0x000f280000300800 */
[----:B------:R1:W-:Y:S04]  /*3eda0*/  STG.E.U8 desc[UR8][R238.64], R235 ;  /* 0x000000ebee007986 */ /* 0x0003e8000c101108 */
[----:B0-----:R-:W2:Y:S04]  /*3edb0*/  LDL.LU.64 R240, [R1+0x308] ;  /* 0x0003080001f07983 */ /* 0x001ea80000300a00 */
[----:B------:R-:W2:Y:S04]  /*3edc0*/  LDL.LU R234, [R1+0x1158] ;  /* 0x0011580001ea7983 */ /* 0x000ea80000300800 */
[----:B-1----:R-:W2:Y:S04]  /*3edd0*/  LDL.LU.64 R238, [R1+0x300] ;  /* 0x0003000001ee7983 */ /* 0x002ea80000300a00 */
[----:B------:R0:W-:Y:S04]  /*3ede0*/  STG.E.U8 desc[UR8][R230.64], R222 ;  /* 0x000000dee6007986 */ /* 0x0001e8000c101108 */
[----:B------:R-:W2:Y:S04]  /*3edf0*/  LDL.LU R235, [R1+0x1138] ;  /* 0x0011380001eb7983 */ /* 0x000ea80000300800 */
        /* <DEDUP_REMOVED lines=34> */
[----:B------:R-:W2:Y:S04]  /*3f020*/  LDL.LU R71, [R1+0x1130] ;  /* 0x0011300001477983 */ /* 0x000ea80000300800 */
[----:B------:R0:W-:Y:S04]  /*3f030*/  STG.E.U8 desc[UR8][R92.64], R10 ;  /* 0x0000000a5c007986 */ /* 0x0001e8000c101108 */
[----:B------:R1:W-:Y:S04]  /*3f040*/  STG.E.U8 desc[UR8][R220.64], R215 ;  /* 0x000000d7dc007986 */ /* 0x0003e8000c101108 */
[----:B------:R1:W-:Y:S04]  /*3f050*/  STG.E.U8 desc[UR8][R188.64], R204 ;  /* 0x000000ccbc007986 */ /* 0x0003e8000c101108 */
[----:B0-----:R-:W2:Y:S04]  /*3f060*/  LDL.LU.64 R92, [R1+0x298] ;  /* 0x00029800015c7983 */ /* 0x001ea80000300a00 */
[----:B------:R-:W2:Y:S04]  /*3f070*/  LDL.LU R10, [R1+0x1134] ;  /* 0x00113400010a7983 */ /* 0x000ea80000300800 */
[----:B-1----:R-:W2:Y:S04]  /*3f080*/  LDL.LU.64 R220, [R1+0x290] ;  /* 0x0002900001dc7983 */ /* 0x002ea80000300a00 */
[----:B------:R-:W2:Y:S04]  /*3f090*/  LDL.LU R215, [R1+0x1108] ;  /* 0x0011080001d77983 */ /* 0x000ea80000300800 */
[----:B------:R-:W2:Y:S04]  /*3f0a0*/  LDL.LU.64 R188, [R1+0x288] ;  /* 0x0002880001bc7983 */ /* 0x000ea80000300a00 */
        /* <DEDUP_REMOVED lines=36> */
[----:B---3--:R0:W-:Y:S04]  /*3f2f0*/  STG.E.U8 desc[UR8][R242.64], R244 ;  /* 0x000000f4f2007986 */ /* 0x0081e8000c101108 */
[----:B------:R-:W3:Y:S04]  /*3f300*/  LDL.LU R237, [R1+0x10fc] ;  /* 0x0010fc0001ed7983 */ /* 0x000ee80000300800 */
[----:B----4-:R1:W-:Y:S04]  /*3f310*/  STG.E.U8 desc[UR8][R54.64], R245 ;  /* 0x000000f536007986 */ /* 0x0103e8000c101108 */
[----:B0-----:R-:W4:Y:S04]  /*3f320*/  LDL.LU.64 R242, [R1+0x220] ;  /* 0x0002200001f27983 */ /* 0x001f280000300a00 */
[----:B------:R-:W4:Y:S04]  /*3f330*/  LDL.LU R244, [R1+0x10e0] ;  /* 0x0010e00001f47983 */ /* 0x000f280000300800 */
[----:B-1----:R-:W4:Y:S04]  /*3f340*/  LDL.LU.64 R54, [R1+0x218] ;  /* 0x0002180001367983 */ /* 0x002f280000300a00 */
[----:B--2---:R0:W-:Y:S04]  /*3f350*/  STG.E.U8 desc[UR8][R240.64], R234 ;  /* 0x000000eaf0007986 */ /* 0x0041e8000c101108 */
        /* <DEDUP_REMOVED lines=43> */
[----:B------:R-:W-:Y:S04]  /*3f610*/  STG.E.U8 desc[UR8][R220.64], R215 ;  /* 0x000000d7dc007986 */ /* 0x000fe8000c101108 */
[----:B------:R-:W-:Y:S04]  /*3f620*/  STG.E.U8 desc[UR8][R188.64], R204 ;  /* 0x000000ccbc007986 */ /* 0x000fe8000c101108 */
[----:B------:R1:W-:Y:S01]  /*3f630*/  STG.E.U8 desc[UR8][R226.64], R0 ;  /* 0x00000000e2007986 */ /* 0x0003e2000c101108 */
[----:B0-----:R-:W0:Y:S03]  /*3f640*/  LDC R10, c[0x0][0x228] ;  /* 0x00008a00ff0a7b82 */ /* 0x001e260000000800 */
[----:B------:R1:W-:Y:S04]  /*3f650*/  STG.E.U8 desc[UR8][R196.64], R175 ;  /* 0x000000afc4007986 */ /* 0x0003e8000c101108 */
[----:B------:R1:W-:Y:S04]  /*3f660*/  STG.E.U8 desc[UR8][R232.64], R74 ;  /* 0x0000004ae8007986 */ /* 0x0003e8000c101108 */
[----:B-1----:R-:W2:Y:S04]  /*3f670*/  LDL.LU.64 R226, [R1+0x1a0] ;  /* 0x0001a00001e27983 */ /* 0x002ea80000300a00 */
[----:B------:R-:W2:Y:S04]  /*3f680*/  LDL.LU R0, [R1+0x10a0] ;  /* 0x0010a00001007983 */ /* 0x000ea80000300800 */
[----:B------:R-:W2:Y:S04]  /*3f690*/  LDL.LU.64 R196, [R1+0x198] ;  /* 0x0001980001c47983 */ /* 0x000ea80000300a00 */
[----:B------:R-:W2:Y:S04]  /*3f6a0*/  LDL.LU R175, [R1+0x10a4] ;  /* 0x0010a40001af7983 */ /* 0x000ea80000300800 */
[----:B------:R-:W2:Y:S04]  /*3f6b0*/  LDL.LU.64 R232, [R1+0x190] ;  /* 0x0001900001e87983 */ /* 0x000ea80000300a00 */
[----:B------:R1:W-:Y:S04]  /*3f6c0*/  STG.E.U8 desc[UR8][R206.64], R11 ;  /* 0x0000000bce007986 */ /* 0x0003e8000c101108 */
[----:B------:R-:W2:Y:S04]  /*3f6d0*/  LDL.LU R74, [R1+0x1078] ;  /* 0x00107800014a7983 */ /* 0x000ea80000300800 */
[----:B------:R0:W-:Y:S04]  /*3f6e0*/  STG.E.U8 desc[UR8][R184.64], R75 ;  /* 0x0000004bb8007986 */ /* 0x0001e8000c101108 */
[----:B-1----:R-:W2:Y:S04]  /*3f6f0*/  LDL.LU.64 R206, [R1+0x188] ;  /* 0x0001880001ce7983 */ /* 0x002ea80000300a00 */
[----:B------:R-:W2:Y:S04]  /*3f700*/  LDL.LU R11, [R1+0x1088] ;  /* 0x00108800010b7983 */ /* 0x000ea80000300800 */
[----:B0-----:R-:W2:Y:S04]  /*3f710*/  LDL.LU.64 R184, [R1+0x180] ;  /* 0x0001800001b87983 */ /* 0x001ea80000300a00 */
        /* <DEDUP_REMOVED lines=43> */
[----:B------:R-:W2:Y:S04]  /*3f9d0*/  LDL R208, [R1+0xcb8] ;  /* 0x000cb80001d07983 */ /* 0x000ea80000100800 */
[----:B------:R1:W-:Y:S04]  /*3f9e0*/  STG.E.U8 desc[UR8][R202.64], R190 ;  /* 0x000000beca007986 */ /* 0x0003e8000c101108 */
[----:B0-----:R-:W2:Y:S04]  /*3f9f0*/  LDL.LU.64 R212, [R1+0x108] ;  /* 0x0001080001d47983 */ /* 0x001ea80000300a00 */
[----:B------:R-:W2:Y:S04]  /*3fa00*/  LDL R209, [R1+0xcc8] ;  /* 0x000cc80001d17983 */ /* 0x000ea80000100800 */
[----:B------:R0:W-:Y:S04]  /*3fa10*/  STG.E.U8 desc[UR8][R194.64], R191 ;  /* 0x000000bfc2007986 */ /* 0x0001e8000c101108 */
[----:B-1----:R-:W2:Y:S04]  /*3fa20*/  LDL.LU.64 R202, [R1+0x100] ;  /* 0x0001000001ca7983 */ /* 0x002ea80000300a00 */
[----:B------:R1:W-:Y:S04]  /*3fa30*/  STG.E.U8 desc[UR8][R182.64], R168 ;  /* 0x000000a8b6007986 */ /* 0x0003e8000c101108 */
[----:B------:R-:W2:Y:S04]  /*3fa40*/  LDL R190, [R1+0xca8] ;  /* 0x000ca80001be7983 */ /* 0x000ea80000100800 */
[----:B------:R-:W-:Y:S04]  /*3fa50*/  STG.E.U8 desc[UR8][R178.64], R169 ;  /* 0x000000a9b2007986 */ /* 0x000fe8000c101108 */
[----:B0-----:R-:W2:Y:S04]  /*3fa60*/  LDL.LU.64 R194, [R1+0xf8] ;  /* 0x0000f80001c27983 */ /* 0x001ea80000300a00 */
[----:B------:R-:W-:Y:S04]  /*3fa70*/  STG.E.U8 desc[UR8][R166.64], R98 ;  /* 0x00000062a6007986 */ /* 0x000fe8000c101108 */
[----:B------:R-:W2:Y:S04]  /*3fa80*/  LDL R191, [R1+0xcc0] ;  /* 0x000cc00001bf7983 */ /* 0x000ea80000100800 */
[----:B------:R0:W-:Y:S04]  /*3fa90*/  STG.E.U8 desc[UR8][R156.64], R99 ;  /* 0x000000639c007986 */ /* 0x0001e8000c101108 */
[----:B-1----:R-:W2:Y:S04]  /*3faa0*/  LDL.LU.64 R182, [R1+0xf0] ;  /* 0x0000f00001b67983 */ /* 0x002ea80000300a00 */
[----:B------:R1:W-:Y:S04]  /*3fab0*/  STG.E.U8 desc[UR8][R90.64], R70 ;  /* 0x000000465a007986 */ /* 0x0003e8000c101108 */
[----:B0-----:R-:W2:Y:S04]  /*3fac0*/  LDL R156, [R1+0xc98] ;  /* 0x000c9800019c7983 */ /* 0x001ea80000100800 */
[----:B------:R-:W2:Y:S04]  /*3fad0*/  LDL.LU.64 R178, [R1+0xe8] ;  /* 0x0000e80001b27983 */ /* 0x000ea80000300a00 */
[----:B-1----:R-:W2:Y:S04]  /*3fae0*/  LDL R91, [R1+0xcb0] ;  /* 0x000cb000015b7983 */ /* 0x002ea80000100800 */
[----:B------:R0:W-:Y:S04]  /*3faf0*/  STG.E.U8 desc[UR8][R86.64], R71 ;  /* 0x0000004756007986 */ /* 0x0001e8000c101108 */
[----:B------:R-:W2:Y:S04]  /*3fb00*/  LDL.LU.64 R168, [R1+0xe0] ;  /* 0x0000e00001a87983 */ /* 0x000ea80000300a00 */
[----:B0-----:R-:W2:Y:S04]  /*3fb10*/  LDL R71, [R1+0xc70] ;  /* 0x000c700001477983 */ /* 0x001ea80000100800 */
[----:B------:R-:W2:Y:S04]  /*3fb20*/  LDL.LU.64 R166, [R1+0xd8] ;  /* 0x0000d80001a67983 */ /* 0x000ea80000300a00 */
[----:B------:R-:W2:Y:S04]  /*3fb30*/  LDL R157, [R1+0xca0] ;  /* 0x000ca000019d7983 */ /* 0x000ea80000100800 */
[----:B------:R-:W2:Y:S04]  /*3fb40*/  LDL.LU.64 R98, [R1+0xd0] ;  /* 0x0000d00001627983 */ /* 0x000ea80000300a00 */
[----:B------:R-:W2:Y:S04]  /*3fb50*/  LDL R90, [R1+0xcd0] ;  /* 0x000cd000015a7983 */ /* 0x000ea80000100800 */
[----:B------:R-:W2:Y:S04]  /*3fb60*/  LDL.LU.64 R86, [R1+0xc8] ;  /* 0x0000c80001567983 */ /* 0x000ea80000300a00 */
[----:B------:R-:W2:Y:S04]  /*3fb70*/  LDL R70, [R1+0xcd8] ;  /* 0x000cd80001467983 */ /* 0x000ea80000100800 */
[----:B------:R-:W-:Y:S04]  /*3fb80*/  STG.E.U8 desc[UR8][R226.64], R0 ;  /* 0x00000000e2007986 */ /* 0x000fe8000c101108 */
        /* <DEDUP_REMOVED lines=9> */
[----:B---3--:R-:W-:Y:S04]  /*3fc20*/  STG.E.U8 desc[UR8][R246.64], R236 ;  /* 0x000000ecf6007986 */ /* 0x008fe8000c101108 */
[----:B----4-:R-:W-:Y:S04]  /*3fc30*/  STG.E.U8 desc[UR8][R228.64], R237 ;  /* 0x000000ede4007986 */ /* 0x010fe8000c101108 */
[----:B--2---:R-:W-:Y:S04]  /*3fc40*/  STG.E.U8 desc[UR8][R242.64], R244 ;  /* 0x000000f4f2007986 */ /* 0x004fe8000c101108 */
        /* <DEDUP_REMOVED lines=10> */
[----:B------:R0:W-:Y:S02]  /*3fcf0*/  STG.E.U8 desc[UR8][R178.64], R91 ;  /* 0x0000005bb2007986 */ /* 0x0001e4000c101108 */
[----:B0-----:R-:W0:Y:S02]  /*3fd00*/  S2R R91, SR_CTAID.X ;  /* 0x00000000005b7919 */ /* 0x001e240000002500 */
[----:B------:R1:W-:Y:S04]  /*3fd10*/  STG.E.U8 desc[UR8][R168.64], R71 ;  /* 0x00000047a8007986 */ /* 0x0003e8000c101108 */
[----:B------:R-:W2:Y:S01]  /*3fd20*/  LDL.LU.64 R178, [R1+0xce8] ;  /* 0x000ce80001b27983 */ /* 0x000ea20000300a00 */
[----:B-1----:R-:W0:Y:S03]  /*3fd30*/  S2R R71, SR_TID.X ;  /* 0x0000000000477919 */ /* 0x002e260000002100 */
[----:B------:R-:W-:Y:S04]  /*3fd40*/  STG.E.U8 desc[UR8][R166.64], R157 ;  /* 0x0000009da6007986 */ /* 0x000fe8000c101108 */
[----:B------:R-:W-:Y:S04]  /*3fd50*/  STG.E.U8 desc[UR8][R98.64], R90 ;  /* 0x0000005a62007986 */ /* 0x000fe8000c101108 */
[----:B------:R1:W-:Y:S04]  /*3fd60*/  STG.E.U8 desc[UR8][R86.64], R70 ;  /* 0x0000004656007986 */ /* 0x0003e8000c101108 */
[----:B-1----:R-:W2:Y:S04]  /*3fd70*/  LDL.LU R87, [R1+0x1050] ;  /* 0x0010500001577983 */ /* 0x002ea80000300800 */
[----:B------:R-:W3:Y:S04]  /*3fd80*/  LDL.LU.64 R168, [R1+0xce0] ;  /* 0x000ce00001a87983 */ /* 0x000ee80000300a00 */
[----:B------:R-:W3:Y:S01]  /*3fd90*/  LDL.LU R70, [R1+0x1054] ;  /* 0x0010540001467983 */ /* 0x000ee20000300800 */
[----:B0-----:R-:W-:-:S03]  /*3fda0*/  PRMT R71, R71, 0x6540, R91 ;  /* 0x0000654047477816 */ /* 0x001fc6000000005b */
[----:B------:R-:W4:Y:S04]  /*3fdb0*/  LDL.LU.64 R166, [R1+0xcd8] ;  /* 0x000cd80001a67983 */ /* 0x000f280000300a00 */
[----:B------:R-:W3:Y:S04]  /*3fdc0*/  LDL.LU R99, [R1+0x1044] ;  /* 0x0010440001637983 */ /* 0x000ee80000300800 */
[----:B------:R-:W3:Y:S01]  /*3fdd0*/  LDL.LU.64 R90, [R1+0xcd0] ;  /* 0x000cd000015a7983 */ /* 0x000ee20000300a00 */
[----:B------:R-:W-:Y:S01]  /*3fde0*/  IMAD R0, R71, UR53, RZ ;  /* 0x0000003547007c24 */ /* 0x000fe2000f8e02ff */
[----:B------:R-:W-:-:S02]  /*3fdf0*/  UIMAD UR52, UR61, UR52, URZ ;  /* 0x000000343d3472a4 */ /* 0x000fc4000f8e023f */
[----:B------:R-:W3:Y:S01]  /*3fe00*/  LDL.LU R71, [R1+0x1048] ;  /* 0x0010480001477983 */ /* 0x000ee20000300800 */
[----:B------:R-:W-:-:S03]  /*3fe10*/  ULDC UR53, c[0x0][0x278] ;  /* 0x00009e0000357ab9 */ /* 0x000fc60000000800 */
[----:B------:R-:W3:Y:S04]  /*3fe20*/  LDL.LU.64 R156, [R1+0xcc8] ;  /* 0x000cc800019c7983 */ /* 0x000ee80000300a00 */
[----:B------:R-:W3:Y:S04]  /*3fe30*/  LDL.LU.64 R194, [R1+0xcc0] ;  /* 0x000cc00001c27983 */ /* 0x000ee80000300a00 */
[----:B------:R-:W3:Y:S04]  /*3fe40*/  LDL.LU.64 R208, [R1+0xcb8] ;  /* 0x000cb80001d07983 */ /* 0x000ee80000300a00 */
[----:B------:R-:W3:Y:S01]  /*3fe50*/  LDL.LU.64 R190, [R1+0xcb0] ;  /* 0x000cb00001be7983 */ /* 0x000ee20000300a00 */
[----:B------:R-:W-:-:S03]  /*3fe60*/  UIMAD UR53, UR53, 0x9c, URZ ;  /* 0x0000009c353578a4 */ /* 0x000fc6000f8e023f */
[----:B------:R-:W3:Y:S01]  /*3fe70*/  LDL.LU.64 R182, [R1+0xca8] ;  /* 0x000ca80001b67983 */ /* 0x000ee20000300a00 */
[----:B------:R-:W-:Y:S01]  /*3fe80*/  IADD3 R0, R0, UR52, R10 ;  /* 0x0000003400007c10 */ /* 0x000fe2000fffe00a */
[----:B------:R-:W-:Y:S02]  /*3fe90*/  UIMAD UR54, UR54, 0x9d, URZ ;  /* 0x0000009d363678a4 */ /* 0x000fe4000f8e023f */
[----:B------:R-:W3:Y:S01]  /*3fea0*/  LDL.LU R86, [R1+0x103c] ;  /* 0x00103c0001567983 */ /* 0x000ee20000300800 */
[----:B------:R-:W-:Y:S02]  /*3feb0*/  UIMAD UR55, UR55, 0x9e, URZ ;  /* 0x0000009e373778a4 */ /* 0x000fe4000f8e023f */
[----:B------:R-:W-:Y:S02]  /*3fec0*/  UIMAD UR56, UR56, 0x9f, URZ ;  /* 0x0000009f383878a4 */ /* 0x000fe4000f8e023f */
[----:B------:R-:W-:Y:S02]  /*3fed0*/  UIMAD UR57, UR57, 0xa0, URZ ;  /* 0x000000a0393978a4 */ /* 0x000fe4000f8e023f */
[----:B------:R-:W-:-:S02]  /*3fee0*/  UIMAD UR58, UR58, 0xa1, URZ ;  /* 0x000000a13a3a78a4 */ /* 0x000fc4000f8e023f */
[----:B------:R-:W-:Y:S02]  /*3fef0*/  UIMAD UR59, UR59, 0xa2, URZ ;  /* 0x000000a23b3b78a4 */ /* 0x000fe4000f8e023f */
[----:B------:R-:W-:Y:S02]  /*3ff00*/  UIMAD UR4, UR4, 0xa3, URZ ;  /* 0x000000a3040478a4 */ /* 0x000fe4000f8e023f */
        /* <DEDUP_REMOVED lines=43> */
[----:B------:R-:W-:Y:S01]  /*401c0*/  UIMAD UR51, UR51, 0xcf, URZ ;  /* 0x000000cf333378a4 */ /* 0x000fe2000f8e023f */
[----:B------:R-:W-:Y:S01]  /*401d0*/  ULDC UR52, c[0x0][0x278] ;  /* 0x00009e0000347ab9 */ /* 0x000fe20000000800 */
[----:B--2---:R0:W-:Y:S04]  /*401e0*/  STG.E.U8 desc[UR8][R178.64], R87 ;  /* 0x00000057b2007986 */ /* 0x0041e8000c101108 */
[----:B0-----:R-:W2:Y:S01]  /*401f0*/  LDL.LU R87, [R1+0x1040] ;  /* 0x0010400001577983 */ /* 0x001ea20000300800 */
[----:B----4-:R-:W-:Y:S01]  /*40200*/  VIADD R166, R0, UR53 ;  /* 0x0000003500a67c36 */ /* 0x010fe20008000000 */
[----:B------:R-:W-:-:S02]  /*40210*/  ULDC UR53, c[0x0][0x278] ;  /* 0x00009e0000357ab9 */ /* 0x000fc40000000800 */
[----:B---3--:R0:W-:Y:S01]  /*40220*/  STG.E.U8 desc[UR8][R168.64], R70 ;  /* 0x00000046a8007986 */ /* 0x0081e2000c101108 */
[----:B------:R-:W-:-:S03]  /*40230*/  VIADD R90, R0, UR54 ;  /* 0x00000036005a7c36 */ /* 0x000fc60008000000 */
[----:B------:R-:W3:Y:S01]  /*40240*/  LDL R178, [R1+0xc88] ;  /* 0x000c880001b27983 */ /* 0x000ee20000100800 */
[----:B------:R-:W-:-:S03]  /*40250*/  ULDC UR54, c[0x0][0x278] ;  /* 0x00009e0000367ab9 */ /* 0x000fc60000000800 */
[----:B------:R1:W-:Y:S04]  /*40260*/  STG.E.U8 desc[UR8][R166.64], R99 ;  /* 0x00000063a6007986 */ /* 0x0003e8000c101108 */
[----:B0-----:R-:W4:Y:S04]  /*40270*/  LDL.LU R70, [R1+0x1030] ;  /* 0x0010300001467983 */ /* 0x001f280000300800 */
[----:B------:R0:W-:Y:S04]  /*40280*/  STG.E.U8 desc[UR8][R90.64], R71 ;  /* 0x000000475a007986 */ /* 0x0001e8000c101108 */
[----:B-1----:R-:W4:Y:S04]  /*40290*/  LDL.LU.64 R98, [R1+0xca0] ;  /* 0x000ca00001627983 */ /* 0x002f280000300a00 */
[----:B0-----:R-:W4:Y:S04]  /*402a0*/  LDL R90, [R1+0xc60] ;  /* 0x000c6000015a7983 */ /* 0x001f280000100800 */
[----:B------:R-:W4:Y:S01]  /*402b0*/  LDL R71, [R1+0xc90] ;  /* 0x000c900001477983 */ /* 0x000f220000100800 */
[----:B------:R-:W-:Y:S01]  /*402c0*/  VIADD R156, R0, UR55 ;  /* 0x00000037009c7c36 */ /* 0x000fe20008000000 */
[----:B------:R-:W-:-:S02]  /*402d0*/  ULDC UR55, c[0x0][0x278] ;  /* 0x00009e0000377ab9 */ /* 0x000fc40000000800 */
[----:B------:R-:W4:Y:S04]  /*402e0*/  LDL.LU.64 R202, [R1+0xc98] ;  /* 0x000c980001ca7983 */ /* 0x000f280000300a00 */
[----:B------:R-:W4:Y:S04]  /*402f0*/  LDL R179, [R1+0xc40] ;  /* 0x000c400001b37983 */ /* 0x000f280000100800 */
[----:B------:R-:W4:Y:S01]  /*40300*/  LDL.LU.64 R168, [R1+0xc90] ;  /* 0x000c900001a87983 */ /* 0x000f220000300a00 */
[----:B------:R-:W-:Y:S01]  /*40310*/  VIADD R194, R0, UR56 ;  /* 0x0000003800c27c36 */ /* 0x000fe20008000000 */
[----:B------:R-:W-:-:S02]  /*40320*/  ULDC UR56, c[0x0][0x278] ;  /* 0x00009e0000387ab9 */ /* 0x000fc40000000800 */
[----:B------:R-:W4:Y:S04]  /*40330*/  LDL R91, [R1+0xc68] ;  /* 0x000c6800015b7983 */ /* 0x000f280000100800 */
[----:B------:R-:W4:Y:S04]  /*40340*/  LDL.LU.64 R166, [R1+0xc88] ;  /* 0x000c880001a67983 */ /* 0x000f280000300a00 */
[----:B------:R0:W-:Y:S01]  /*40350*/  STG.E.U8 desc[UR8][R156.64], R86 ;  /* 0x000000569c007986 */ /* 0x0001e2000c101108 */
[C---:B------:R-:W-:Y:S01]  /*40360*/  VIADD R208, R0.reuse, UR57 ;  /* 0x0000003900d07c36 */ /* 0x040fe20008000000 */
[----:B------:R-:W-:Y:S01]  /*40370*/  ULDC UR57, c[0x0][0x278] ;  /* 0x00009e0000397ab9 */ /* 0x000fe20000000800 */
[C---:B------:R-:W-:Y:S01]  /*40380*/  VIADD R190, R0.reuse, UR58 ;  /* 0x0000003a00be7c36 */ /* 0x040fe20008000000 */
[----:B------:R-:W-:Y:S01]  /*40390*/  ULDC UR58, c[0x0][0x278] ;  /* 0x00009e00003a7ab9 */ /* 0x000fe20000000800 */
[----:B0-----:R-:W4:Y:S04]  /*403a0*/  LDL R86, [R1+0xc38] ;  /* 0x000c380001567983 */ /* 0x001f280000100800 */
[----:B------:R-:W4:Y:S01]  /*403b0*/  LDL.LU.64 R156, [R1+0xc80] ;  /* 0x000c8000019c7983 */ /* 0x000f220000300a00 */
[----:B------:R-:W-:Y:S01]  /*403c0*/  VIADD R182, R0, UR59 ;  /* 0x0000003b00b67c36 */ /* 0x000fe20008000000 */
[----:B------:R-:W-:-:S02]  /*403d0*/  ULDC UR59, c[0x0][0x278] ;  /* 0x00009e00003b7ab9 */ /* 0x000fc40000000800 */
[----:B--2---:R0:W-:Y:S04]  /*403e0*/  STG.E.U8 desc[UR8][R194.64], R87 ;  /* 0x00000057c2007986 */ /* 0x0041e8000c101108 */
[----:B0-----:R-:W2:Y:S04]  /*403f0*/  LDL R87, [R1+0xc48] ;  /* 0x000c480001577983 */ /* 0x001ea80000100800 */
[----:B------:R-:W2:Y:S04]  /*40400*/  LDL.LU.64 R194, [R1+0xc78] ;  /* 0x000c780001c27983 */ /* 0x000ea80000300a00 */
[----:B---3--:R-:W-:Y:S04]  /*40410*/  STG.E.U8 desc[UR8][R208.64], R178 ;  /* 0x000000b2d0007986 */ /* 0x008fe8000c101108 */
[----:B----4-:R0:W-:Y:S01]  /*40420*/  STG.E.U8 desc[UR8][R190.64], R70 ;  /* 0x00000046be007986 */ /* 0x0101e2000c101108 */
[----:B------:R-:W-:-:S02]  /*40430*/  VIADD R98, R0, UR4 ;  /* 0x0000000400627c36 */ /* 0x000fc40008000000 */
[C---:B------:R-:W-:Y:S01]  /*40440*/  VIADD R202, R0.reuse, UR5 ;  /* 0x0000000500ca7c36 */ /* 0x040fe20008000000 */
[----:B0-----:R-:W3:Y:S01]  /*40450*/  LDL.LU R70, [R1+0x1034] ;  /* 0x0010340001467983 */ /* 0x001ee20000300800 */
[----:B------:R-:W-:-:S03]  /*40460*/  VIADD R168, R0, UR7 ;  /* 0x0000000700a87c36 */ /* 0x000fc60008000000 */
[----:B------:R-:W4:Y:S01]  /*40470*/  LDL.LU.64 R190, [R1+0xc70] ;  /* 0x000c700001be7983 */ /* 0x000f220000300a00 */
[----:B------:R-:W-:-:S03]  /*40480*/  VIADD R166, R0, UR10 ;  /* 0x0000000a00a67c36 */ /* 0x000fc60008000000 */
[----:B------:R0:W-:Y:S01]  /*40490*/  STG.E.U8 desc[UR8][R182.64], R90 ;  /* 0x0000005ab6007986 */ /* 0x0001e2000c101108 */
[----:B------:R-:W-:-:S03]  /*404a0*/  VIADD R156, R0, UR11 ;  /* 0x0000000b009c7c36 */ /* 0x000fc60008000000 */
[----:B0-----:R-:W4:Y:S01]  /*404b0*/  LDL.LU R90, [R1+0x1038] ;  /* 0x00103800015a7983 */ /* 0x001f220000300800 */
[----:B------:R-:W-:Y:S02]  /*404c0*/  UIMAD UR52, UR52, 0xd0, URZ ;  /* 0x000000d0343478a4 */ /* 0x000fe4000f8e023f */
[----:B------:R-:W-:Y:S01]  /*404d0*/  UIMAD UR53, UR53, 0xd1, URZ ;  /* 0x000000d1353578a4 */ /* 0x000fe2000f8e023f */
[----:B------:R-:W4:Y:S01]  /*404e0*/  LDL.LU.64 R182, [R1+0xc68] ;  /* 0x000c680001b67983 */ /* 0x000f220000300a00 */
[----:B------:R-:W-:Y:S02]  /*404f0*/  UIMAD UR54, UR54, 0xd2, URZ ;  /* 0x000000d2363678a4 */ /* 0x000fe4000f8e023f */
[----:B------:R-:W-:Y:S01]  /*40500*/  UIMAD UR55, UR55, 0xd3, URZ ;  /* 0x000000d3373778a4 */ /* 0x000fe2000f8e023f */
[----:B------:R0:W-:Y:S01]  /*40510*/  STG.E.U8 desc[UR8][R98.64], R71 ;  /* 0x0000004762007986 */ /* 0x0001e2000c101108 */
[----:B------:R-:W-:Y:S02]  /*40520*/  UIMAD UR56, UR56, 0xd4, URZ ;  /* 0x000000d4383878a4 */ /* 0x000fe4000f8e023f */
[----:B------:R-:W-:-:S02]  /*40530*/  UIMAD UR57, UR57, 0xd5, URZ ;  /* 0x000000d5393978a4 */ /* 0x000fc4000f8e023f */
[----:B------:R-:W-:Y:S02]  /*40540*/  UIMAD UR58, UR58, 0xd6, URZ ;  /* 0x000000d63a3a78a4 */ /* 0x000fe4000f8e023f */
[----:B------:R-:W-:Y:S01]  /*40550*/  UIMAD UR59, UR59, 0xd7, URZ ;  /* 0x000000d73b3b78a4 */ /* 0x000fe2000f8e023f */
[----:B------:R-:W-:Y:S01]  /*40560*/  PRMT R214, R143, 0x7771, RZ ;  /* 0x000077718fd67816 */ /* 0x000fe200000000ff */
[----:B------:R-:W-:Y:S01]  /*40570*/  ULDC UR4, c[0x0][0x27c] ;  /* 0x00009f0000047ab9 */ /* 0x000fe20000000800 */
[----:B0-----:R-:W4:Y:S04]  /*40580*/  LDL.LU R71, [R1+0x1028] ;  /* 0x0010280001477983 */ /* 0x001f280000300800 */
[----:B------:R-:W4:Y:S04]  /*40590*/  LDL.LU.64 R98, [R1+0xc60] ;  /* 0x000c600001627983 */ /* 0x000f280000300a00 */
[----:B------:R0:W-:Y:S04]  /*405a0*/  STG.E.U8 desc[UR8][R202.64], R179 ;  /* 0x000000b3ca007986 */ /* 0x0001e8000c101108 */
[----:B------:R1:W-:Y:S04]  /*405b0*/  STG.E.U8 desc[UR8][R168.64], R91 ;  /* 0x0000005ba8007986 */ /* 0x0003e8000c101108 */
[----:B------:R1:W-:Y:S04]  /*405c0*/  STG.E.U8 desc[UR8][R166.64], R86 ;  /* 0x00000056a6007986 */ /* 0x0003e8000c101108 */
[----:B0-----:R-:W4:Y:S04]  /*405d0*/  LDL.LU.64 R178, [R1+0xc58] ;  /* 0x000c580001b27983 */ /* 0x001f280000300a00 */
[----:B-1----:R-:W4:Y:S04]  /*405e0*/  LDL.LU R91, [R1+0x102c] ;  /* 0x00102c00015b7983 */ /* 0x002f280000300800 */
[----:B------:R-:W4:Y:S04]  /*405f0*/  LDL.LU.64 R168, [R1+0xc50] ;  /* 0x000c500001a87983 */ /* 0x000f280000300a00 */
[----:B------:R-:W4:Y:S04]  /*40600*/  LDL.LU R86, [R1+0x1020] ;  /* 0x0010200001567983 */ /* 0x000f280000300800 */
[----:B--2---:R0:W-:Y:S01]  /*40610*/  STG.E.U8 desc[UR8][R156.64], R87 ;  /* 0x000000579c007986 */ /* 0x0041e2000c101108 */
[----:B------:R-:W-:-:S03]  /*40620*/  VIADD R194, R0, UR12 ;  /* 0x0000000c00c27c36 */ /* 0x000fc60008000000 */
[----:B0-----:R-:W2:Y:S04]  /*40630*/  LDL.LU R156, [R1+0x1024] ;  /* 0x00102400019c7983 */ /* 0x001ea80000300800 */
[----:B------:R-:W2:Y:S04]  /*40640*/  LDL.LU.64 R208, [R1+0xc48] ;  /* 0x000c480001d07983 */ /* 0x000ea80000300a00 */
[----:B------:R-:W2:Y:S04]  /*40650*/  LDL.LU.64 R166, [R1+0xc40] ;  /* 0x000c400001a67983 */ /* 0x000ea80000300a00 */
[----:B------:R-:W2:Y:S04]  /*40660*/  LDL.LU R87, [R1+0x1018] ;  /* 0x0010180001577983 */ /* 0x000ea80000300800 */
[----:B---3--:R0:W-:Y:S01]  /*40670*/  STG.E.U8 desc[UR8][R194.64], R70 ;  /* 0x00000046c2007986 */ /* 0x0081e2000c101108 */
[----:B----4-:R-:W-:-:S03]  /*40680*/  VIADD R190, R0, UR13 ;  /* 0x0000000d00be7c36 */ /* 0x010fc60008000000 */
[----:B0-----:R-:W3:Y:S04]  /*40690*/  LDL.LU R70, [R1+0x101c] ;  /* 0x00101c0001467983 */ /* 0x001ee80000300800 */
[----:B------:R-:W4:Y:S04]  /*406a0*/  LDL.LU.64 R202, [R1+0xc38] ;  /* 0x000c380001ca7983 */ /* 0x000f280000300a00 */
[----:B------:R-:W4:Y:S04]  /*406b0*/  LDL.LU R157, [R1+0xffc] ;  /* 0x000ffc00019d7983 */ /* 0x000f280000300800 */
[----:B------:R-:W4:Y:S04]  /*406c0*/  LDL.LU.64 R194, [R1+0xc30] ;  /* 0x000c300001c27983 */ /* 0x000f280000300a00 */
[----:B------:R-:W-:Y:S01]  /*406d0*/  STG.E.U8 desc[UR8][R190.64], R90 ;  /* 0x0000005abe007986 */ /* 0x000fe2000c101108 */
[----:B------:R-:W-:-:S05]  /*406e0*/  VIADD R182, R0, UR14 ;  /* 0x0000000e00b67c36 */ /* 0x000fca0008000000 */
[----:B------:R0:W-:Y:S04]  /*406f0*/  STG.E.U8 desc[UR8][R182.64], R71 ;  /* 0x00000047b6007986 */ /* 0x0001e8000c101108 */
[----:B0-----:R-:W4:Y:S01]  /*40700*/  LDL.LU R71, [R1+0x100c] ;  /* 0x00100c0001477983 */ /* 0x001f220000300800 */
[----:B------:R-:W-:-:S03]  /*40710*/  VIADD R98, R0, UR15 ;  /* 0x0000000f00627c36 */ /* 0x000fc60008000000 */
[----:B------:R-:W4:Y:S04]  /*40720*/  LDL.LU.64 R190, [R1+0xc28] ;  /* 0x000c280001be7983 */ /* 0x000f280000300a00 */
[----:B------:R-:W4:Y:S01]  /*40730*/  LDL.LU.64 R182, [R1+0xc20] ;  /* 0x000c200001b67983 */ /* 0x000f220000300a00 */
[----:B------:R-:W-:-:S03]  /*40740*/  VIADD R178, R0, UR16 ;  /* 0x0000001000b27c36 */ /* 0x000fc60008000000 */
[----:B------:R0:W-:Y:S01]  /*40750*/  STG.E.U8 desc[UR8][R98.64], R91 ;  /* 0x0000005b62007986 */ /* 0x0001e2000c101108 */
[----:B------:R-:W-:-:S03]  /*40760*/  VIADD R168, R0, UR17 ;  /* 0x0000001100a87c36 */ /* 0x000fc60008000000 */
[----:B------:R1:W-:Y:S04]  /*40770*/  STG.E.U8 desc[UR8][R178.64], R86 ;  /* 0x00000056b2007986 */ /* 0x0003e8000c101108 */
[----:B0-----:R-:W4:Y:S04]  /*40780*/  LDL.LU R99, [R1+0xfec] ;  /* 0x000fec0001637983 */ /* 0x001f280000300800 */
[----:B------:R-:W4:Y:S04]  /*40790*/  LDL.LU.64 R90, [R1+0xc18] ;  /* 0x000c1800015a7983 */ /* 0x000f280000300a00 */
[----:B------:R-:W4:Y:S04]  /*407a0*/  LDL.LU R98, [R1+0x1000] ;  /* 0x0010000001627983 */ /* 0x000f280000300800 */
[----:B-1----:R-:W4:Y:S04]  /*407b0*/  LDL.LU R86, [R1+0xfdc] ;  /* 0x000fdc0001567983 */ /* 0x002f280000300800 */
[----:B------:R-:W4:Y:S04]  /*407c0*/  LDL.LU.64 R178, [R1+0xc10] ;  /* 0x000c100001b27983 */ /* 0x000f280000300a00 */
[----:B--2---:R0:W-:Y:S01]  /*407d0*/  STG.E.U8 desc[UR8][R168.64], R156 ;  /* 0x0000009ca8007986 */ /* 0x0041e2000c101108 */
[----:B------:R-:W-:-:S02]  /*407e0*/  VIADD R208, R0, UR18 ;  /* 0x0000001200d07c36 */ /* 0x000fc40008000000 */
[C---:B------:R-:W-:Y:S01]  /*407f0*/  VIADD R166, R0.reuse, UR19 ;  /* 0x0000001300a67c36 */ /* 0x040fe20008000000 */
[----:B0-----:R-:W2:Y:S04]  /*40800*/  LDL.LU.64 R168, [R1+0xc08] ;  /* 0x000c080001a87983 */ /* 0x001ea80000300a00 */
[----:B------:R0:W-:Y:S04]  /*40810*/  STG.E.U8 desc[UR8][R208.64], R87 ;  /* 0x00000057d0007986 */ /* 0x0001e8000c101108 */
[----:B0-----:R-:W2:Y:S04]  /*40820*/  LDL.LU R87, [R1+0xff0] ;  /* 0x000ff00001577983 */ /* 0x001ea80000300800 */
[----:B---3--:R0:W-:Y:S01]  /*40830*/  STG.E.U8 desc[UR8][R166.64], R70 ;  /* 0x00000046a6007986 */ /* 0x0081e2000c101108 */
[----:B----4-:R-:W-:-:S02]  /*40840*/  VIADD R202, R0, UR20 ;  /* 0x0000001400ca7c36 */ /* 0x010fc40008000000 */
[C---:B------:R-:W-:Y:S01]  /*40850*/  VIADD R194, R0.reuse, UR21 ;  /* 0x0000001500c27c36 */ /* 0x040fe20008000000 */
[----:B0-----:R-:W3:Y:S04]  /*40860*/  LDL.LU R70, [R1+0xfd8] ;  /* 0x000fd80001467983 */ /* 0x001ee80000300800 */
[----:B------:R-:W4:Y:S04]  /*40870*/  LDL.LU.64 R166, [R1+0xc00] ;  /* 0x000c000001a67983 */ /* 0x000f280000300a00 */
[----:B------:R0:W-:Y:S04]  /*40880*/  STG.E.U8 desc[UR8][R202.64], R157 ;  /* 0x0000009dca007986 */ /* 0x0001e8000c101108 */
[----:B0-----:R-:W4:Y:S04]  /*40890*/  LDL.LU.64 R156, [R1+0xbf8] ;  /* 0x000bf800019c7983 */ /* 0x001f280000300a00 */
[----:B------:R0:W-:Y:S04]  /*408a0*/  STG.E.U8 desc[UR8][R194.64], R71 ;  /* 0x00000047c2007986 */ /* 0x0001e8000c101108 */
[----:B0-----:R-:W4:Y:S01]  /*408b0*/  LDL.LU R71, [R1+0xfe0] ;  /* 0x000fe00001477983 */ /* 0x001f220000300800 */
[----:B------:R-:W-:-:S02]  /*408c0*/  VIADD R190, R0, UR22 ;  /* 0x0000001600be7c36 */ /* 0x000fc40008000000 */
[----:B------:R-:W-:-:S03]  /*408d0*/  VIADD R182, R0, UR23 ;  /* 0x0000001700b67c36 */ /* 0x000fc60008000000 */
[----:B------:R0:W-:Y:S01]  /*408e0*/  STG.E.U8 desc[UR8][R190.64], R99 ;  /* 0x00000063be007986 */ /* 0x0001e2000c101108 */
[----:B------:R-:W-:-:S03]  /*408f0*/  VIADD R90, R0, UR24 ;  /* 0x00000018005a7c36 */ /* 0x000fc60008000000 */
[----:B------:R-:W-:Y:S04]  /*40900*/  STG.E.U8 desc[UR8][R182.64], R98 ;  /* 0x00000062b6007986 */ /* 0x000fe8000c101108 */
[----:B0-----:R-:W4:Y:S04]  /*40910*/  LDL.LU R99, [R1+0x1010] ;  /* 0x0010100001637983 */ /* 0x001f280000300800 */
[----:B------:R-:W4:Y:S01]  /*40920*/  LDL.LU.64 R216, [R1+0xbf0] ;  /* 0x000bf00001d87983 */ /* 0x000f220000300a00 */
[----:B------:R-:W-:-:S03]  /*40930*/  VIADD R178, R0, UR25 ;  /* 0x0000001900b27c36 */ /* 0x000fc60008000000 */
[----:B------:R-:W4:Y:S04]  /*40940*/  LDL.LU.64 R212, [R1+0xbe8] ;  /* 0x000be80001d47983 */ /* 0x000f280000300a00 */
[----:B------:R0:W-:Y:S04]  /*40950*/  STG.E.U8 desc[UR8][R90.64], R86 ;  /* 0x000000565a007986 */ /* 0x0001e8000c101108 */
[----:B0-----:R-:W4:Y:S04]  /*40960*/  LDL.LU R90, [R1+0x1014] ;  /* 0x00101400015a7983 */ /* 0x001f280000300800 */
[----:B------:R-:W4:Y:S04]  /*40970*/  LDL.LU R91, [R1+0x1004] ;  /* 0x00100400015b7983 */ /* 0x000f280000300800 */
[----:B------:R-:W4:Y:S04]  /*40980*/  LDL.LU.64 R208, [R1+0xbe0] ;  /* 0x000be00001d07983 */ /* 0x000f280000300a00 */
[----:B------:R-:W4:Y:S04]  /*40990*/  LDL.LU R86, [R1+0x1008] ;  /* 0x0010080001567983 */ /* 0x000f280000300800 */
[----:B------:R-:W4:Y:S01]  /*409a0*/  LDL.LU.64 R202, [R1+0xbd8] ;  /* 0x000bd80001ca7983 */ /* 0x000f220000300a00 */
[----:B--2---:R-:W-:-:S03]  /*409b0*/  VIADD R168, R0, UR26 ;  /* 0x0000001a00a87c36 */ /* 0x004fc60008000000 */
[----:B------:R0:W-:Y:S04]  /*409c0*/  STG.E.U8 desc[UR8][R178.64], R87 ;  /* 0x00000057b2007986 */ /* 0x0001e8000c101108 */
[----:B0-----:R-:W2:Y:S04]  /*409d0*/  LDL.LU R87, [R1+0xff4] ;  /* 0x000ff40001577983 */ /* 0x001ea80000300800 */
[----:B------:R-:W2:Y:S04]  /*409e0*/  LDL.LU.64 R194, [R1+0xbd0] ;  /* 0x000bd00001c27983 */ /* 0x000ea80000300a00 */
[----:B---3--:R0:W-:Y:S01]  /*409f0*/  STG.E.U8 desc[UR8][R168.64], R70 ;  /* 0x00000046a8007986 */ /* 0x0081e2000c101108 */
[----:B----4-:R-:W-:-:S03]  /*40a00*/  VIADD R166, R0, UR27 ;  /* 0x0000001b00a67c36 */ /* 0x010fc60008000000 */
[----:B0-----:R-:W3:Y:S04]  /*40a10*/  LDL.LU R70, [R1+0xff8] ;  /* 0x000ff80001467983 */ /* 0x001ee80000300800 */
[----:B------:R-:W4:Y:S04]  /*40a20*/  LDL.LU.64 R190, [R1+0xbc8] ;  /* 0x000bc80001be7983 */ /* 0x000f280000300a00 */
[----:B------:R-:W4:Y:S04]  /*40a30*/  LDL.LU.64 R182, [R1+0xbc0] ;  /* 0x000bc00001b67983 */ /* 0x000f280000300a00 */
[----:B------:R-:W4:Y:S04]  /*40a40*/  LDL.LU R168, [R1+0xfe4] ;  /* 0x000fe40001a87983 */ /* 0x000f280000300800 */
[----:B------:R0:W-:Y:S04]  /*40a50*/  STG.E.U8 desc[UR8][R166.64], R71 ;  /* 0x00000047a6007986 */ /* 0x0001e8000c101108 */
[----:B0-----:R-:W4:Y:S01]  /*40a60*/  LDL.LU R71, [R1+0xfe8] ;  /* 0x000fe80001477983 */ /* 0x001f220000300800 */
[----:B------:R-:W-:-:S03]  /*40a70*/  VIADD R156, R0, UR28 ;  /* 0x0000001c009c7c36 */ /* 0x000fc60008000000 */
[----:B------:R-:W4:Y:S04]  /*40a80*/  LDL.LU.64 R178, [R1+0xbb8] ;  /* 0x000bb80001b27983 */ /* 0x000f280000300a00 */
[----:B------:R-:W4:Y:S04]  /*40a90*/  LDL.LU R169, [R1+0xfbc] ;  /* 0x000fbc0001a97983 */ /* 0x000f280000300800 */
[----:B------:R-:W4:Y:S01]  /*40aa0*/  LDL.LU.64 R166, [R1+0xbb0] ;  /* 0x000bb00001a67983 */ /* 0x000f220000300a00 */
[----:B------:R-:W-:-:S03]  /*40ab0*/  VIADD R216, R0, UR29 ;  /* 0x0000001d00d87c36 */ /* 0x000fc60008000000 */
[----:B------:R0:W-:Y:S01]  /*40ac0*/  STG.E.U8 desc[UR8][R156.64], R99 ;  /* 0x000000639c007986 */ /* 0x0001e2000c101108 */
[----:B------:R-:W-:-:S03]  /*40ad0*/  VIADD R212, R0, UR30 ;  /* 0x0000001e00d47c36 */ /* 0x000fc60008000000 */
[----:B------:R-:W4:Y:S04]  /*40ae0*/  LDL.LU R98, [R1+0xfcc] ;  /* 0x000fcc0001627983 */ /* 0x000f280000300800 */
[----:B0-----:R-:W4:Y:S04]  /*40af0*/  LDL.LU.64 R156, [R1+0xba8] ;  /* 0x000ba800019c7983 */ /* 0x001f280000300a00 */
[----:B------:R-:W4:Y:S04]  /*40b00*/  LDL.LU R99, [R1+0xfac] ;  /* 0x000fac0001637983 */ /* 0x000f280000300800 */
[----:B------:R-:W-:Y:S04]  /*40b10*/  STG.E.U8 desc[UR8][R216.64], R90 ;  /* 0x0000005ad8007986 */ /* 0x000fe8000c101108 */
[----:B------:R0:W-:Y:S01]  /*40b20*/  STG.E.U8 desc[UR8][R212.64], R91 ;  /* 0x0000005bd4007986 */ /* 0x0001e2000c101108 */
[----:B------:R-:W-:-:S02]  /*40b30*/  VIADD R208, R0, UR31 ;  /* 0x0000001f00d07c36 */ /* 0x000fc40008000000 */
[C---:B------:R-:W-:Y:S01]  /*40b40*/  VIADD R202, R0.reuse, UR32 ;  /* 0x0000002000ca7c36 */ /* 0x040fe20008000000 */
[----:B0-----:R-:W4:Y:S04]  /*40b50*/  LDL.LU.64 R90, [R1+0xba0] ;  /* 0x000ba000015a7983 */ /* 0x001f280000300a00 */
[----:B------:R-:W-:Y:S04]  /*40b60*/  STG.E.U8 desc[UR8][R208.64], R86 ;  /* 0x00000056d0007986 */ /* 0x000fe8000c101108 */
[----:B--2---:R0:W-:Y:S01]  /*40b70*/  STG.E.U8 desc[UR8][R202.64], R87 ;  /* 0x00000057ca007986 */ /* 0x0041e2000c101108 */
[----:B------:R-:W-:-:S03]  /*40b80*/  VIADD R194, R0, UR33 ;  /* 0x0000002100c27c36 */ /* 0x000fc60008000000 */
[----:B0-----:R-:W2:Y:S04]  /*40b90*/  LDL.LU.64 R86, [R1+0xb98] ;  /* 0x000b980001567983 */ /* 0x001ea80000300a00 */
[----:B---3--:R0:W-:Y:S01]  /*40ba0*/  STG.E.U8 desc[UR8][R194.64], R70 ;  /* 0x00000046c2007986 */ /* 0x0081e2000c101108 */
[C---:B----4-:R-:W-:Y:S02]  /*40bb0*/  VIADD R190, R0.reuse, UR34 ;  /* 0x0000002200be7c36 */ /* 0x050fe40008000000 */
[C---:B------:R-:W-:Y:S01]  /*40bc0*/  VIADD R182, R0.reuse, UR35 ;  /* 0x0000002300b67c36 */ /* 0x040fe20008000000 */
[----:B0-----:R-:W3:Y:S04]  /*40bd0*/  LDL.LU R70, [R1+0xfc0] ;  /* 0x000fc00001467983 */ /* 0x001ee80000300800 */
[----:B------:R-:W-:Y:S04]  /*40be0*/  STG.E.U8 desc[UR8][R190.64], R168 ;  /* 0x000000a8be007986 */ /* 0x000fe8000c101108 */
[----:B------:R0:W-:Y:S04]  /*40bf0*/  STG.E.U8 desc[UR8][R182.64], R71 ;  /* 0x00000047b6007986 */ /* 0x0001e8000c101108 */
[----:B0-----:R-:W4:Y:S04]  /*40c00*/  LDL.LU R71, [R1+0xf9c] ;  /* 0x000f9c0001477983 */ /* 0x001f280000300800 */
[----:B------:R-:W4:Y:S04]  /*40c10*/  LDL.LU.64 R224, [R1+0xb90] ;  /* 0x000b900001e07983 */ /* 0x000f280000300a00 */
[----:B------:R-:W4:Y:S01]  /*40c20*/  LDL.LU R223, [R1+0xfb0] ;  /* 0x000fb00001df7983 */ /* 0x000f220000300800 */
[----:B------:R-:W-:-:S03]  /*40c30*/  VIADD R178, R0, UR36 ;  /* 0x0000002400b27c36 */ /* 0x000fc60008000000 */
[----:B------:R-:W4:Y:S04]  /*40c40*/  LDL.LU.64 R216, [R1+0xb88] ;  /* 0x000b880001d87983 */ /* 0x000f280000300a00 */
[----:B------:R-:W4:Y:S04]  /*40c50*/  LDL.LU R208, [R1+0xf98] ;  /* 0x000f980001d07983 */ /* 0x000f280000300800 */
[----:B------:R-:W4:Y:S01]  /*40c60*/  LDL.LU.64 R212, [R1+0xb80] ;  /* 0x000b800001d47983 */ /* 0x000f220000300a00 */
[----:B------:R-:W-:-:S03]  /*40c70*/  VIADD R166, R0, UR37 ;  /* 0x0000002500a67c36 */ /* 0x000fc60008000000 */
[----:B------:R-:W4:Y:S04]  /*40c80*/  LDL.LU.64 R202, [R1+0xb78] ;  /* 0x000b780001ca7983 */ /* 0x000f280000300a00 */
[----:B------:R-:W4:Y:S01]  /*40c90*/  LDL.LU R209, [R1+0xfa0] ;  /* 0x000fa00001d17983 */ /* 0x000f220000300800 */
[----:B------:R-:W-:-:S03]  /*40ca0*/  VIADD R156, R0, UR38 ;  /* 0x00000026009c7c36 */ /* 0x000fc60008000000 */
[----:B------:R-:W4:Y:S04]  /*40cb0*/  LDL.LU R190, [R1+0xfd0] ;  /* 0x000fd00001be7983 */ /* 0x000f280000300800 */
[----:B------:R-:W4:Y:S04]  /*40cc0*/  LDL.LU.64 R194, [R1+0xb70] ;  /* 0x000b700001c27983 */ /* 0x000f280000300a00 */
[----:B------:R-:W4:Y:S01]  /*40cd0*/  LDL.LU R191, [R1+0xfd4] ;  /* 0x000fd40001bf7983 */ /* 0x000f220000300800 */
[----:B------:R-:W-:-:S03]  /*40ce0*/  VIADD R90, R0, UR39 ;  /* 0x00000027005a7c36 */ /* 0x000fc60008000000 */
[----:B------:R0:W-:Y:S04]  /*40cf0*/  STG.E.U8 desc[UR8][R178.64], R169 ;  /* 0x000000a9b2007986 */ /* 0x0001e8000c101108 */
[----:B------:R-:W4:Y:S04]  /*40d00*/  LDL.LU.64 R182, [R1+0xb68] ;  /* 0x000b680001b67983 */ /* 0x000f280000300a00 */
[----:B------:R1:W-:Y:S04]  /*40d10*/  STG.E.U8 desc[UR8][R166.64], R98 ;  /* 0x00000062a6007986 */ /* 0x0003e8000c101108 */
[----:B0-----:R-:W4:Y:S04]  /*40d20*/  LDL.LU.64 R178, [R1+0xb60] ;  /* 0x000b600001b27983 */ /* 0x001f280000300a00 */
[----:B------:R-:W4:Y:S04]  /*40d30*/  LDL.LU R168, [R1+0xfc4] ;  /* 0x000fc40001a87983 */ /* 0x000f280000300800 */
[----:B------:R-:W4:Y:S04]  /*40d40*/  LDL.LU R169, [R1+0xfc8] ;  /* 0x000fc80001a97983 */ /* 0x000f280000300800 */
[----:B-1----:R-:W4:Y:S04]  /*40d50*/  LDL.LU.64 R166, [R1+0xb58] ;  /* 0x000b580001a67983 */ /* 0x002f280000300a00 */
[----:B------:R0:W-:Y:S04]  /*40d60*/  STG.E.U8 desc[UR8][R156.64], R99 ;  /* 0x000000639c007986 */ /* 0x0001e8000c101108 */
[----:B------:R-:W4:Y:S04]  /*40d70*/  LDL.LU R98, [R1+0xfb4] ;  /* 0x000fb40001627983 */ /* 0x000f280000300800 */
[----:B0-----:R-:W4:Y:S01]  /*40d80*/  LDL.LU.64 R156, [R1+0xb50] ;  /* 0x000b5000019c7983 */ /* 0x001f220000300a00 */
[----:B--2---:R-:W-:-:S03]  /*40d90*/  VIADD R86, R0, UR40 ;  /* 0x0000002800567c36 */ /* 0x004fc60008000000 */
[----:B---3--:R0:W-:Y:S04]  /*40da0*/  STG.E.U8 desc[UR8][R90.64], R70 ;  /* 0x000000465a007986 */ /* 0x0081e8000c101108 */
[----:B0-----:R-:W2:Y:S04]  /*40db0*/  LDL.LU.64 R90, [R1+0xb48] ;  /* 0x000b4800015a7983 */ /* 0x001ea80000300a00 */
[----:B------:R-:W3:Y:S04]  /*40dc0*/  LDL.LU R99, [R1+0xfb8] ;  /* 0x000fb80001637983 */ /* 0x000ee80000300800 */
[----:B------:R-:W3:Y:S04]  /*40dd0*/  LDL.LU R70, [R1+0xfa4] ;  /* 0x000fa40001467983 */ /* 0x000ee80000300800 */
[----:B----4-:R0:W-:Y:S04]  /*40de0*/  STG.E.U8 desc[UR8][R86.64], R71 ;  /* 0x0000004756007986 */ /* 0x0101e8000c101108 */
[----:B0-----:R-:W4:Y:S04]  /*40df0*/  LDL.LU.64 R86, [R1+0xb40] ;  /* 0x000b400001567983 */ /* 0x001f280000300a00 */
[----:B------:R-:W4:Y:S04]  /*40e00*/  LDL.LU R71, [R1+0xfa8] ;  /* 0x000fa80001477983 */ /* 0x000f280000300800 */
[----:B------:R-:W4:Y:S04]  /*40e10*/  LDL.LU.64 R160, [R1+0xb38] ;  /* 0x000b380001a07983 */ /* 0x000f280000300a00 */
        /* <DEDUP_REMOVED lines=13> */
[----:B------:R-:W4:Y:S01]  /*40ef0*/  LDL.LU.64 R238, [R1+0xb00] ;  /* 0x000b000001ee7983 */ /* 0x000f220000300a00 */
[----:B------:R-:W-:-:S02]  /*40f00*/  VIADD R224, R0, UR41 ;  /* 0x0000002900e07c36 */ /* 0x000fc40008000000 */
[C---:B------:R-:W-:Y:S01]  /*40f10*/  VIADD R216, R0.reuse, UR42 ;  /* 0x0000002a00d87c36 */ /* 0x040fe20008000000 */
[----:B------:R-:W4:Y:S01]  /*40f20*/  LDL.LU R235, [R1+0xf60] ;  /* 0x000f600001eb7983 */ /* 0x000f220000300800 */
[----:B------:R-:W-:-:S03]  /*40f30*/  VIADD R212, R0, UR43 ;  /* 0x0000002b00d47c36 */ /* 0x000fc60008000000 */
[----:B------:R-:W4:Y:S01]  /*40f40*/  LDL.LU.64 R230, [R1+0xaf8] ;  /* 0x000af80001e67983 */ /* 0x000f220000300a00 */
[----:B------:R-:W-:-:S03]  /*40f50*/  VIADD R202, R0, UR44 ;  /* 0x0000002c00ca7c36 */ /* 0x000fc60008000000 */
[----:B------:R0:W-:Y:S01]  /*40f60*/  STG.E.U8 desc[UR8][R224.64], R223 ;  /* 0x000000dfe0007986 */ /* 0x0001e2000c101108 */
[----:B------:R-:W-:-:S03]  /*40f70*/  VIADD R194, R0, UR45 ;  /* 0x0000002d00c27c36 */ /* 0x000fc60008000000 */
[----:B------:R-:W4:Y:S01]  /*40f80*/  LDL.LU R222, [R1+0xf90] ;  /* 0x000f900001de7983 */ /* 0x000f220000300800 */
[----:B------:R-:W-:-:S03]  /*40f90*/  VIADD R182, R0, UR46 ;  /* 0x0000002e00b67c36 */ /* 0x000fc60008000000 */
[----:B------:R1:W-:Y:S04]  /*40fa0*/  STG.E.U8 desc[UR8][R216.64], R208 ;  /* 0x000000d0d8007986 */ /* 0x0003e8000c101108 */
[----:B0-----:R-:W4:Y:S04]  /*40fb0*/  LDL.LU.64 R224, [R1+0xaf0] ;  /* 0x000af00001e07983 */ /* 0x001f280000300a00 */
[----:B------:R-:W4:Y:S04]  /*40fc0*/  LDL.LU R223, [R1+0xf94] ;  /* 0x000f940001df7983 */ /* 0x000f280000300800 */
[----:B-1----:R-:W4:Y:S01]  /*40fd0*/  LDL.LU.64 R216, [R1+0xae8] ;  /* 0x000ae80001d87983 */ /* 0x002f220000300a00 */
[----:B------:R-:W-:-:S03]  /*40fe0*/  VIADD R178, R0, UR47 ;  /* 0x0000002f00b27c36 */ /* 0x000fc60008000000 */
[----:B------:R0:W-:Y:S04]  /*40ff0*/  STG.E.U8 desc[UR8][R212.64], R209 ;  /* 0x000000d1d4007986 */ /* 0x0001e8000c101108 */
        /* <DEDUP_REMOVED lines=8> */
[----:B------:R-:W4:Y:S04]  /*41080*/  LDL.LU R190, [R1+0xf74] ;  /* 0x000f740001be7983 */ /* 0x000f280000300800 */
[----:B------:R1:W-:Y:S04]  /*41090*/  STG.E.U8 desc[UR8][R182.64], R168 ;  /* 0x000000a8b6007986 */ /* 0x0003e8000c101108 */
[----:B0-----:R-:W4:Y:S04]  /*410a0*/  LDL.LU.64 R194, [R1+0xad0] ;  /* 0x000ad00001c27983 */ /* 0x001f280000300a00 */
[----:B------:R-:W4:Y:S04]  /*410b0*/  LDL.LU R191, [R1+0xf78] ;  /* 0x000f780001bf7983 */ /* 0x000f280000300800 */
[----:B-1----:R-:W4:Y:S04]  /*410c0*/  LDL.LU.64 R182, [R1+0xac8] ;  /* 0x000ac80001b67983 */ /* 0x002f280000300a00 */
[----:B------:R0:W-:Y:S04]  /*410d0*/  STG.E.U8 desc[UR8][R178.64], R169 ;  /* 0x000000a9b2007986 */ /* 0x0001e8000c101108 */
[----:B------:R-:W4:Y:S04]  /*410e0*/  LDL.LU R168, [R1+0xf64] ;  /* 0x000f640001a87983 */ /* 0x000f280000300800 */
[----:B------:R1:W-:Y:S04]  /*410f0*/  STG.E.U8 desc[UR8][R166.64], R98 ;  /* 0x00000062a6007986 */ /* 0x0003e8000c101108 */
[----:B0-----:R-:W4:Y:S04]  /*41100*/  LDL.LU.64 R178, [R1+0xac0] ;  /* 0x000ac00001b27983 */ /* 0x001f280000300a00 */
[----:B------:R-:W4:Y:S04]  /*41110*/  LDL.LU R169, [R1+0xf68] ;  /* 0x000f680001a97983 */ /* 0x000f280000300800 */
[----:B-1----:R-:W4:Y:S04]  /*41120*/  LDL.LU.64 R166, [R1+0xab8] ;  /* 0x000ab80001a67983 */ /* 0x002f280000300a00 */
[----:B------:R-:W4:Y:S01]  /*41130*/  LDL.LU R98, [R1+0xf3c] ;  /* 0x000f3c0001627983 */ /* 0x000f220000300800 */
[----:B--2---:R-:W-:-:S03]  /*41140*/  VIADD R90, R0, UR50 ;  /* 0x00000032005a7c36 */ /* 0x004fc60008000000 */
[----:B---3--:R0:W-:Y:S04]  /*41150*/  STG.E.U8 desc[UR8][R156.64], R99 ;  /* 0x000000639c007986 */ /* 0x0081e8000c101108 */
[----:B------:R1:W-:Y:S04]  /*41160*/  STG.E.U8 desc[UR8][R90.64], R70 ;  /* 0x000000465a007986 */ /* 0x0003e8000c101108 */
[----:B0-----:R-:W2:Y:S04]  /*41170*/  LDL.LU.64 R156, [R1+0xab0] ;  /* 0x000ab000019c7983 */ /* 0x001ea80000300a00 */
[----:B------:R-:W2:Y:S04]  /*41180*/  LDL.LU R99, [R1+0xf4c] ;  /* 0x000f4c0001637983 */ /* 0x000ea80000300800 */
[----:B-1----:R-:W3:Y:S04]  /*41190*/  LDL.LU.64 R90, [R1+0xaa8] ;  /* 0x000aa800015a7983 */ /* 0x002ee80000300a00 */
[----:B------:R-:W3:Y:S01]  /*411a0*/  LDL.LU R70, [R1+0xf2c] ;  /* 0x000f2c0001467983 */ /* 0x000ee20000300800 */
[----:B----4-:R-:W-:-:S05]  /*411b0*/  VIADD R86, R0, UR51 ;  /* 0x0000003300567c36 */ /* 0x010fca0008000000 */
[----:B------:R0:W-:Y:S01]  /*411c0*/  STG.E.U8 desc[UR8][R86.64], R71 ;  /* 0x0000004756007986 */ /* 0x0001e2000c101108 */
[----:B------:R-:W-:-:S03]  /*411d0*/  VIADD R160, R0, UR52 ;  /* 0x0000003400a07c36 */ /* 0x000fc60008000000 */
[----:B0-----:R-:W4:Y:S01]  /*411e0*/  LDL.LU.64 R86, [R1+0xaa0] ;  /* 0x000aa00001567983 */ /* 0x001f220000300a00 */
[----:B------:R-:W-:-:S03]  /*411f0*/  VIADD R248, R0, UR53 ;  /* 0x0000003500f87c36 */ /* 0x000fc60008000000 */
[----:B------:R-:W4:Y:S01]  /*41200*/  LDL.LU R71, [R1+0xf40] ;  /* 0x000f400001477983 */ /* 0x000f220000300800 */
[----:B------:R-:W-:-:S03]  /*41210*/  VIADD R246, R0, UR54 ;  /* 0x0000003600f67c36 */ /* 0x000fc60008000000 */
[----:B------:R-:W4:Y:S01]  /*41220*/  LDL.LU.64 R92, [R1+0xa98] ;  /* 0x000a9800015c7983 */ /* 0x000f220000300a00 */
[C---:B------:R-:W-:Y:S02]  /*41230*/  VIADD R228, R0.reuse, UR55 ;  /* 0x0000003700e47c36 */ /* 0x040fe40008000000 */
[C---:B------:R-:W-:Y:S02]  /*41240*/  VIADD R242, R0.reuse, UR56 ;  /* 0x0000003800f27c36 */ /* 0x040fe40008000000 */
[C---:B------:R-:W-:Y:S02]  /*41250*/  VIADD R54, R0.reuse, UR57 ;  /* 0x0000003900367c36 */ /* 0x040fe40008000000 */
[C---:B------:R-:W-:Y:S02]  /*41260*/  VIADD R240, R0.reuse, UR58 ;  /* 0x0000003a00f07c36 */ /* 0x040fe40008000000 */
[----:B------:R-:W-:Y:S02]  /*41270*/  VIADD R238, R0, UR59 ;  /* 0x0000003b00ee7c36 */ /* 0x000fe40008000000 */
        /* <DEDUP_REMOVED lines=38> */
[----:B------:R-:W4:Y:S04]  /*414e0*/  LDL.LU R245, [R1+0xedc] ;  /* 0x000edc0001f57983 */ /* 0x000f280000300800 */
[----:B------:R0:W-:Y:S04]  /*414f0*/  STG.E.U8 desc[UR8][R240.64], R234 ;  /* 0x000000eaf0007986 */ /* 0x0001e8000c101108 */
[----:B------:R1:W-:Y:S04]  /*41500*/  STG.E.U8 desc[UR8][R238.64], R235 ;  /* 0x000000ebee007986 */ /* 0x0003e8000c101108 */
[----:B------:R1:W-:Y:S04]  /*41510*/  STG.E.U8 desc[UR8][R230.64], R222 ;  /* 0x000000dee6007986 */ /* 0x0003e8000c101108 */
[----:B0-----:R-:W4:Y:S04]  /*41520*/  LDL.LU.64 R240, [R1+0xa10] ;  /* 0x000a100001f07983 */ /* 0x001f280000300a00 */
[----:B------:R-:W4:Y:S04]  /*41530*/  LDL.LU R234, [R1+0xef0] ;  /* 0x000ef00001ea7983 */ /* 0x000f280000300800 */
[----:B-1----:R-:W4:Y:S04]  /*41540*/  LDL.LU.64 R238, [R1+0xa08] ;  /* 0x000a080001ee7983 */ /* 0x002f280000300a00 */
        /* <DEDUP_REMOVED lines=26> */
[----:B--2---:R0:W-:Y:S04]  /*416f0*/  STG.E.U8 desc[UR8][R156.64], R99 ;  /* 0x000000639c007986 */ /* 0x0041e8000c101108 */
[----:B------:R-:W2:Y:S04]  /*41700*/  LDL.LU R98, [R1+0xee8] ;  /* 0x000ee80001627983 */ /* 0x000ea80000300800 */
[----:B---3--:R1:W-:Y:S04]  /*41710*/  STG.E.U8 desc[UR8][R90.64], R70 ;  /* 0x000000465a007986 */ /* 0x0083e8000c101108 */
[----:B0-----:R-:W3:Y:S04]  /*41720*/  LDL.LU.64 R156, [R1+0x9b8] ;  /* 0x0009b800019c7983 */ /* 0x001ee80000300a00 */
[----:B------:R-:W3:Y:S04]  /*41730*/  LDL.LU R99, [R1+0xebc] ;  /* 0x000ebc0001637983 */ /* 0x000ee80000300800 */
[----:B-1----:R-:W3:Y:S04]  /*41740*/  LDL.LU.64 R90, [R1+0x9b0] ;  /* 0x0009b000015a7983 */ /* 0x002ee80000300a00 */
[----:B----4-:R0:W-:Y:S04]  /*41750*/  STG.E.U8 desc[UR8][R86.64], R71 ;  /* 0x0000004756007986 */ /* 0x0101e8000c101108 */
[----:B------:R-:W4:Y:S04]  /*41760*/  LDL.LU R70, [R1+0xecc] ;  /* 0x000ecc0001467983 */ /* 0x000f280000300800 */
[----:B------:R1:W-:Y:S04]  /*41770*/  STG.E.U8 desc[UR8][R92.64], R0 ;  /* 0x000000005c007986 */ /* 0x0003e8000c101108 */
[----:B0-----:R-:W4:Y:S04]  /*41780*/  LDL.LU.64 R86, [R1+0x9a8] ;  /* 0x0009a80001567983 */ /* 0x001f280000300a00 */
[----:B------:R-:W4:Y:S04]  /*41790*/  LDL.LU R71, [R1+0xeac] ;  /* 0x000eac0001477983 */ /* 0x000f280000300800 */
[----:B-1----:R-:W4:Y:S04]  /*417a0*/  LDL.LU.64 R92, [R1+0x16a8] ;  /* 0x0016a800015c7983 */ /* 0x002f280000300a00 */
[----:B------:R0:W-:Y:S04]  /*417b0*/  STG.E.U8 desc[UR8][R220.64], R10 ;  /* 0x0000000adc007986 */ /* 0x0001e8000c101108 */
[----:B------:R1:W-:Y:S04]  /*417c0*/  STG.E.U8 desc[UR8][R188.64], R215 ;  /* 0x000000d7bc007986 */ /* 0x0003e8000c101108 */
[----:B------:R1:W-:Y:S04]  /*417d0*/  STG.E.U8 desc[UR8][R226.64], R204 ;  /* 0x000000cce2007986 */ /* 0x0003e8000c101108 */
[----:B0-----:R-:W4:Y:S04]  /*417e0*/  LDL.LU.64 R220, [R1+0x9a0] ;  /* 0x0009a00001dc7983 */ /* 0x001f280000300a00 */
[----:B------:R-:W4:Y:S04]  /*417f0*/  LDL.LU R10, [R1+0xec0] ;  /* 0x000ec000010a7983 */ /* 0x000f280000300800 */
[----:B-1----:R-:W4:Y:S04]  /*41800*/  LDL.LU.64 R188, [R1+0x998] ;  /* 0x0009980001bc7983 */ /* 0x002f280000300a00 */
[----:B------:R0:W-:Y:S04]  /*41810*/  STG.E.U8 desc[UR8][R196.64], R175 ;  /* 0x000000afc4007986 */ /* 0x0001e8000c101108 */
[----:B------:R-:W4:Y:S04]  /*41820*/  LDL.LU R215, [R1+0xe9c] ;  /* 0x000e9c0001d77983 */ /* 0x000f280000300800 */
[----:B------:R1:W-:Y:S04]  /*41830*/  STG.E.U8 desc[UR8][R232.64], R74 ;  /* 0x0000004ae8007986 */ /* 0x0003e8000c101108 */
[----:B------:R-:W4:Y:S04]  /*41840*/  LDL.LU.64 R226, [R1+0x990] ;  /* 0x0009900001e27983 */ /* 0x000f280000300a00 */
[----:B------:R1:W-:Y:S04]  /*41850*/  STG.E.U8 desc[UR8][R206.64], R11 ;  /* 0x0000000bce007986 */ /* 0x0003e8000c101108 */
[----:B------:R-:W4:Y:S04]  /*41860*/  LDL.LU R204, [R1+0xeb0] ;  /* 0x000eb00001cc7983 */ /* 0x000f280000300800 */
[----:B------:R1:W-:Y:S04]  /*41870*/  STG.E.U8 desc[UR8][R184.64], R75 ;  /* 0x0000004bb8007986 */ /* 0x0003e8000c101108 */
[----:B0-----:R-:W4:Y:S04]  /*41880*/  LDL.LU.64 R196, [R1+0x988] ;  /* 0x0009880001c47983 */ /* 0x001f280000300a00 */
[----:B------:R0:W-:Y:S04]  /*41890*/  STG.E.U8 desc[UR8][R200.64], R218 ;  /* 0x000000dac8007986 */ /* 0x0001e8000c101108 */
[----:B------:R-:W4:Y:S04]  /*418a0*/  LDL.LU R175, [R1+0xe98] ;  /* 0x000e980001af7983 */ /* 0x000f280000300800 */
[----:B------:R-:W-:Y:S04]  /*418b0*/  STG.E.U8 desc[UR8][R96.64], R174 ;  /* 0x000000ae60007986 */ /* 0x000fe8000c101108 */
[----:B-1----:R-:W4:Y:S04]  /*418c0*/  LDL.LU.64 R232, [R1+0x980] ;  /* 0x0009800001e87983 */ /* 0x002f280000300a00 */
[----:B------:R-:W-:Y:S04]  /*418d0*/  STG.E.U8 desc[UR8][R210.64], R250 ;  /* 0x000000fad2007986 */ /* 0x000fe8000c101108 */
[----:B------:R-:W4:Y:S04]  /*418e0*/  LDL.LU R74, [R1+0xea0] ;  /* 0x000ea000014a7983 */ /* 0x000f280000300800 */
[----:B------:R-:W-:Y:S04]  /*418f0*/  STG.E.U8 desc[UR8][R160.64], R251 ;  /* 0x000000fba0007986 */ /* 0x000fe8000c101108 */
[----:B------:R-:W4:Y:S04]  /*41900*/  LDL.LU.64 R206, [R1+0x978] ;  /* 0x0009780001ce7983 */ /* 0x000f280000300a00 */
[----:B------:R-:W-:Y:S04]  /*41910*/  STG.E.U8 desc[UR8][R248.64], R219 ;  /* 0x000000dbf8007986 */ /* 0x000fe8000c101108 */
[----:B------:R-:W4:Y:S04]  /*41920*/  LDL.LU R11, [R1+0xed0] ;  /* 0x000ed000010b7983 */ /* 0x000f280000300800 */
[----:B------:R-:W-:Y:S04]  /*41930*/  STG.E.U8 desc[UR8][R246.64], R236 ;  /* 0x000000ecf6007986 */ /* 0x000fe8000c101108 */
[----:B------:R-:W4:Y:S04]  /*41940*/  LDL.LU.64 R184, [R1+0x970] ;  /* 0x0009700001b87983 */ /* 0x000f280000300a00 */
[----:B------:R-:W-:Y:S04]  /*41950*/  STG.E.U8 desc[UR8][R228.64], R237 ;  /* 0x000000ede4007986 */ /* 0x000fe8000c101108 */
[----:B------:R-:W4:Y:S04]  /*41960*/  LDL.LU R75, [R1+0xed4] ;  /* 0x000ed400014b7983 */ /* 0x000f280000300800 */
[----:B------:R-:W-:Y:S04]  /*41970*/  STG.E.U8 desc[UR8][R242.64], R244 ;  /* 0x000000f4f2007986 */ /* 0x000fe8000c101108 */
[----:B0-----:R-:W4:Y:S04]  /*41980*/  LDL.LU.64 R200, [R1+0x968] ;  /* 0x0009680001c87983 */ /* 0x001f280000300a00 */
[----:B------:R0:W-:Y:S04]  /*41990*/  STG.E.U8 desc[UR8][R54.64], R245 ;  /* 0x000000f536007986 */ /* 0x0001e8000c101108 */
[----:B------:R-:W4:Y:S04]  /*419a0*/  LDL.LU R0, [R1+0xec4] ;  /* 0x000ec40001007983 */ /* 0x000f280000300800 */
        /* <DEDUP_REMOVED lines=14> */
[----:B------:R0:W-:Y:S04]  /*41a90*/  STG.E.U8 desc[UR8][R240.64], R234 ;  /* 0x000000eaf0007986 */ /* 0x0001e8000c101108 */
[----:B------:R-:W4:Y:S04]  /*41aa0*/  LDL.LU.64 R242, [R1+0x928] ;  /* 0x0009280001f27983 */ /* 0x000f280000300a00 */
[----:B------:R1:W-:Y:S04]  /*41ab0*/  STG.E.U8 desc[UR8][R238.64], R235 ;  /* 0x000000ebee007986 */ /* 0x0003e8000c101108 */
[----:B0-----:R-:W4:Y:S04]  /*41ac0*/  LDL.LU R240, [R1+0xe6c] ;  /* 0x000e6c0001f07983 */ /* 0x001f280000300800 */
[----:B------:R-:W4:Y:S04]  /*41ad0*/  LDL.LU.64 R244, [R1+0x920] ;  /* 0x0009200001f47983 */ /* 0x000f280000300a00 */
[----:B------:R-:W4:Y:S04]  /*41ae0*/  LDL.LU R241, [R1+0xe80] ;  /* 0x000e800001f17983 */ /* 0x000f280000300800 */
[----:B------:R0:W-:Y:S04]  /*41af0*/  STG.E.U8 desc[UR8][R230.64], R222 ;  /* 0x000000dee6007986 */ /* 0x0001e8000c101108 */
[----:B-1----:R-:W4:Y:S04]  /*41b00*/  LDL.LU.64 R238, [R1+0x918] ;  /* 0x0009180001ee7983 */ /* 0x002f280000300a00 */
        /* <DEDUP_REMOVED lines=22> */
[----:B--2---:R0:W-:Y:S04]  /*41c70*/  STG.E.U8 desc[UR8][R166.64], R98 ;  /* 0x00000062a6007986 */ /* 0x0041e8000c101108 */
[----:B-1----:R-:W2:Y:S04]  /*41c80*/  LDL.LU.64 R178, [R1+0x8d8] ;  /* 0x0008d80001b27983 */ /* 0x002ea80000300a00 */
[----:B---3--:R1:W-:Y:S04]  /*41c90*/  STG.E.U8 desc[UR8][R156.64], R99 ;  /* 0x000000639c007986 */ /* 0x0083e8000c101108 */
[----:B0-----:R-:W2:Y:S04]  /*41ca0*/  LDL.LU R166, [R1+0xe74] ;  /* 0x000e740001a67983 */ /* 0x001ea80000300800 */
[----:B------:R-:W3:Y:S04]  /*41cb0*/  LDL.LU.64 R168, [R1+0x8d0] ;  /* 0x0008d00001a87983 */ /* 0x000ee80000300a00 */
[----:B------:R-:W3:Y:S04]  /*41cc0*/  LDL.LU R167, [R1+0xe78] ;  /* 0x000e780001a77983 */ /* 0x000ee80000300800 */
[----:B----4-:R0:W-:Y:S04]  /*41cd0*/  STG.E.U8 desc[UR8][R90.64], R70 ;  /* 0x000000465a007986 */ /* 0x0101e8000c101108 */
[----:B-1----:R-:W4:Y:S04]  /*41ce0*/  LDL.LU.64 R156, [R1+0x8c8] ;  /* 0x0008c800019c7983 */ /* 0x002f280000300a00 */
[----:B------:R1:W-:Y:S04]  /*41cf0*/  STG.E.U8 desc[UR8][R86.64], R71 ;  /* 0x0000004756007986 */ /* 0x0003e8000c101108 */
[----:B0-----:R-:W4:Y:S04]  /*41d00*/  LDL.LU R90, [R1+0xe64] ;  /* 0x000e6400015a7983 */ /* 0x001f280000300800 */
[----:B------:R-:W4:Y:S04]  /*41d10*/  LDL.LU.64 R98, [R1+0x8c0] ;  /* 0x0008c00001627983 */ /* 0x000f280000300a00 */
[----:B------:R-:W4:Y:S04]  /*41d20*/  LDL.LU R91, [R1+0xe68] ;  /* 0x000e6800015b7983 */ /* 0x000f280000300800 */
[----:B-1----:R-:W4:Y:S04]  /*41d30*/  LDL.LU.64 R86, [R1+0x8b8] ;  /* 0x0008b80001567983 */ /* 0x002f280000300a00 */
[----:B------:R-:W4:Y:S04]  /*41d40*/  LDL.LU.64 R70, [R1+0x8b0] ;  /* 0x0008b00001467983 */ /* 0x000f280000300a00 */
        /* <DEDUP_REMOVED lines=32> */
[----:B------:R0:W-:Y:S04]  /*41f50*/  STG.E.U8 desc[UR8][R248.64], R219 ;  /* 0x000000dbf8007986 */ /* 0x0001e8000c101108 */
[----:B------:R-:W4:Y:S04]  /*41f60*/  LDL.LU.64 R160, [R1+0x898] ;  /* 0x0008980001a07983 */ /* 0x000f280000300a00 */
[----:B------:R1:W-:Y:S04]  /*41f70*/  STG.E.U8 desc[UR8][R246.64], R236 ;  /* 0x000000ecf6007986 */ /* 0x0003e8000c101108 */
[----:B0-----:R-:W4:Y:S04]  /*41f80*/  LDL.LU R219, [R1+0xe1c] ;  /* 0x000e1c0001db7983 */ /* 0x001f280000300800 */
[----:B------:R-:W4:Y:S04]  /*41f90*/  LDL.LU.64 R250, [R1+0x890] ;  /* 0x0008900001fa7983 */ /* 0x000f280000300a00 */
[----:B-1----:R-:W4:Y:S04]  /*41fa0*/  LDL.LU R236, [R1+0xe30] ;  /* 0x000e300001ec7983 */ /* 0x002f280000300800 */
[----:B------:R-:W4:Y:S04]  /*41fb0*/  LDL.LU.64 R248, [R1+0x888] ;  /* 0x0008880001f87983 */ /* 0x000f280000300a00 */
[----:B------:R0:W-:Y:S04]  /*41fc0*/  STG.E.U8 desc[UR8][R228.64], R237 ;  /* 0x000000ede4007986 */ /* 0x0001e8000c101108 */
[----:B------:R-:W4:Y:S04]  /*41fd0*/  LDL.LU.64 R246, [R1+0x880] ;  /* 0x0008800001f67983 */ /* 0x000f280000300a00 */
        /* <DEDUP_REMOVED lines=8> */
[----:B------:R-:W4:Y:S04]  /*42060*/  LDL.LU.64 R240, [R1+0x860] ;  /* 0x0008600001f07983 */ /* 0x000f280000300a00 */
[----:B------:R0:W-:Y:S04]  /*42070*/  STG.E.U8 desc[UR8][R234.64], R231 ;  /* 0x000000e7ea007986 */ /* 0x0001e8000c101108 */
[----:B-1----:R-:W4:Y:S04]  /*42080*/  LDL.LU.64 R238, [R1+0x858] ;  /* 0x0008580001ee7983 */ /* 0x002f280000300a00 */
        /* <DEDUP_REMOVED lines=15> */
[----:B--2---:R1:W-:Y:S04]  /*42180*/  STG.E.U8 desc[UR8][R178.64], R166 ;  /* 0x000000a6b2007986 */ /* 0x0043e8000c101108 */
[----:B0-----:R-:W2:Y:S04]  /*42190*/  LDL.LU.64 R190, [R1+0x808] ;  /* 0x0008080001be7983 */ /* 0x001ea80000300a00 */
[----:B------:R-:W2:Y:S04]  /*421a0*/  LDL.LU.64 R182, [R1+0x800] ;  /* 0x0008000001b67983 */ /* 0x000ea80000300a00 */
[----:B---3--:R0:W-:Y:S04]  /*421b0*/  STG.E.U8 desc[UR8][R168.64], R167 ;  /* 0x000000a7a8007986 */ /* 0x0081e8000c101108 */
[----:B-1----:R-:W3:Y:S04]  /*421c0*/  LDL.LU.64 R178, [R1+0x7f8] ;  /* 0x0007f80001b27983 */ /* 0x002ee80000300a00 */
[----:B----4-:R1:W-:Y:S04]  /*421d0*/  STG.E.U8 desc[UR8][R156.64], R90 ;  /* 0x0000005a9c007986 */ /* 0x0103e8000c101108 */
[----:B0-----:R-:W4:Y:S04]  /*421e0*/  LDL.LU.64 R168, [R1+0x7f0] ;  /* 0x0007f00001a87983 */ /* 0x001f280000300a00 */
[----:B------:R-:W4:Y:S04]  /*421f0*/  LDL.LU.64 R166, [R1+0x7e8] ;  /* 0x0007e80001a67983 */ /* 0x000f280000300a00 */
[----:B------:R0:W-:Y:S04]  /*42200*/  STG.E.U8 desc[UR8][R98.64], R91 ;  /* 0x0000005b62007986 */ /* 0x0001e8000c101108 */
[----:B-1----:R-:W4:Y:S04]  /*42210*/  LDL.LU.64 R156, [R1+0x7e0] ;  /* 0x0007e000019c7983 */ /* 0x002f280000300a00 */
[----:B0-----:R-:W4:Y:S04]  /*42220*/  LDL.LU.64 R98, [R1+0x7d8] ;  /* 0x0007d80001627983 */ /* 0x001f280000300a00 */
[----:B------:R-:W4:Y:S04]  /*42230*/  LDL.LU.64 R90, [R1+0x7d0] ;  /* 0x0007d000015a7983 */ /* 0x000f280000300a00 */
[----:B------:R0:W-:Y:S04]  /*42240*/  STG.E.U8 desc[UR8][R86.64], R55 ;  /* 0x0000003756007986 */ /* 0x0001e8000c101108 */
[----:B------:R1:W-:Y:S04]  /*42250*/  STG.E.U8 desc[UR8][R70.64], R54 ;  /* 0x0000003646007986 */ /* 0x0003e8000c101108 */
[----:B0-----:R-:W4:Y:S04]  /*42260*/  LDL.LU.64 R86, [R1+0x7c8] ;  /* 0x0007c80001567983 */ /* 0x001f280000300a00 */
[----:B-1----:R-:W4:Y:S04]  /*42270*/  LDL.LU.64 R70, [R1+0x7c0] ;  /* 0x0007c00001467983 */ /* 0x002f280000300a00 */
[----:B------:R-:W4:Y:S04]  /*42280*/  LDL.LU.64 R54, [R1+0x7b8] ;  /* 0x0007b80001367983 */ /* 0x000f280000300a00 */
[----:B------:R0:W-:Y:S04]  /*42290*/  STG.E.U8 desc[UR8][R96.64], R218 ;  /* 0x000000da60007986 */ /* 0x0001e8000c101108 */
[----:B------:R1:W-:Y:S04]  /*422a0*/  STG.E.U8 desc[UR8][R210.64], R174 ;  /* 0x000000aed2007986 */ /* 0x0003e8000c101108 */
[----:B0-----:R-:W4:Y:S04]  /*422b0*/  LDL.LU.64 R96, [R1+0x1620] ;  /* 0x0016200001607983 */ /* 0x001f280000300a00 */
[----:B------:R-:W2:Y:S04]  /*422c0*/  LDL.LU R218, [R1+0x1618] ;  /* 0x0016180001da7983 */ /* 0x000ea80000300800 */
[----:B-1----:R-:W3:Y:S04]  /*422d0*/  LDL.LU.64 R210, [R1+0x1610] ;  /* 0x0016100001d27983 */ /* 0x002ee80000300a00 */
[----:B------:R-:W4:Y:S04]  /*422e0*/  LDL.LU R174, [R1+0x1608] ;  /* 0x0016080001ae7983 */ /* 0x000f280000300800 */
[----:B------:R0:W-:Y:S04]  /*422f0*/  STG.E.U8 desc[UR8][R160.64], R219 ;  /* 0x000000dba0007986 */ /* 0x0001e8000c101108 */
[----:B------:R1:W-:Y:S04]  /*42300*/  STG.E.U8 desc[UR8][R250.64], R236 ;  /* 0x000000ecfa007986 */ /* 0x0003e8000c101108 */
[----:B0-----:R-:W4:Y:S04]  /*42310*/  LDL.LU.64 R160, [R1+0x1600] ;  /* 0x0016000001a07983 */ /* 0x001f280000300a00 */
[----:B------:R-:W2:Y:S04]  /*42320*/  LDL.LU R219, [R1+0x15f8] ;  /* 0x0015f80001db7983 */ /* 0x000ea80000300800 */
[----:B-1----:R-:W4:Y:S04]  /*42330*/  LDL.LU.64 R250, [R1+0x15f0] ;  /* 0x0015f00001fa7983 */ /* 0x002f280000300a00 */
[----:B------:R-:W3:Y:S04]  /*42340*/  LDL.LU R236, [R1+0x15e8] ;  /* 0x0015e80001ec7983 */ /* 0x000ee80000300800 */
[----:B--2---:R0:W-:Y:S04]  /*42350*/  STG.E.U8 desc[UR8][R248.64], R219 ;  /* 0x000000dbf8007986 */ /* 0x0041e8000c101108 */
[----:B---3--:R1:W-:Y:S04]  /*42360*/  STG.E.U8 desc[UR8][R246.64], R236 ;  /* 0x000000ecf6007986 */ /* 0x0083e8000c101108 */
[----:B0-----:R-:W2:Y:S04]  /*42370*/  LDL.LU.64 R248, [R1+0x15e0] ;  /* 0x0015e00001f87983 */ /* 0x001ea80000300a00 */
[----:B------:R-:W3:Y:S04]  /*42380*/  LDL.LU R219, [R1+0x15d8] ;  /* 0x0015d80001db7983 */ /* 0x000ee80000300800 */
[----:B-1----:R-:W2:Y:S04]  /*42390*/  LDL.LU.64 R246, [R1+0x15d0] ;  /* 0x0015d00001f67983 */ /* 0x002ea80000300a00 */
[----:B------:R-:W4:Y:S04]  /*423a0*/  LDL.LU R236, [R1+0x15c8] ;  /* 0x0015c80001ec7983 */ /* 0x000f280000300800 */
[----:B------:R0:W-:Y:S04]  /*423b0*/  STG.E.U8 desc[UR8][R228.64], R237 ;  /* 0x000000ede4007986 */ /* 0x0001e8000c101108 */
[----:B------:R1:W-:Y:S04]  /*423c0*/  STG.E.U8 desc[UR8][R242.64], R0 ;  /* 0x00000000f2007986 */ /* 0x0003e8000c101108 */
[----:B0-----:R-:W3:Y:S04]  /*423d0*/  LDL.LU.64 R228, [R1+0x15c0] ;  /* 0x0015c00001e47983 */ /* 0x001ee80000300a00 */
[----:B------:R-:W2:Y:S04]  /*423e0*/  LDL.LU R237, [R1+0x15b8] ;  /* 0x0015b80001ed7983 */ /* 0x000ea80000300800 */
[----:B-1----:R-:W4:Y:S04]  /*423f0*/  LDL.LU.64 R242, [R1+0x15b0] ;  /* 0x0015b00001f27983 */ /* 0x002f280000300a00 */
[----:B----4-:R0:W-:Y:S04]  /*42400*/  STG.E.U8 desc[UR8][R244.64], R243 ;  /* 0x000000f3f4007986 */ /* 0x0101e8000c101108 */
[----:B--2---:R1:W-:Y:S04]  /*42410*/  STG.E.U8 desc[UR8][R240.64], R237 ;  /* 0x000000edf0007986 */ /* 0x0043e8000c101108 */
[----:B------:R2:W-:Y:S04]  /*42420*/  STG.E.U8 desc[UR8][R238.64], R236 ;  /* 0x000000ecee007986 */ /* 0x0005e8000c101108 */
[----:B0-----:R-:W4:Y:S04]  /*42430*/  LDL.LU.64 R244, [R1+0x15a8] ;  /* 0x0015a80001f47983 */ /* 0x001f280000300a00 */
[----:B------:R-:W4:Y:S04]  /*42440*/  LDL.LU R243, [R1+0x15a0] ;  /* 0x0015a00001f37983 */ /* 0x000f280000300800 */
[----:B-1----:R-:W4:Y:S04]  /*42450*/  LDL.LU.64 R240, [R1+0x1598] ;  /* 0x0015980001f07983 */ /* 0x002f280000300a00 */
[----:B--2---:R-:W2:Y:S04]  /*42460*/  LDL.LU.64 R238, [R1+0x1590] ;  /* 0x0015900001ee7983 */ /* 0x004ea80000300a00 */
[----:B------:R-:W4:Y:S04]  /*42470*/  LDL.LU.64 R236, [R1+0x7b0] ;  /* 0x0007b00001ec7983 */ /* 0x000f280000300a00 */
[----:B---3--:R0:W-:Y:S04]  /*42480*/  STG.E.U8 desc[UR8][R234.64], R229 ;  /* 0x000000e5ea007986 */ /* 0x0081e8000c101108 */
[----:B------:R1:W-:Y:S04]  /*42490*/  STG.E.U8 desc[UR8][R230.64], R228 ;  /* 0x000000e4e6007986 */ /* 0x0003e8000c101108 */
[----:B0-----:R-:W3:Y:S04]  /*424a0*/  LDL.LU.64 R234, [R1+0x7a8] ;  /* 0x0007a80001ea7983 */ /* 0x001ee80000300a00 */
[----:B-1----:R-:W2:Y:S04]  /*424b0*/  LDL.LU.64 R230, [R1+0x7a0] ;  /* 0x0007a00001e67983 */ /* 0x002ea80000300a00 */
[----:B------:R-:W2:Y:S04]  /*424c0*/  LDL.LU.64 R228, [R1+0x798] ;  /* 0x0007980001e47983 */ /* 0x000ea80000300a00 */
[----:B------:R0:W-:Y:S04]  /*424d0*/  STG.E.U8 desc[UR8][R224.64], R219 ;  /* 0x000000dbe0007986 */ /* 0x0001e8000c101108 */
[----:B------:R1:W-:Y:S04]  /*424e0*/  STG.E.U8 desc[UR8][R222.64], R218 ;  /* 0x000000dade007986 */ /* 0x0003e8000c101108 */
[----:B0-----:R-:W2:Y:S04]  /*424f0*/  LDL.LU.64 R224, [R1+0x790] ;  /* 0x0007900001e07983 */ /* 0x001ea80000300a00 */
[----:B-1----:R-:W2:Y:S04]  /*42500*/  LDL.LU.64 R222, [R1+0x788] ;  /* 0x0007880001de7983 */ /* 0x002ea80000300a00 */
[----:B------:R-:W2:Y:S04]  /*42510*/  LDL.LU.64 R218, [R1+0x780] ;  /* 0x0007800001da7983 */ /* 0x000ea80000300a00 */
[----:B------:R0:W-:Y:S04]  /*42520*/  STG.E.U8 desc[UR8][R216.64], R211 ;  /* 0x000000d3d8007986 */ /* 0x0001e8000c101108 */
[----:B------:R1:W-:Y:S04]  /*42530*/  STG.E.U8 desc[UR8][R212.64], R210 ;  /* 0x000000d2d4007986 */ /* 0x0003e8000c101108 */
[----:B------:R1:W-:Y:S04]  /*42540*/  STG.E.U8 desc[UR8][R208.64], R201 ;  /* 0x000000c9d0007986 */ /* 0x0003e8000c101108 */
[----:B0-----:R-:W2:Y:S04]  /*42550*/  LDL.LU.64 R216, [R1+0x778] ;  /* 0x0007780001d87983 */ /* 0x001ea80000300a00 */
[----:B-1----:R-:W2:Y:S04]  /*42560*/  LDL.LU.64 R212, [R1+0x770] ;  /* 0x0007700001d47983 */ /* 0x002ea80000300a00 */
[----:B------:R-:W2:Y:S04]  /*42570*/  LDL.LU.64 R210, [R1+0x768] ;  /* 0x0007680001d27983 */ /* 0x000ea80000300a00 */
[----:B------:R-:W2:Y:S04]  /*42580*/  LDL.LU.64 R208, [R1+0x760] ;  /* 0x0007600001d07983 */ /* 0x000ea80000300a00 */
[----:B------:R0:W-:Y:S04]  /*42590*/  STG.E.U8 desc[UR8][R202.64], R200 ;  /* 0x000000c8ca007986 */ /* 0x0001e8000c101108 */
[----:B------:R1:W-:Y:S04]  /*425a0*/  STG.E.U8 desc[UR8][R194.64], R185 ;  /* 0x000000b9c2007986 */ /* 0x0003e8000c101108 */
[----:B0-----:R-:W2:Y:S04]  /*425b0*/  LDL.LU.64 R202, [R1+0x758] ;  /* 0x0007580001ca7983 */ /* 0x001ea80000300a00 */
[----:B------:R-:W2:Y:S04]  /*425c0*/  LDL.LU.64 R200, [R1+0x750] ;  /* 0x0007500001c87983 */ /* 0x000ea80000300a00 */
[----:B-1----:R-:W2:Y:S04]  /*425d0*/  LDL.LU.64 R194, [R1+0x748] ;  /* 0x0007480001c27983 */ /* 0x002ea80000300a00 */
        /* <DEDUP_REMOVED lines=11> */
[----:B0-----:R-:W2:Y:S04]  /*42690*/  LDL.LU.64 R166, [R1+0x710] ;  /* 0x0007100001a67983 */ /* 0x001ea80000300a00 */
        /* <DEDUP_REMOVED lines=15> */
[----:B------:R-:W2:Y:S01]  /*42790*/  LDL.LU.64 R10, [R1+0x6c0] ;  /* 0x0006c000010a7983 */ /* 0x000ea20000300a00 */
[----:B------:R-:W-:-:S02]  /*427a0*/  PRMT R181, R136, 0x7770, RZ ;  /* 0x0000777088b57816 */ /* 0x000fc400000000ff */
[----:B------:R-:W-:Y:S02]  /*427b0*/  PRMT R180, R136, 0x7771, RZ ;  /* 0x0000777188b47816 */ /* 0x000fe400000000ff */
[C---:B------:R-:W-:Y:S02]  /*427c0*/  PRMT R173, R137.reuse, 0x7770, RZ ;  /* 0x0000777089ad7816 */ /* 0x040fe400000000ff */
[----:B------:R-:W-:Y:S02]  /*427d0*/  PRMT R172, R137, 0x7771, RZ ;  /* 0x0000777189ac7816 */ /* 0x000fe400000000ff */
[C---:B------:R-:W-:Y:S02]  /*427e0*/  PRMT R163, R138.reuse, 0x7770, RZ ;  /* 0x000077708aa37816 */ /* 0x040fe400000000ff */
[----:B------:R-:W-:Y:S01]  /*427f0*/  PRMT R162, R138, 0x7771, RZ ;  /* 0x000077718aa27816 */ /* 0x000fe200000000ff */
[----:B----4-:R0:W-:Y:S04]  /*42800*/  STG.E.U8 desc[UR8][R236.64], R232 ;  /* 0x000000e8ec007986 */ /* 0x0101e8000c101108 */
[----:B0-----:R-:W4:Y:S04]  /*42810*/  LDL.LU.64 R236, [R1+0x1588] ;  /* 0x0015880001ec7983 */ /* 0x001f280000300a00 */
[----:B------:R-:W4:Y:S04]  /*42820*/  LDL.LU R232, [R1+0x1580] ;  /* 0x0015800001e87983 */ /* 0x000f280000300800 */
[----:B---3--:R0:W-:Y:S04]  /*42830*/  STG.E.U8 desc[UR8][R234.64], R233 ;  /* 0x000000e9ea007986 */ /* 0x0081e8000c101108 */
[----:B--2---:R1:W-:Y:S04]  /*42840*/  STG.E.U8 desc[UR8][R230.64], R226 ;  /* 0x000000e2e6007986 */ /* 0x0043e8000c101108 */
[----:B------:R2:W-:Y:S04]  /*42850*/  STG.E.U8 desc[UR8][R228.64], R227 ;  /* 0x000000e3e4007986 */ /* 0x0005e8000c101108 */
[----:B0-----:R-:W3:Y:S04]  /*42860*/  LDL.LU.64 R234, [R1+0x1578] ;  /* 0x0015780001ea7983 */ /* 0x001ee80000300a00 */
[----:B------:R-:W4:Y:S04]  /*42870*/  LDL.LU R233, [R1+0x1570] ;  /* 0x0015700001e97983 */ /* 0x000f280000300800 */
[----:B-1----:R-:W3:Y:S04]  /*42880*/  LDL.LU.64 R230, [R1+0x1568] ;  /* 0x0015680001e67983 */ /* 0x002ee80000300a00 */
[----:B------:R-:W4:Y:S04]  /*42890*/  LDL.LU R226, [R1+0x1560] ;  /* 0x0015600001e27983 */ /* 0x000f280000300800 */
[----:B--2---:R-:W2:Y:S04]  /*428a0*/  LDL.LU.64 R228, [R1+0x1558] ;  /* 0x0015580001e47983 */ /* 0x004ea80000300a00 */
[----:B------:R-:W4:Y:S04]  /*428b0*/  LDL.LU R227, [R1+0x1550] ;  /* 0x0015500001e37983 */ /* 0x000f280000300800 */
[----:B------:R0:W-:Y:S04]  /*428c0*/  STG.E.U8 desc[UR8][R224.64], R220 ;  /* 0x000000dce0007986 */ /* 0x0001e8000c101108 */
[----:B------:R1:W-:Y:S04]  /*428d0*/  STG.E.U8 desc[UR8][R222.64], R221 ;  /* 0x000000ddde007986 */ /* 0x0003e8000c101108 */
[----:B------:R1:W-:Y:S04]  /*428e0*/  STG.E.U8 desc[UR8][R218.64], R214 ;  /* 0x000000d6da007986 */ /* 0x0003e8000c101108 */
[----:B0-----:R-:W3:Y:S04]  /*428f0*/  LDL.LU.64 R224, [R1+0x1548] ;  /* 0x0015480001e07983 */ /* 0x001ee80000300a00 */
[----:B------:R-:W2:Y:S04]  /*42900*/  LDL.LU R220, [R1+0x1540] ;  /* 0x0015400001dc7983 */ /* 0x000ea80000300800 */
[----:B-1----:R-:W4:Y:S04]  /*42910*/  LDL.LU.64 R222, [R1+0x1538] ;  /* 0x0015380001de7983 */ /* 0x002f280000300a00 */
[----:B------:R-:W2:Y:S04]  /*42920*/  LDL.LU R221, [R1+0x1530] ;  /* 0x0015300001dd7983 */ /* 0x000ea80000300800 */
[----:B------:R-:W3:Y:S04]  /*42930*/  LDL.LU.64 R218, [R1+0x1528] ;  /* 0x0015280001da7983 */ /* 0x000ee80000300a00 */
[----:B------:R-:W4:Y:S04]  /*42940*/  LDL.LU R214, [R1+0x1520] ;  /* 0x0015200001d67983 */ /* 0x000f280000300800 */
[----:B------:R0:W-:Y:S04]  /*42950*/  STG.E.U8 desc[UR8][R216.64], R215 ;  /* 0x000000d7d8007986 */ /* 0x0001e8000c101108 */
[----:B------:R1:W-:Y:S04]  /*42960*/  STG.E.U8 desc[UR8][R212.64], R204 ;  /* 0x000000ccd4007986 */ /* 0x0003e8000c101108 */
[----:B------:R1:W-:Y:S04]  /*42970*/  STG.E.U8 desc[UR8][R210.64], R207 ;  /* 0x000000cfd2007986 */ /* 0x0003e8000c101108 */
[----:B0-----:R-:W2:Y:S04]  /*42980*/  LDL.LU.64 R216, [R1+0x1518] ;  /* 0x0015180001d87983 */ /* 0x001ea80000300a00 */
[----:B------:R-:W4:Y:S04]  /*42990*/  LDL.LU R215, [R1+0x1510] ;  /* 0x0015100001d77983 */ /* 0x000f280000300800 */
[----:B-1----:R-:W3:Y:S04]  /*429a0*/  LDL.LU.64 R212, [R1+0x1508] ;  /* 0x0015080001d47983 */ /* 0x002ee80000300a00 */
[----:B------:R-:W2:Y:S04]  /*429b0*/  LDL.LU R204, [R1+0x1500] ;  /* 0x0015000001cc7983 */ /* 0x000ea80000300800 */
[----:B------:R-:W4:Y:S04]  /*429c0*/  LDL.LU.64 R210, [R1+0x14f8] ;  /* 0x0014f80001d27983 */ /* 0x000f280000300a00 */
[----:B------:R0:W-:Y:S04]  /*429d0*/  STG.E.U8 desc[UR8][R208.64], R206 ;  /* 0x000000ced0007986 */ /* 0x0001e8000c101108 */
[----:B------:R1:W-:Y:S04]  /*429e0*/  STG.E.U8 desc[UR8][R202.64], R197 ;  /* 0x000000c5ca007986 */ /* 0x0003e8000c101108 */
[----:B------:R1:W-:Y:S04]  /*429f0*/  STG.E.U8 desc[UR8][R200.64], R196 ;  /* 0x000000c4c8007986 */ /* 0x0003e8000c101108 */
[----:B0-----:R-:W3:Y:S04]  /*42a00*/  LDL.LU.64 R208, [R1+0x14f0] ;  /* 0x0014f00001d07983 */ /* 0x001ee80000300a00 */
[----:B------:R-:W2:Y:S04]  /*42a10*/  LDL.LU.64 R206, [R1+0x6b8] ;  /* 0x0006b80001ce7983 */ /* 0x000ea80000300a00 */
[----:B-1----:R-:W4:Y:S04]  /*42a20*/  LDL.LU.64 R202, [R1+0x6b0] ;  /* 0x0006b00001ca7983 */ /* 0x002f280000300a00 */
[----:B------:R-:W3:Y:S04]  /*42a30*/  LDL.LU.64 R200, [R1+0x6a8] ;  /* 0x0006a80001c87983 */ /* 0x000ee80000300a00 */
[----:B------:R-:W3:Y:S04]  /*42a40*/  LDL.LU.64 R196, [R1+0x6a0] ;  /* 0x0006a00001c47983 */ /* 0x000ee80000300a00 */
[----:B------:R0:W-:Y:S04]  /*42a50*/  STG.E.U8 desc[UR8][R194.64], R189 ;  /* 0x000000bdc2007986 */ /* 0x0001e8000c101108 */
[----:B------:R1:W-:Y:S04]  /*42a60*/  STG.E.U8 desc[UR8][R190.64], R188 ;  /* 0x000000bcbe007986 */ /* 0x0003e8000c101108 */
[----:B0-----:R-:W3:Y:S04]  /*42a70*/  LDL.LU.64 R194, [R1+0x698] ;  /* 0x0006980001c27983 */ /* 0x001ee80000300a00 */
[----:B-1----:R-:W3:Y:S04]  /*42a80*/  LDL.LU.64 R190, [R1+0x690] ;  /* 0x0006900001be7983 */ /* 0x002ee80000300a00 */
[----:B------:R-:W3:Y:S04]  /*42a90*/  LDL.LU.64 R188, [R1+0x688] ;  /* 0x0006880001bc7983 */ /* 0x000ee80000300a00 */
[----:B------:R0:W-:Y:S04]  /*42aa0*/  STG.E.U8 desc[UR8][R184.64], R181 ;  /* 0x000000b5b8007986 */ /* 0x0001e8000c101108 */
[----:B------:R1:W-:Y:S04]  /*42ab0*/  STG.E.U8 desc[UR8][R182.64], R180 ;  /* 0x000000b4b6007986 */ /* 0x0003e8000c101108 */
[----:B------:R1:W-:Y:S04]  /*42ac0*/  STG.E.U8 desc[UR8][R178.64], R173 ;  /* 0x000000adb2007986 */ /* 0x0003e8000c101108 */
[----:B0-----:R-:W3:Y:S04]  /*42ad0*/  LDL.LU.64 R184, [R1+0x680] ;  /* 0x0006800001b87983 */ /* 0x001ee80000300a00 */
[----:B-1----:R-:W3:Y:S04]  /*42ae0*/  LDL.LU.64 R182, [R1+0x678] ;  /* 0x0006780001b67983 */ /* 0x002ee80000300a00 */
[----:B------:R-:W3:Y:S04]  /*42af0*/  LDL.LU.64 R180, [R1+0x670] ;  /* 0x0006700001b47983 */ /* 0x000ee80000300a00 */
[----:B------:R-:W3:Y:S04]  /*42b00*/  LDL.LU.64 R178, [R1+0x668] ;  /* 0x0006680001b27983 */ /* 0x000ee80000300a00 */
[----:B------:R0:W-:Y:S01]  /*42b10*/  STG.E.U8 desc[UR8][R174.64], R172 ;  /* 0x000000acae007986 */ /* 0x0001e2000c101108 */
[----:B------:R-:W-:-:S03]  /*42b20*/  PRMT R155, R139, 0x7770, RZ ;  /* 0x000077708b9b7816 */ /* 0x000fc600000000ff */
[----:B------:R1:W-:Y:S04]  /*42b30*/  STG.E.U8 desc[UR8][R168.64], R163 ;  /* 0x000000a3a8007986 */ /* 0x0003e8000c101108 */
[----:B0-----:R-:W3:Y:S04]  /*42b40*/  LDL.LU.64 R174, [R1+0x660] ;  /* 0x0006600001ae7983 */ /* 0x001ee80000300a00 */
[----:B------:R-:W3:Y:S04]  /*42b50*/  LDL.LU.64 R172, [R1+0x658] ;  /* 0x0006580001ac7983 */ /* 0x000ee80000300a00 */
[----:B-1----:R-:W3:Y:S04]  /*42b60*/  LDL.LU.64 R168, [R1+0x650] ;  /* 0x0006500001a87983 */ /* 0x002ee80000300a00 */
        /* <DEDUP_REMOVED lines=17> */
[----:B-1----:R-:W3:Y:S01]  /*42c80*/  LDL.LU.64 R90, [R1+0x5f8] ;  /* 0x0005f800015a7983 */ /* 0x002ee20000300a00 */
[----:B------:R-:W-:-:S03]  /*42c90*/  PRMT R61, R138, 0x7772, RZ ;  /* 0x000077728a3d7816 */ /* 0x000fc600000000ff */
[----:B------:R0:W-:Y:S01]  /*42ca0*/  STG.E.U8 desc[UR8][R86.64], R82 ;  /* 0x0000005256007986 */ /* 0x0001e2000c101108 */
[----:B------:R-:W-:-:S03]  /*42cb0*/  PRMT R60, R138, 0x7773, RZ ;  /* 0x000077738a3c7816 */ /* 0x000fc600000000ff */
[----:B------:R1:W-:Y:S04]  /*42cc0*/  STG.E.U8 desc[UR8][R74.64], R61 ;  /* 0x0000003d4a007986 */ /* 0x0003e8000c101108 */
[----:B0-----:R-:W3:Y:S04]  /*42cd0*/  LDL.LU.64 R86, [R1+0x5f0] ;  /* 0x0005f00001567983 */ /* 0x001ee80000300a00 */
[----:B------:R-:W3:Y:S01]  /*42ce0*/  LDL.LU.64 R82, [R1+0x5e8] ;  /* 0x0005e80001527983 */ /* 0x000ee20000300a00 */
[----:B------:R-:W-:-:S03]  /*42cf0*/  PRMT R7, R139, 0x7772, RZ ;  /* 0x000077728b077816 */ /* 0x000fc600000000ff */
[----:B-1----:R-:W3:Y:S04]  /*42d00*/  LDL.LU.64 R74, [R1+0x5e0] ;  /* 0x0005e000014a7983 */ /* 0x002ee80000300a00 */
[----:B------:R0:W-:Y:S01]  /*42d10*/  STG.E.U8 desc[UR8][R70.64], R60 ;  /* 0x0000003c46007986 */ /* 0x0001e2000c101108 */
[----:B------:R-:W-:-:S03]  /*42d20*/  PRMT R6, R139, 0x7773, RZ ;  /* 0x000077738b067816 */ /* 0x000fc600000000ff */
[----:B------:R1:W-:Y:S04]  /*42d30*/  STG.E.U8 desc[UR8][R54.64], R7 ;  /* 0x0000000736007986 */ /* 0x0003e8000c101108 */
[----:B0-----:R-:W3:Y:S04]  /*42d40*/  LDL.LU.64 R70, [R1+0x5d8] ;  /* 0x0005d80001467983 */ /* 0x001ee80000300a00 */
[----:B------:R-:W3:Y:S04]  /*42d50*/  LDL.LU.64 R60, [R1+0x5d0] ;  /* 0x0005d000013c7983 */ /* 0x000ee80000300a00 */
[----:B-1----:R-:W3:Y:S04]  /*42d60*/  LDL.LU.64 R54, [R1+0x5c8] ;  /* 0x0005c80001367983 */ /* 0x002ee80000300a00 */
[----:B------:R0:W-:Y:S04]  /*42d70*/  STG.E.U8 desc[UR8][R10.64], R6 ;  /* 0x000000060a007986 */ /* 0x0001e8000c101108 */
[----:B0-----:R-:W3:Y:S04]  /*42d80*/  LDL.LU.64 R10, [R1+0x5c0] ;  /* 0x0005c000010a7983 */ /* 0x001ee80000300a00 */
[----:B------:R-:W3:Y:S01]  /*42d90*/  LDL.LU.64 R6, [R1+0x5b8] ;  /* 0x0005b80001067983 */ /* 0x000ee20000300a00 */
[----:B------:R-:W-:-:S02]  /*42da0*/  PRMT R205, R132, 0x7770, RZ ;  /* 0x0000777084cd7816 */ /* 0x000fc400000000ff */
[----:B------:R-:W-:Y:S02]  /*42db0*/  PRMT R198, R132, 0x7771, RZ ;  /* 0x0000777184c67816 */ /* 0x000fe400000000ff */
[C---:B------:R-:W-:Y:S02]  /*42dc0*/  PRMT R199, R133.reuse, 0x7770, RZ ;  /* 0x0000777085c77816 */ /* 0x040fe400000000ff */
[----:B------:R-:W-:Y:S02]  /*42dd0*/  PRMT R192, R133, 0x7771, RZ ;  /* 0x0000777185c07816 */ /* 0x000fe400000000ff */
[C---:B------:R-:W-:Y:S02]  /*42de0*/  PRMT R193, R134.reuse, 0x7770, RZ ;  /* 0x0000777086c17816 */ /* 0x040fe400000000ff */
[----:B------:R-:W-:Y:S02]  /*42df0*/  PRMT R186, R134, 0x7771, RZ ;  /* 0x0000777186ba7816 */ /* 0x000fe400000000ff */
        /* <DEDUP_REMOVED lines=11> */
[----:B------:R-:W-:Y:S01]  /*42eb0*/  PRMT R153, R128, 0x7771, RZ ;  /* 0x0000777180997816 */ /* 0x000fe200000000ff */
[----:B--2---:R0:W-:Y:S04]  /*42ec0*/  STG.E.U8 desc[UR8][R206.64], R205 ;  /* 0x000000cdce007986 */ /* 0x0041e8000c101108 */
[----:B----4-:R1:W-:Y:S04]  /*42ed0*/  STG.E.U8 desc[UR8][R202.64], R198 ;  /* 0x000000c6ca007986 */ /* 0x0103e8000c101108 */
[----:B---3--:R2:W-:Y:S04]  /*42ee0*/  STG.E.U8 desc[UR8][R200.64], R199 ;  /* 0x000000c7c8007986 */ /* 0x0085e8000c101108 */
        /* <DEDUP_REMOVED lines=23> */
[----:B------:R-:W3:Y:S04]  /*43060*/  LDL.LU R80, [R1+0x1460] ;  /* 0x0014600001507983 */ /* 0x000ee80000300800 */
[----:B------:R0:W-:Y:S04]  /*43070*/  STG.E.U8 desc[UR8][R180.64], R177 ;  /* 0x000000b1b4007986 */ /* 0x0001e8000c101108 */
[----:B------:R1:W-:Y:S04]  /*43080*/  STG.E.U8 desc[UR8][R178.64], R176 ;  /* 0x000000b0b2007986 */ /* 0x0003e8000c101108 */
[----:B------:R1:W-:Y:S04]  /*43090*/  STG.E.U8 desc[UR8][R174.64], R171 ;  /* 0x000000abae007986 */ /* 0x0003e8000c101108 */
[----:B0-----:R-:W4:Y:S04]  /*430a0*/  LDL.LU.64 R180, [R1+0x1458] ;  /* 0x0014580001b47983 */ /* 0x001f280000300a00 */
[----:B-1----:R-:W4:Y:S04]  /*430b0*/  LDL.LU.64 R178, [R1+0x1450] ;  /* 0x0014500001b27983 */ /* 0x002f280000300a00 */
[----:B------:R-:W2:Y:S04]  /*430c0*/  LDL.LU.64 R176, [R1+0x5b0] ;  /* 0x0005b00001b07983 */ /* 0x000ea80000300a00 */
[----:B------:R-:W3:Y:S04]  /*430d0*/  LDL.LU.64 R174, [R1+0x5a8] ;  /* 0x0005a80001ae7983 */ /* 0x000ee80000300a00 */
[----:B------:R0:W-:Y:S04]  /*430e0*/  STG.E.U8 desc[UR8][R172.64], R170 ;  /* 0x000000aaac007986 */ /* 0x0001e8000c101108 */
[----:B------:R1:W-:Y:S04]  /*430f0*/  STG.E.U8 desc[UR8][R168.64], R165 ;  /* 0x000000a5a8007986 */ /* 0x0003e8000c101108 */
[----:B0-----:R-:W4:Y:S04]  /*43100*/  LDL.LU.64 R172, [R1+0x5a0] ;  /* 0x0005a00001ac7983 */ /* 0x001f280000300a00 */
[----:B------:R-:W4:Y:S04]  /*43110*/  LDL.LU.64 R170, [R1+0x598] ;  /* 0x0005980001aa7983 */ /* 0x000f280000300a00 */
[----:B-1----:R-:W4:Y:S04]  /*43120*/  LDL.LU.64 R168, [R1+0x590] ;  /* 0x0005900001a87983 */ /* 0x002f280000300a00 */
[----:B------:R0:W-:Y:S01]  /*43130*/  STG.E.U8 desc[UR8][R166.64], R164 ;  /* 0x000000a4a6007986 */ /* 0x0001e2000c101108 */
[----:B------:R-:W-:-:S03]  /*43140*/  PRMT R152, R129, 0x7770, RZ ;  /* 0x0000777081987816 */ /* 0x000fc600000000ff */
[----:B------:R1:W-:Y:S04]  /*43150*/  STG.E.U8 desc[UR8][R162.64], R159 ;  /* 0x0000009fa2007986 */ /* 0x0003e8000c101108 */
[----:B0-----:R-:W4:Y:S04]  /*43160*/  LDL.LU.64 R166, [R1+0x588] ;  /* 0x0005880001a67983 */ /* 0x001f280000300a00 */
[----:B------:R-:W4:Y:S04]  /*43170*/  LDL.LU.64 R164, [R1+0xc0] ;  /* 0x0000c00001a47983 */ /* 0x000f280000300a00 */
[----:B-1----:R-:W4:Y:S04]  /*43180*/  LDL.LU.64 R162, [R1+0xb8] ;  /* 0x0000b80001a27983 */ /* 0x002f280000300a00 */
[----:B------:R0:W-:Y:S01]  /*43190*/  STG.E.U8 desc[UR8][R160.64], R158 ;  /* 0x0000009ea0007986 */ /* 0x0001e2000c101108 */
[----:B------:R-:W-:-:S03]  /*431a0*/  PRMT R95, R129, 0x7771, RZ ;  /* 0x00007771815f7816 */ /* 0x000fc600000000ff */
[----:B------:R1:W-:Y:S01]  /*431b0*/  STG.E.U8 desc[UR8][R156.64], R153 ;  /* 0x000000999c007986 */ /* 0x0003e2000c101108 */
[----:B------:R-:W-:-:S03]  /*431c0*/  PRMT R94, R130, 0x7770, RZ ;  /* 0x00007770825e7816 */ /* 0x000fc600000000ff */
        /* <DEDUP_REMOVED lines=38> */
[----:B------:R0:W-:Y:S04]  /*43430*/  STG.E.U8 desc[UR8][R54.64], R46 ;  /* 0x0000002e36007986 */ /* 0x0001e8000c101108 */
[----:B------:R1:W-:Y:S04]  /*43440*/  STG.E.U8 desc[UR8][R10.64], R5 ;  /* 0x000000050a007986 */ /* 0x0003e8000c101108 */
[----:B0-----:R-:W4:Y:S04]  /*43450*/  LDL.LU.64 R54, [R1+0x20] ;  /* 0x0000200001367983 */ /* 0x001f280000300a00 */
[----:B------:R-:W4:Y:S04]  /*43460*/  LDL.LU.64 R46, [R1+0x18] ;  /* 0x00001800012e7983 */ /* 0x000f280000300a00 */
[----:B-1----:R-:W4:Y:S04]  /*43470*/  LDL.LU.64 R10, [R1+0x10] ;  /* 0x00001000010a7983 */ /* 0x002f280000300a00 */
[----:B------:R0:W-:Y:S04]  /*43480*/  STG.E.U8 desc[UR8][R6.64], R4 ;  /* 0x0000000406007986 */ /* 0x0001e8000c101108 */
[----:B0-----:R-:W4:Y:S04]  /*43490*/  LDL.LU.64 R6, [R1+0x8] ;  /* 0x0000080001067983 */ /* 0x001f280000300a00 */
[----:B------:R-:W4:Y:S01]  /*434a0*/  LDL.LU.64 R4, [R1] ;  /* 0x0000000001047983 */ /* 0x000f220000300a00 */
[----:B------:R-:W-:-:S02]  /*434b0*/  PRMT R76, R131, 0x7773, RZ ;  /* 0x00007773834c7816 */ /* 0x000fc400000000ff */
[C---:B------:R-:W-:Y:S02]  /*434c0*/  PRMT R72, R124.reuse, 0x7770, RZ ;  /* 0x000077707c487816 */ /* 0x040fe400000000ff */
[----:B------:R-:W-:Y:S02]  /*434d0*/  PRMT R68, R124, 0x7771, RZ ;  /* 0x000077717c447816 */ /* 0x000fe400000000ff */
[C---:B------:R-:W-:Y:S02]  /*434e0*/  PRMT R64, R125.reuse, 0x7770, RZ ;  /* 0x000077707d407816 */ /* 0x040fe400000000ff */
[----:B------:R-:W-:Y:S02]  /*434f0*/  PRMT R62, R125, 0x7771, RZ ;  /* 0x000077717d3e7816 */ /* 0x000fe400000000ff */
[C---:B------:R-:W-:Y:S02]  /*43500*/  PRMT R58, R126.reuse, 0x7770, RZ ;  /* 0x000077707e3a7816 */ /* 0x040fe400000000ff */
        /* <DEDUP_REMOVED lines=10> */
[----:B------:R-:W-:Y:S01]  /*435b0*/  PRMT R32, R127, 0x7773, RZ ;  /* 0x000077737f207816 */ /* 0x000fe200000000ff */
[----:B--2---:R0:W-:Y:S04]  /*435c0*/  STG.E.U8 desc[UR8][R176.64], R76 ;  /* 0x0000004cb0007986 */ /* 0x0041e8000c101108 */
[----:B---3--:R1:W-:Y:S04]  /*435d0*/  STG.E.U8 desc[UR8][R174.64], R72 ;  /* 0x00000048ae007986 */ /* 0x0083e8000c101108 */
[----:B0-----:R-:W2:Y:S04]  /*435e0*/  LDL.LU.64 R176, [R1+0x1448] ;  /* 0x0014480001b07983 */ /* 0x001ea80000300a00 */
[----:B------:R-:W3:Y:S04]  /*435f0*/  LDL.LU R76, [R1+0x1440] ;  /* 0x00144000014c7983 */ /* 0x000ee80000300800 */
[----:B-1----:R-:W2:Y:S04]  /*43600*/  LDL.LU.64 R174, [R1+0x1438] ;  /* 0x0014380001ae7983 */ /* 0x002ea80000300a00 */
[----:B------:R-:W3:Y:S04]  /*43610*/  LDL.LU R72, [R1+0x1430] ;  /* 0x0014300001487983 */ /* 0x000ee80000300800 */
[----:B----4-:R0:W-:Y:S04]  /*43620*/  STG.E.U8 desc[UR8][R172.64], R68 ;  /* 0x00000044ac007986 */ /* 0x0101e8000c101108 */
[----:B------:R1:W-:Y:S04]  /*43630*/  STG.E.U8 desc[UR8][R170.64], R64 ;  /* 0x00000040aa007986 */ /* 0x0003e8000c101108 */
[----:B------:R4:W-:Y:S04]  /*43640*/  STG.E.U8 desc[UR8][R168.64], R62 ;  /* 0x0000003ea8007986 */ /* 0x0009e8000c101108 */
[----:B0-----:R-:W2:Y:S04]  /*43650*/  LDL.LU.64 R172, [R1+0x1428] ;  /* 0x0014280001ac7983 */ /* 0x001ea80000300a00 */
[----:B------:R-:W3:Y:S04]  /*43660*/  LDL.LU R68, [R1+0x1420] ;  /* 0x0014200001447983 */ /* 0x000ee80000300800 */
[----:B-1----:R-:W2:Y:S04]  /*43670*/  LDL.LU.64 R170, [R1+0x1418] ;  /* 0x0014180001aa7983 */ /* 0x002ea80000300a00 */
[----:B------:R-:W3:Y:S04]  /*43680*/  LDL.LU R64, [R1+0x1410] ;  /* 0x0014100001407983 */ /* 0x000ee80000300800 */
[----:B----4-:R-:W4:Y:S04]  /*43690*/  LDL.LU.64 R168, [R1+0x1408] ;  /* 0x0014080001a87983 */ /* 0x010f280000300a00 */
[----:B------:R-:W2:Y:S04]  /*436a0*/  LDL.LU R62, [R1+0x1400] ;  /* 0x00140000013e7983 */ /* 0x000ea80000300800 */
[----:B------:R0:W-:Y:S04]  /*436b0*/  STG.E.U8 desc[UR8][R166.64], R58 ;  /* 0x0000003aa6007986 */ /* 0x0001e8000c101108 */
[----:B------:R1:W-:Y:S04]  /*436c0*/  STG.E.U8 desc[UR8][R164.64], R56 ;  /* 0x00000038a4007986 */ /* 0x0003e8000c101108 */
[----:B------:R1:W-:Y:S04]  /*436d0*/  STG.E.U8 desc[UR8][R162.64], R52 ;  /* 0x00000034a2007986 */ /* 0x0003e8000c101108 */
[----:B0-----:R-:W4:Y:S04]  /*436e0*/  LDL.LU.64 R166, [R1+0x13f8] ;  /* 0x0013f80001a67983 */ /* 0x001f280000300a00 */
[----:B------:R-:W3:Y:S04]  /*436f0*/  LDL.LU R58, [R1+0x13f0] ;  /* 0x0013f000013a7983 */ /* 0x000ee80000300800 */
[----:B-1----:R-:W4:Y:S04]  /*43700*/  LDL.LU.64 R164, [R1+0x13e8] ;  /* 0x0013e80001a47983 */ /* 0x002f280000300a00 */
[----:B------:R-:W2:Y:S04]  /*43710*/  LDL.LU R56, [R1+0x13e0] ;  /* 0x0013e00001387983 */ /* 0x000ea80000300800 */
[----:B------:R-:W4:Y:S04]  /*43720*/  LDL.LU.64 R162, [R1+0x13d8] ;  /* 0x0013d80001a27983 */ /* 0x000f280000300a00 */
[----:B------:R-:W3:Y:S04]  /*43730*/  LDL.LU R52, [R1+0x13d0] ;  /* 0x0013d00001347983 */ /* 0x000ee80000300800 */
[----:B------:R0:W-:Y:S04]  /*43740*/  STG.E.U8 desc[UR8][R160.64], R50 ;  /* 0x00000032a0007986 */ /* 0x0001e8000c101108 */
[----:B------:R1:W-:Y:S04]  /*43750*/  STG.E.U8 desc[UR8][R158.64], R48 ;  /* 0x000000309e007986 */ /* 0x0003e8000c101108 */
[----:B------:R1:W-:Y:S04]  /*43760*/  STG.E.U8 desc[UR8][R156.64], R44 ;  /* 0x0000002c9c007986 */ /* 0x0003e8000c101108 */
[----:B0-----:R-:W4:Y:S04]  /*43770*/  LDL.LU.64 R160, [R1+0x13c8] ;  /* 0x0013c80001a07983 */ /* 0x001f280000300a00 */
[----:B------:R-:W2:Y:S04]  /*43780*/  LDL.LU R50, [R1+0x13c0] ;  /* 0x0013c00001327983 */ /* 0x000ea80000300800 */
[----:B-1----:R-:W4:Y:S04]  /*43790*/  LDL.LU.64 R158, [R1+0x13b8] ;  /* 0x0013b800019e7983 */ /* 0x002f280000300a00 */
[----:B------:R-:W3:Y:S04]  /*437a0*/  LDL.LU R48, [R1+0x13b0] ;  /* 0x0013b00001307983 */ /* 0x000ee80000300800 */
[----:B------:R-:W4:Y:S04]  /*437b0*/  LDL.LU.64 R156, [R1+0x13a8] ;  /* 0x0013a800019c7983 */ /* 0x000f280000300a00 */
[----:B------:R-:W2:Y:S04]  /*437c0*/  LDL.LU R44, [R1+0x13a0] ;  /* 0x0013a000012c7983 */ /* 0x000ea80000300800 */
[----:B------:R0:W-:Y:S04]  /*437d0*/  STG.E.U8 desc[UR8][R154.64], R42 ;  /* 0x0000002a9a007986 */ /* 0x0001e8000c101108 */
[----:B------:R1:W-:Y:S01]  /*437e0*/  STG.E.U8 desc[UR8][R152.64], R40 ;  /* 0x0000002898007986 */ /* 0x0003e2000c101108 */
[----:B------:R-:W-:-:S03]  /*437f0*/  PRMT R30, R120, 0x7770, RZ ;  /* 0x00007770781e7816 */ /* 0x000fc600000000ff */
[----:B------:R1:W-:Y:S04]  /*43800*/  STG.E.U8 desc[UR8][R98.64], R38 ;  /* 0x0000002662007986 */ /* 0x0003e8000c101108 */
[----:B0-----:R-:W4:Y:S04]  /*43810*/  LDL.LU.64 R154, [R1+0x1398] ;  /* 0x00139800019a7983 */ /* 0x001f280000300a00 */
[----:B------:R-:W3:Y:S04]  /*43820*/  LDL.LU R42, [R1+0x1390] ;  /* 0x00139000012a7983 */ /* 0x000ee80000300800 */
[----:B-1----:R-:W4:Y:S04]  /*43830*/  LDL.LU.64 R152, [R1+0x1388] ;  /* 0x0013880001987983 */ /* 0x002f280000300a00 */
[----:B------:R-:W2:Y:S04]  /*43840*/  LDL.LU R40, [R1+0x1380] ;  /* 0x0013800001287983 */ /* 0x000ea80000300800 */
[----:B------:R-:W4:Y:S01]  /*43850*/  LDL.LU.64 R98, [R1+0x1378] ;  /* 0x0013780001627983 */ /* 0x000f220000300a00 */
[----:B------:R-:W-:-:S03]  /*43860*/  PRMT R28, R120, 0x7771, RZ ;  /* 0x00007771781c7816 */ /* 0x000fc600000000ff */
[----:B------:R-:W3:Y:S04]  /*43870*/  LDL.LU R38, [R1+0x1370] ;  /* 0x0013700001267983 */ /* 0x000ee80000300800 */
[----:B------:R0:W-:Y:S01]  /*43880*/  STG.E.U8 desc[UR8][R96.64], R36 ;  /* 0x0000002460007986 */ /* 0x0001e2000c101108 */
[----:B------:R-:W-:-:S03]  /*43890*/  PRMT R26, R121, 0x7770, RZ ;  /* 0x00007770791a7816 */ /* 0x000fc600000000ff */
[----:B------:R1:W-:Y:S01]  /*438a0*/  STG.E.U8 desc[UR8][R94.64], R34 ;  /* 0x000000225e007986 */ /* 0x0003e2000c101108 */
[----:B------:R-:W-:-:S03]  /*438b0*/  PRMT R24, R121, 0x7771, RZ ;  /* 0x0000777179187816 */ /* 0x000fc600000000ff */
[----:B------:R1:W-:Y:S04]  /*438c0*/  STG.E.U8 desc[UR8][R92.64], R32 ;  /* 0x000000205c007986 */ /* 0x0003e8000c101108 */
[----:B0-----:R-:W4:Y:S04]  /*438d0*/  LDL.LU.64 R96, [R1+0x1368] ;  /* 0x0013680001607983 */ /* 0x001f280000300a00 */
[----:B------:R-:W2:Y:S04]  /*438e0*/  LDL.LU R36, [R1+0x1360] ;  /* 0x0013600001247983 */ /* 0x000ea80000300800 */
[----:B-1----:R-:W4:Y:S04]  /*438f0*/  LDL.LU.64 R94, [R1+0x1358] ;  /* 0x00135800015e7983 */ /* 0x002f280000300a00 */
[----:B------:R-:W3:Y:S04]  /*43900*/  LDL.LU R34, [R1+0x1350] ;  /* 0x0013500001227983 */ /* 0x000ee80000300800 */
[----:B------:R-:W4:Y:S01]  /*43910*/  LDL.LU.64 R92, [R1+0x1348] ;  /* 0x00134800015c7983 */ /* 0x000f220000300a00 */
[----:B------:R-:W-:-:S03]  /*43920*/  PRMT R22, R122, 0x7770, RZ ;  /* 0x000077707a167816 */ /* 0x000fc600000000ff */
[----:B------:R-:W2:Y:S04]  /*43930*/  LDL.LU R32, [R1+0x1340] ;  /* 0x0013400001207983 */ /* 0x000ea80000300800 */
[----:B------:R0:W-:Y:S01]  /*43940*/  STG.E.U8 desc[UR8][R90.64], R30 ;  /* 0x0000001e5a007986 */ /* 0x0001e2000c101108 */
[----:B------:R-:W-:-:S03]  /*43950*/  PRMT R20, R122, 0x7771, RZ ;  /* 0x000077717a147816 */ /* 0x000fc600000000ff */
        /* <DEDUP_REMOVED lines=41> */
[----:B------:R-:W2:Y:S04]  /*43bf0*/  LDL.LU.64 R10, [R1+0x1288] ;  /* 0x00128800010a7983 */ /* 0x000ea80000300a00 */
[----:B------:R-:W3:Y:S04]  /*43c00*/  LDL.LU R9, [R1+0x1280] ;  /* 0x0012800001097983 */ /* 0x000ee80000300800 */
[----:B------:R0:W-:Y:S04]  /*43c10*/  STG.E.U8 desc[UR8][R6.64], R13 ;  /* 0x0000000d06007986 */ /* 0x0001e8000c101108 */
[----:B------:R1:W-:Y:S04]  /*43c20*/  STG.E.U8 desc[UR8][R4.64], R15 ;  /* 0x0000000f04007986 */ /* 0x0003e8000c101108 */
[----:B0-----:R-:W4:Y:S04]  /*43c30*/  LDL.LU.64 R6, [R1+0x1278] ;  /* 0x0012780001067983 */ /* 0x001f280000300a00 */
[----:B------:R-:W2:Y:S04]  /*43c40*/  LDL.LU R13, [R1+0x1270] ;  /* 0x00127000010d7983 */ /* 0x000ea80000300800 */
[----:B-1----:R-:W3:Y:S01]  /*43c50*/  LDL.LU.64 R4, [R1+0x1268] ;  /* 0x0012680001047983 */ /* 0x002ee20000300a00 */
[----:B------:R-:W-:-:S02]  /*43c60*/  PRMT R17, R123, 0x7772, RZ ;  /* 0x000077727b117816 */ /* 0x000fc400000000ff */
[----:B------:R-:W-:Y:S01]  /*43c70*/  PRMT R19, R123, 0x7773, RZ ;  /* 0x000077737b137816 */ /* 0x000fe200000000ff */
[----:B------:R-:W2:Y:S01]  /*43c80*/  LDL.LU R15, [R1+0x1260] ;  /* 0x00126000010f7983 */ /* 0x000ea20000300800 */
[C---:B------:R-:W-:Y:S02]  /*43c90*/  PRMT R21, R116.reuse, 0x7770, RZ ;  /* 0x0000777074157816 */ /* 0x040fe400000000ff */
[----:B------:R-:W-:Y:S02]  /*43ca0*/  PRMT R23, R116, 0x7771, RZ ;  /* 0x0000777174177816 */ /* 0x000fe400000000ff */
[C---:B------:R-:W-:Y:S01]  /*43cb0*/  PRMT R25, R117.reuse, 0x7770, RZ ;  /* 0x0000777075197816 */ /* 0x040fe200000000ff */
[----:B---3--:R0:W-:Y:S04]  /*43cc0*/  STG.E.U8 desc[UR8][R4.64], R17 ;  /* 0x0000001104007986 */ /* 0x0081e8000c101108 */
[----:B----4-:R1:W-:Y:S04]  /*43cd0*/  STG.E.U8 desc[UR8][R6.64], R19 ;  /* 0x0000001306007986 */ /* 0x0103e8000c101108 */
[----:B------:R3:W-:Y:S04]  /*43ce0*/  STG.E.U8 desc[UR8][R8.64], R21 ;  /* 0x0000001508007986 */ /* 0x0007e8000c101108 */
[----:B0-----:R-:W4:Y:S04]  /*43cf0*/  LDL.LU R17, [R1+0x125c] ;  /* 0x00125c0001117983 */ /* 0x001f280000300800 */
[----:B-1----:R-:W4:Y:S04]  /*43d00*/  LDL.LU R19, [R1+0x1258] ;  /* 0x0012580001137983 */ /* 0x002f280000300800 */
[----:B---3--:R-:W3:Y:S04]  /*43d10*/  LDL.LU R21, [R1+0x1254] ;  /* 0x0012540001157983 */ /* 0x008ee80000300800 */
[----:B--2---:R0:W-:Y:S04]  /*43d20*/  STG.E.U8 desc[UR8][R10.64], R23 ;  /* 0x000000170a007986 */ /* 0x0041e8000c101108 */
[----:B------:R1:W-:Y:S04]  /*43d30*/  STG.E.U8 desc[UR8][R12.64], R25 ;  /* 0x000000190c007986 */ /* 0x0003e8000c101108 */
[----:B0-----:R-:W2:Y:S04]  /*43d40*/  LDL.LU R23, [R1+0x1250] ;  /* 0x0012500001177983 */ /* 0x001ea80000300800 */
[----:B-1----:R-:W2:Y:S01]  /*43d50*/  LDL.LU R25, [R1+0x124c] ;  /* 0x00124c0001197983 */ /* 0x002ea20000300800 */
[----:B------:R-:W-:-:S02]  /*43d60*/  PRMT R27, R117, 0x7771, RZ ;  /* 0x00007771751b7816 */ /* 0x000fc400000000ff */
[C---:B------:R-:W-:Y:S02]  /*43d70*/  PRMT R29, R118.reuse, 0x7770, RZ ;  /* 0x00007770761d7816 */ /* 0x040fe400000000ff */
[----:B------:R-:W-:Y:S02]  /*43d80*/  PRMT R31, R118, 0x7771, RZ ;  /* 0x00007771761f7816 */ /* 0x000fe400000000ff */
[C---:B------:R-:W-:Y:S01]  /*43d90*/  PRMT R33, R119.reuse, 0x7770, RZ ;  /* 0x0000777077217816 */ /* 0x040fe200000000ff */
[----:B------:R0:W-:Y:S01]  /*43da0*/  STG.E.U8 desc[UR8][R14.64], R27 ;  /* 0x0000001b0e007986 */ /* 0x0001e2000c101108 */
[----:B------:R-:W-:Y:S02]  /*43db0*/  PRMT R35, R119, 0x7771, RZ ;  /* 0x0000777177237816 */ /* 0x000fe400000000ff */
[C---:B------:R-:W-:Y:S01]  /*43dc0*/  PRMT R37, R116.reuse, 0x7772, RZ ;  /* 0x0000777274257816 */ /* 0x040fe200000000ff */
[----:B0-----:R-:W2:Y:S04]  /*43dd0*/  LDL.LU R27, [R1+0x1248] ;  /* 0x00124800011b7983 */ /* 0x001ea80000300800 */
[----:B----4-:R0:W-:Y:S04]  /*43de0*/  STG.E.U8 desc[UR8][R16.64], R29 ;  /* 0x0000001d10007986 */ /* 0x0101e8000c101108 */
[----:B------:R1:W-:Y:S04]  /*43df0*/  STG.E.U8 desc[UR8][R18.64], R31 ;  /* 0x0000001f12007986 */ /* 0x0003e8000c101108 */
[----:B---3--:R3:W-:Y:S04]  /*43e00*/  STG.E.U8 desc[UR8][R20.64], R33 ;  /* 0x0000002114007986 */ /* 0x0087e8000c101108 */
        /* <DEDUP_REMOVED lines=31> */
[C---:B------:R-:W-:Y:S02]  /*44000*/  PRMT R147, R114.reuse, 0x7770, RZ ;  /* 0x0000777072937816 */ /* 0x040fe400000000ff */
[----:B------:R-:W-:Y:S01]  /*44010*/  PRMT R65, R114, 0x7771, RZ ;  /* 0x0000777172417816 */ /* 0x000fe200000000ff */
[----:B0-----:R-:W2:Y:S04]  /*44020*/  LDL.LU R53, [R1+0x1218] ;  /* 0x0012180001357983 */ /* 0x001ea80000300800 */
[----:B----4-:R0:W-:Y:S04]  /*44030*/  STG.E.U8 desc[UR8][R40.64], R57 ;  /* 0x0000003928007986 */ /* 0x0101e8000c101108 */
[----:B------:R1:W-:Y:S04]  /*44040*/  STG.E.U8 desc[UR8][R42.64], R59 ;  /* 0x0000003b2a007986 */ /* 0x0003e8000c101108 */
[----:B---3--:R-:W-:Y:S04]  /*44050*/  STG.E.U8 desc[UR8][R44.64], R151 ;  /* 0x000000972c007986 */ /* 0x008fe8000c101108 */
[----:B0-----:R-:W3:Y:S04]  /*44060*/  LDL.LU R57, [R1+0x1214] ;  /* 0x0012140001397983 */ /* 0x001ee80000300800 */
[----:B-1----:R-:W4:Y:S04]  /*44070*/  LDL.LU R59, [R1+0x1210] ;  /* 0x00121000013b7983 */ /* 0x002f280000300800 */
[----:B------:R0:W-:Y:S04]  /*44080*/  STG.E.U8 desc[UR8][R46.64], R63 ;  /* 0x0000003f2e007986 */ /* 0x0001e8000c101108 */
[----:B--2---:R-:W-:Y:S04]  /*44090*/  STG.E.U8 desc[UR8][R48.64], R147 ;  /* 0x0000009330007986 */ /* 0x004fe8000c101108 */
[----:B------:R1:W-:Y:S04]  /*440a0*/  STG.E.U8 desc[UR8][R50.64], R65 ;  /* 0x0000004132007986 */ /* 0x0003e8000c101108 */
[----:B0-----:R-:W2:Y:S04]  /*440b0*/  LDL.LU R63, [R1+0x120c] ;  /* 0x00120c00013f7983 */ /* 0x001ea80000300800 */
[----:B-1----:R-:W2:Y:S01]  /*440c0*/  LDL.LU R65, [R1+0x1208] ;  /* 0x0012080001417983 */ /* 0x002ea20000300800 */
[----:B------:R-:W-:-:S02]  /*440d0*/  PRMT R146, R115, 0x7770, RZ ;  /* 0x0000777073927816 */ /* 0x000fc400000000ff */
[----:B------:R-:W-:Y:S02]  /*440e0*/  PRMT R148, R115, 0x7771, RZ ;  /* 0x0000777173947816 */ /* 0x000fe400000000ff */
[C---:B------:R-:W-:Y:S02]  /*440f0*/  PRMT R69, R112.reuse, 0x7772, RZ ;  /* 0x0000777270457816 */ /* 0x040fe400000000ff */
[----:B------:R-:W-:Y:S01]  /*44100*/  PRMT R73, R112, 0x7773, RZ ;  /* 0x0000777370497816 */ /* 0x000fe200000000ff */
[----:B------:R-:W-:Y:S01]  /*44110*/  STG.E.U8 desc[UR8][R54.64], R146 ;  /* 0x0000009236007986 */ /* 0x000fe2000c101108 */
[C---:B------:R-:W-:Y:S02]  /*44120*/  PRMT R77, R113.reuse, 0x7772, RZ ;  /* 0x00007772714d7816 */ /* 0x040fe400000000ff */
[----:B------:R-:W-:Y:S01]  /*44130*/  PRMT R81, R113, 0x7773, RZ ;  /* 0x0000777371517816 */ /* 0x000fe200000000ff */
[----:B------:R-:W-:Y:S01]  /*44140*/  STG.E.U8 desc[UR8][R52.64], R148 ;  /* 0x0000009434007986 */ /* 0x000fe2000c101108 */
[----:B------:R-:W-:-:S02]  /*44150*/  PRMT R85, R114, 0x7772, RZ ;  /* 0x0000777272557816 */ /* 0x000fc400000000ff */
[----:B------:R-:W-:Y:S01]  /*44160*/  PRMT R252, R114, 0x7773, RZ ;  /* 0x0000777372fc7816 */ /* 0x000fe200000000ff */
        /* <DEDUP_REMOVED lines=8> */
[----:B------:R2:W-:Y:S04]  /*441f0*/  STG.E.U8 desc[UR8][R66.64], R252 ;  /* 0x000000fc42007986 */ /* 0x0005e8000c101108 */
[----:B0-----:R-:W3:Y:S04]  /*44200*/  LDL.LU R81, [R1+0x11f8] ;  /* 0x0011f80001517983 */ /* 0x001ee80000300800 */
[----:B-1----:R-:W3:Y:S04]  /*44210*/  LDL.LU R85, [R1+0x11f4] ;  /* 0x0011f40001557983 */ /* 0x002ee80000300800 */
[----:B--2---:R-:W2:Y:S01]  /*44220*/  LDL.LU R252, [R1+0x11f0] ;  /* 0x0011f00001fc7983 */ /* 0x004ea20000300800 */
        /* <DEDUP_REMOVED lines=26> */
[C---:B------:R-:W-:Y:S01]  /*443d0*/  PRMT R128, R104.reuse, 0x7772, RZ ;  /* 0x0000777268807816 */ /* 0x040fe200000000ff */
[----:B--2---:R0:W1:Y:S04]  /*443e0*/  LDS.128 R4, [R252] ;  /* 0x00000000fc047984 */ /* 0x0040680000000c00 */
[----:B0-----:R-:W2:Y:S04]  /*443f0*/  LDL.LU R252, [R1+0x11ec] ;  /* 0x0011ec0001fc7983 */ /* 0x001ea80000300800 */
        /* <DEDUP_REMOVED lines=8> */
[----:B----4-:R-:W-:Y:S04]  /*44480*/  STG.E.U8 desc[UR8][R68.64], R149 ;  /* 0x0000009544007986 */ /* 0x010fe8000c101108 */
[----:B------:R-:W-:Y:S04]  /*44490*/  STG.E.U8 desc[UR8][R70.64], R150 ;  /* 0x0000009646007986 */ /* 0x000fe8000c101108 */
[----:B------:R-:W-:Y:S04]  /*444a0*/  STG.E.U8 desc[UR8][R72.64], R139 ;  /* 0x0000008b48007986 */ /* 0x000fe8000c101108 */
[----:B------:R-:W-:Y:S04]  /*444b0*/  STG.E.U8 desc[UR8][R74.64], R143 ;  /* 0x0000008f4a007986 */ /* 0x000fe8000c101108 */
[----:B---3--:R-:W-:Y:S04]  /*444c0*/  STG.E.U8 desc[UR8][R76.64], R135 ;  /* 0x000000874c007986 */ /* 0x008fe8000c101108 */
        /* <DEDUP_REMOVED lines=13> */
[----:B------:R-:W-:Y:S01]  /*445a0*/  STG.E.U8 desc[UR8][R156.64], R123 ;  /* 0x0000007b9c007986 */ /* 0x000fe2000c101108 */
[----:B------:R-:W-:-:S03]  /*445b0*/  PRMT R129, R104, 0x7773, RZ ;  /* 0x0000777368817816 */ /* 0x000fc600000000ff */
        /* <DEDUP_REMOVED lines=19> */
[C---:B------:R-:W-:Y:S02]  /*446f0*/  PRMT R109, R101.reuse, 0x7772, RZ ;  /* 0x00007772656d7816 */ /* 0x040fe400000000ff */
[C---:B------:R-:W-:Y:S01]  /*44700*/  PRMT R108, R101.reuse, 0x7771, RZ ;  /* 0x00007771656c7816 */ /* 0x040fe200000000ff */
[----:B------:R-:W-:Y:S01]  /*44710*/  STG.E.U8 desc[UR8][R178.64], R126 ;  /* 0x0000007eb2007986 */ /* 0x000fe2000c101108 */
[----:B------:R-:W-:-:S03]  /*44720*/  PRMT R101, R101, 0x7770, RZ ;  /* 0x0000777065657816 */ /* 0x000fc600000000ff */
[----:B------:R-:W-:Y:S01]  /*44730*/  STG.E.U8 desc[UR8][R180.64], R121 ;  /* 0x00000079b4007986 */ /* 0x000fe2000c101108 */
[C---:B------:R-:W-:Y:S02]  /*44740*/  PRMT R106, R102.reuse, 0x7773, RZ ;  /* 0x00007773666a7816 */ /* 0x040fe400000000ff */
[C---:B------:R-:W-:Y:S01]  /*44750*/  PRMT R105, R102.reuse, 0x7772, RZ ;  /* 0x0000777266697816 */ /* 0x040fe200000000ff */
[----:B------:R-:W-:Y:S01]  /*44760*/  STG.E.U8 desc[UR8][R182.64], R122 ;  /* 0x0000007ab6007986 */ /* 0x000fe2000c101108 */
[----:B------:R-:W-:Y:S02]  /*44770*/  PRMT R104, R102, 0x7771, RZ ;  /* 0x0000777166687816 */ /* 0x000fe400000000ff */
[C---:B------:R-:W-:Y:S01]  /*44780*/  PRMT R113, R100.reuse, 0x7773, RZ ;  /* 0x0000777364717816 */ /* 0x040fe200000000ff */
[----:B------:R-:W-:Y:S01]  /*44790*/  STG.E.U8 desc[UR8][R184.64], R117 ;  /* 0x00000075b8007986 */ /* 0x000fe2000c101108 */
[----:B------:R-:W-:Y:S02]  /*447a0*/  PRMT R112, R100, 0x7772, RZ ;  /* 0x0000777264707816 */ /* 0x000fe400000000ff */
[----:B------:R-:W-:Y:S01]  /*447b0*/  PRMT R102, R102, 0x7770, RZ ;  /* 0x0000777066667816 */ /* 0x000fe200000000ff */
[----:B------:R-:W-:Y:S01]  /*447c0*/  STG.E.U8 desc[UR8][R186.64], R118 ;  /* 0x00000076ba007986 */ /* 0x000fe2000c101108 */
[----:B------:R-:W-:-:S02]  /*447d0*/  PRMT R100, R103, 0x7773, RZ ;  /* 0x0000777367647816 */ /* 0x000fc400000000ff */
[C---:B------:R-:W-:Y:S01]  /*447e0*/  PRMT R3, R103.reuse, 0x7772, RZ ;  /* 0x0000777267037816 */ /* 0x040fe200000000ff */
[----:B------:R-:W-:Y:S01]  /*447f0*/  STG.E.U8 desc[UR8][R188.64], R107 ;  /* 0x0000006bbc007986 */ /* 0x000fe2000c101108 */
[C---:B------:R-:W-:Y:S02]  /*44800*/  PRMT R2, R103.reuse, 0x7771, RZ ;  /* 0x0000777167027816 */ /* 0x040fe400000000ff */
[----:B------:R-:W-:Y:S01]  /*44810*/  PRMT R103, R103, 0x7770, RZ ;  /* 0x0000777067677816 */ /* 0x000fe200000000ff */
[----:B------:R-:W-:Y:S04]  /*44820*/  STG.E.U8 desc[UR8][R190.64], R111 ;  /* 0x0000006fbe007986 */ /* 0x000fe8000c101108 */
[----:B------:R-:W-:Y:S04]  /*44830*/  STG.E.U8 desc[UR8][R192.64], R101 ;  /* 0x00000065c0007986 */ /* 0x000fe8000c101108 */
[----:B------:R-:W-:Y:S04]  /*44840*/  STG.E.U8 desc[UR8][R194.64], R108 ;  /* 0x0000006cc2007986 */ /* 0x000fe8000c101108 */
[----:B------:R-:W-:Y:S04]  /*44850*/  STG.E.U8 desc[UR8][R196.64], R102 ;  /* 0x00000066c4007986 */ /* 0x000fe8000c101108 */
[----:B------:R-:W-:Y:S04]  /*44860*/  STG.E.U8 desc[UR8][R198.64], R104 ;  /* 0x00000068c6007986 */ /* 0x000fe8000c101108 */
[----:B------:R-:W-:Y:S04]  /*44870*/  STG.E.U8 desc[UR8][R200.64], R103 ;  /* 0x00000067c8007986 */ /* 0x000fe8000c101108 */
[----:B------:R-:W-:Y:S01]  /*44880*/  STG.E.U8 desc[UR8][R202.64], R2 ;  /* 0x00000002ca007986 */ /* 0x000fe2000c101108 */
[----:B-1----:R-:W-:-:S03]  /*44890*/  PRMT R33, R4, 0x7770, RZ ;  /* 0x0000777004217816 */ /* 0x002fc600000000ff */
        /* <DEDUP_REMOVED lines=12> */
[----:B------:R0:W-:Y:S01]  /*44960*/  STG.E.U8 desc[UR8][R216.64], R3 ;  /* 0x00000003d8007986 */ /* 0x0001e2000c101108 */
[C---:B------:R-:W-:Y:S01]  /*44970*/  PRMT R9, R7.reuse, 0x7773, RZ ;  /* 0x0000777307097816 */ /* 0x040fe200000000ff */
[----:B------:R-:W1:Y:S01]  /*44980*/  S2R R10, SR_TID.X ;  /* 0x00000000000a7919 */ /* 0x000e620000002100 */
[C---:B------:R-:W-:Y:S02]  /*44990*/  PRMT R11, R7.reuse, 0x7772, RZ ;  /* 0x00007772070b7816 */ /* 0x040fe400000000ff */
[C---:B------:R-:W-:Y:S01]  /*449a0*/  PRMT R5, R7.reuse, 0x7771, RZ ;  /* 0x0000777107057816 */ /* 0x040fe200000000ff */
[----:B------:R-:W-:Y:S01]  /*449b0*/  STG.E.U8 desc[UR8][R218.64], R100 ;  /* 0x00000064da007986 */ /* 0x000fe2000c101108 */
[----:B------:R-:W-:Y:S02]  /*449c0*/  PRMT R7, R7, 0x7770, RZ ;  /* 0x0000777007077816 */ /* 0x000fe400000000ff */
[----:B0-----:R-:W-:Y:S01]  /*449d0*/  PRMT R3, R6, 0x7770, RZ ;  /* 0x0000777006037816 */ /* 0x001fe200000000ff */
[----:B------:R-:W-:Y:S01]  /*449e0*/  STG.E.U8 desc[UR8][R220.64], R33 ;  /* 0x00000021dc007986 */ /* 0x000fe2000c101108 */
[----:B------:R-:W-:-:S03]  /*449f0*/  PRMT R23, R4, 0x7772, RZ ;  /* 0x0000777204177816 */ /* 0x000fc600000000ff */
[----:B------:R-:W-:Y:S01]  /*44a00*/  STG.E.U8 desc[UR8][R222.64], R31 ;  /* 0x0000001fde007986 */ /* 0x000fe2000c101108 */
[----:B------:R-:W-:-:S03]  /*44a10*/  PRMT R21, R4, 0x7773, RZ ;  /* 0x0000777304157816 */ /* 0x000fc600000000ff */
[----:B------:R-:W-:Y:S04]  /*44a20*/  STG.E.U8 desc[UR8][R224.64], R29 ;  /* 0x0000001de0007986 */ /* 0x000fe8000c101108 */
[----:B------:R-:W-:Y:S01]  /*44a30*/  STG.E.U8 desc[UR8][R226.64], R27 ;  /* 0x0000001be2007986 */ /* 0x000fe2000c101108 */
[----:B------:R-:W-:-:S03]  /*44a40*/  PRMT R15, R6, 0x7772, RZ ;  /* 0x00007772060f7816 */ /* 0x000fc600000000ff */
[----:B------:R2:W-:Y:S01]  /*44a50*/  STG.E.U8 desc[UR8][R228.64], R3 ;  /* 0x00000003e4007986 */ /* 0x0005e2000c101108 */
[----:B------:R-:W-:-:S03]  /*44a60*/  PRMT R13, R6, 0x7773, RZ ;  /* 0x00007773060d7816 */ /* 0x000fc600000000ff */
[----:B------:R-:W-:Y:S04]  /*44a70*/  STG.E.U8 desc[UR8][R230.64], R25 ;  /* 0x00000019e6007986 */ /* 0x000fe8000c101108 */
[----:B------:R-:W-:Y:S04]  /*44a80*/  STG.E.U8 desc[UR8][R232.64], R7 ;  /* 0x00000007e8007986 */ /* 0x000fe8000c101108 */
[----:B------:R0:W-:Y:S04]  /*44a90*/  STG.E.U8 desc[UR8][R234.64], R5 ;  /* 0x00000005ea007986 */ /* 0x0001e8000c101108 */
        /* <DEDUP_REMOVED lines=8> */
[----:B--2---:R-:W-:-:S02]  /*44b20*/  FSEL R3, R22, -INF , P3 ;  /* 0xff80000016037808 */ /* 0x004fc40001800000 */
[----:B------:R-:W-:Y:S01]  /*44b30*/  FSEL R2, R8, -INF , P2 ;  /* 0xff80000008027808 */ /* 0x000fe20001000000 */
[----:B-1----:R-:W-:Y:S01]  /*44b40*/  IMAD.SHL.U32 R8, R10, 0x2, RZ ;  /* 0x000000020a087824 */ /* 0x002fe200078e00ff */
[----:B------:R-:W-:Y:S02]  /*44b50*/  FSEL R0, R0, -INF , P1 ;  /* 0xff80000000007808 */ /* 0x000fe40000800000 */
[----:B0-----:R-:W-:Y:S02]  /*44b60*/  FSEL R5, R20, -INF , P0 ;  /* 0xff80000014057808 */ /* 0x001fe40000000000 */
[----:B------:R-:W-:Y:S01]  /*44b70*/  LOP3.LUT R8, R8, 0x1f8, RZ, 0xc0, !PT ;  /* 0x000001f808087812 */ /* 0x000fe200078ec0ff */
[----:B------:R-:W-:Y:S02]  /*44b80*/  FFMA R6, R3, 0.69314718246459960938, R18 ;  /* 0x3f31721803067823 */ /* 0x000fe40000000012 */
[----:B------:R-:W-:Y:S01]  /*44b90*/  FFMA R5, R5, 0.69314718246459960938, R252 ;  /* 0x3f31721805057823 */ /* 0x000fe200000000fc */
[----:B------:R-:W-:Y:S01]  /*44ba0*/  FFMA R7, R2, 0.69314718246459960938, R16 ;  /* 0x3f31721802077823 */ /* 0x000fe20000000010 */
[----:B------:R-:W-:Y:S01]  /*44bb0*/  BAR.SYNC.DEFER_BLOCKING 0x0 ;  /* 0x0000000000007b1d */ /* 0x000fe20000010000 */
[----:B------:R-:W-:-:S05]  /*44bc0*/  FFMA R4, R0, 0.69314718246459960938, R14 ;  /* 0x3f31721800047823 */ /* 0x000fca000000000e */
[----:B------:R-:W0:Y:S01]  /*44bd0*/  S2R R14, SR_CTAID.X ;  /* 0x00000000000e7919 */ /* 0x000e220000002500 */
[----:B------:R-:W-:Y:S04]  /*44be0*/  STS.64 [R8+UR6], R6 ;  /* 0x0000000608007988 */ /* 0x000fe80008000a06 */
[----:B------:R-:W-:Y:S01]  /*44bf0*/  STS.64 [R8+UR6+0x200], R4 ;  /* 0x0002000408007988 */ /* 0x000fe20008000a06 */
[----:B------:R-:W-:Y:S01]  /*44c00*/  BAR.SYNC.DEFER_BLOCKING 0x0 ;  /* 0x0000000000007b1d */ /* 0x000fe20000010000 */
[----:B------:R-:W-:-:S05]  /*44c10*/  UIMAD UR4, UR61, UR4, URZ ;  /* 0x000000043d0472a4 */ /* 0x000fca000f8e023f */
[----:B------:R1:W2:Y:S02]  /*44c20*/  LDS R11, [R12] ;  /* 0x000000000c0b7984 */ /* 0x0002a40000000800 */
[----:B-1----:R-:W1:Y:S01]  /*44c30*/  LDC.64 R12, c[0x0][0x230] ;  /* 0x00008c00ff0c7b82 */ /* 0x002e620000000a00 */
[----:B0-----:R-:W-:Y:S01]  /*44c40*/  PRMT R10, R10, 0x6540, R14 ;  /* 0x000065400a0a7816 */ /* 0x001fe2000000000e */
[----:B------:R-:W-:-:S04]  /*44c50*/  USHF.L.U32 UR6, UR4, 0x2, URZ ;  /* 0x0000000204067899 */ /* 0x000fc8000800063f */
[C---:B------:R-:W-:Y:S01]  /*44c60*/  IMAD.SHL.U32 R3, R10.reuse, 0x4, RZ ;  /* 0x000000040a037824 */ /* 0x040fe200078e00ff */
[----:B------:R-:W-:Y:S01]  /*44c70*/  UIMAD.WIDE UR4, UR4, 0x4, URZ ;  /* 0x00000004040478a5 */ /* 0x000fe2000f8e023f */
[----:B------:R-:W-:-:S03]  /*44c80*/  IMAD.HI R0, R10, 0x4, RZ ;  /* 0x000000040a007827 */ /* 0x000fc600078e02ff */
[----:B-1----:R-:W-:-:S04]  /*44c90*/  IADD3 R2, P0, P1, R3, UR6, R12 ;  /* 0x0000000603027c10 */ /* 0x002fc8000f91e00c */
[----:B------:R-:W-:-:S05]  /*44ca0*/  IADD3.X R3, R0, UR5, R13, P0, P1 ;  /* 0x0000000500037c10 */ /* 0x000fca00087e240d */
[----:B--2---:R-:W-:Y:S01]  /*44cb0*/  STG.E desc[UR8][R2.64], R11 ;  /* 0x0000000b02007986 */ /* 0x004fe2000c101908 */
[----:B------:R-:W-:Y:S05]  /*44cc0*/  EXIT ;  /* 0x000000000000794d */ /* 0x000fea0003800000 */
.L_x_2:
[----:B------:R-:W-:-:S00]  /*44cd0*/  BRA `(.L_x_2) ;  /* 0xfffffffc00fc7947 */ /* 0x000fc0000383ffff */
[----:B------:R-:W-:-:S00]  /*44ce0*/  NOP ;  /* 0x0000000000007918 */ /* 0x000fc00000000000 */
        /* <DEDUP_REMOVED lines=9> */
.L_x_3:


//--------------------- .nv.global.init           --------------------------
	.section	.nv.global.init,"aw",@progbits
.nv.global.init:
	.type		_$_str,@object
	.size		_$_str,(.L_0 - _$_str)
_$_str:
        /*0000*/ 	.byte	0x5f, 0x5f, 0x43, 0x55, 0x44, 0x41, 0x5f, 0x46, 0x54, 0x5a, 0x00
.L_0:


//--------------------- .nv.shared.attn_fwd       --------------------------
	.section	.nv.shared.attn_fwd,"aw",@nobits
	.sectionflags	@""
	.align	16
	.zero		1024


//--------------------- .nv.shared.reserved.0     --------------------------
	.section	.nv.shared.reserved.0,"aw",@nobits
	.weak		__nv_reservedSMEM_offset_0_alias
	.size		__nv_reservedSMEM_offset_0_alias, 0, 0
	.other		__nv_reservedSMEM_offset_0_alias,@"STO_CUDA_RESERVED_SHARED STV_DEFAULT"
__nv_reservedSMEM_offset_0_alias:
	.zero		0


//--------------------- .nv.constant0.attn_fwd    --------------------------
	.section	.nv.constant0.attn_fwd,"a",@progbits
	.sectionflags	@""
	.align	4
.nv.constant0.attn_fwd:
	.zero		664


//--------------------- SYMBOLS --------------------------

	.type		.nv.reservedSmem.offset0,@object
	.size		.nv.reservedSmem.offset0,0x4
